//
// Generated by NVIDIA NVVM Compiler
//
// Compiler Build ID: CL-36424714
// Cuda compilation tools, release 13.0, V13.0.88
// Based on NVVM 20.0.0
//

.version 9.0
.target sm_100
.address_size 64

	// .globl	trace
.global .align 4 .b8 precalc_xorwow_matrix[102400];
.global .align 4 .b8 precalc_xorwow_offset_matrix[102400];
.global .align 4 .b8 mrg32k3aM1[2304];
.global .align 4 .b8 mrg32k3aM2[2304];
.global .align 4 .b8 mrg32k3aM1SubSeq[2016];
.global .align 4 .b8 mrg32k3aM2SubSeq[2016];
.global .align 4 .b8 mrg32k3aM1Seq[2304];
.global .align 4 .b8 mrg32k3aM2Seq[2304];
.const .align 8 .b8 __cr_lgamma_table[72];
.extern .shared .align 16 .b8 sh_mem[];

.visible .entry trace(
	.param .u64 .ptr .align 1 trace_param_0,
	.param .u64 .ptr .align 1 trace_param_1,
	.param .u64 .ptr .align 1 trace_param_2,
	.param .u64 .ptr .align 1 trace_param_3,
	.param .u64 .ptr .align 1 trace_param_4,
	.param .u64 .ptr .align 1 trace_param_5,
	.param .u64 .ptr .align 1 trace_param_6,
	.param .u64 .ptr .align 1 trace_param_7,
	.param .u64 .ptr .align 1 trace_param_8,
	.param .u64 .ptr .align 1 trace_param_9,
	.param .u64 .ptr .align 1 trace_param_10,
	.param .u64 .ptr .align 1 trace_param_11,
	.param .u32 trace_param_12,
	.param .u32 trace_param_13,
	.param .u32 trace_param_14,
	.param .u8 trace_param_15,
	.param .u8 trace_param_16,
	.param .u64 trace_param_17
)
.maxntid 128
{
	.local .align 4 .b8 	__local_depot0[16];
	.reg .b64 	%SP;
	.reg .b64 	%SPL;
	.reg .pred 	%p<1134>;
	.reg .b16 	%rs<110>;
	.reg .b32 	%r<747>;
	.reg .b32 	%f<11364>;
	.reg .b64 	%rd<86>;
	.reg .b64 	%fd<3>;

	mov.u64 	%SPL, __local_depot0;
	ld.param.u64 	%rd34, [trace_param_0];
	ld.param.u64 	%rd35, [trace_param_1];
	ld.param.u64 	%rd36, [trace_param_2];
	ld.param.u64 	%rd37, [trace_param_3];
	ld.param.u64 	%rd38, [trace_param_4];
	ld.param.u64 	%rd39, [trace_param_5];
	ld.param.u64 	%rd40, [trace_param_6];
	ld.param.u64 	%rd43, [trace_param_7];
	ld.param.u64 	%rd44, [trace_param_8];
	ld.param.u64 	%rd45, [trace_param_9];
	ld.param.u64 	%rd46, [trace_param_11];
	ld.param.u32 	%r174, [trace_param_12];
	ld.param.u32 	%r175, [trace_param_13];
	ld.param.s8 	%rs6, [trace_param_15];
	ld.param.s8 	%rs7, [trace_param_16];
	ld.param.u64 	%rd42, [trace_param_17];
	cvta.to.global.u64 	%rd1, %rd46;
	cvta.to.global.u64 	%rd2, %rd45;
	cvta.to.global.u64 	%rd3, %rd44;
	cvta.to.global.u64 	%rd4, %rd43;
	shl.b32 	%r177, %r174, 4;
	mov.u32 	%r178, sh_mem;
	add.s32 	%r1, %r178, %r177;
	mov.u32 	%r2, %tid.x;
	setp.ge.s32 	%p59, %r2, %r174;
	@%p59 bra 	$L__BB0_10;
	mov.u32 	%r3, %ntid.x;
	mov.u32 	%r659, %r2;
$L__BB0_2:
	mul.wide.s32 	%rd47, %r659, 184;
	add.s64 	%rd5, %rd2, %rd47;
	ld.global.u32 	%r5, [%rd5+136];
	ld.global.f32 	%f1, [%rd5+112];
	ld.global.f32 	%f2, [%rd5+60];
	ld.global.f32 	%f3, [%rd5+8];
	ld.global.v2.f32 	{%f5, %f4}, [%rd5];
	setp.ne.s32 	%p60, %r5, 1;
	@%p60 bra 	$L__BB0_4;
	ld.global.f32 	%f1323, [%rd5+116];
	mul.f32 	%f1324, %f1323, 0f3F000000;
	mul.f32 	%f1325, %f1324, %f1324;
	fma.rn.f32 	%f11084, %f1, %f1, %f1325;
	bra.uni 	$L__BB0_9;
$L__BB0_4:
	ld.global.u8 	%rs1, [%rd5+128];
	ld.global.f32 	%f7, [%rd5+104];
	ld.global.v2.f32 	{%f8, %f9}, [%rd5+96];
	ld.global.v2.f32 	{%f10, %f11}, [%rd5+88];
	ld.global.v2.f32 	{%f12, %f13}, [%rd5+80];
	ld.global.v2.f32 	{%f14, %f15}, [%rd5+72];
	ld.global.v2.f32 	{%f16, %f17}, [%rd5+64];
	ld.global.u32 	%r179, [%rd5+120];
	and.b32  	%r180, %r179, -3;
	setp.eq.s32 	%p61, %r180, 1;
	setp.eq.s32 	%p62, %r179, 2;
	selp.f32 	%f1294, 0f3FB504F3, 0f3F800000, %p62;
	selp.f32 	%f1295, 0f3F93CD3A, %f1294, %p61;
	mul.f32 	%f18, %f1, %f1295;
	mul.f32 	%f11084, %f18, %f18;
	setp.ne.s32 	%p63, %r5, 0;
	@%p63 bra 	$L__BB0_9;
	abs.f32 	%f1297, %f2;
	setp.lt.f32 	%p64, %f1297, 0f322BCC77;
	setp.ne.s16 	%p65, %rs1, 0;
	abs.f32 	%f1298, %f18;
	setp.lt.f32 	%p66, %f1298, 0f3A83126F;
	or.pred  	%p67, %p64, %p66;
	or.pred  	%p68, %p67, %p65;
	mov.f32 	%f11083, 0f00000000;
	@%p68 bra 	$L__BB0_8;
	div.rn.f32 	%f1301, %f18, %f1;
	mul.f32 	%f1302, %f1301, %f1301;
	fma.rn.f32 	%f1303, %f1302, 0f00000000, %f7;
	fma.rn.f32 	%f1304, %f1303, %f1302, %f9;
	fma.rn.f32 	%f1305, %f1304, %f1302, %f8;
	fma.rn.f32 	%f1306, %f1305, %f1302, %f11;
	fma.rn.f32 	%f1307, %f1306, %f1302, %f10;
	fma.rn.f32 	%f1308, %f1307, %f1302, %f13;
	fma.rn.f32 	%f1309, %f1308, %f1302, %f12;
	fma.rn.f32 	%f1310, %f1309, %f1302, %f15;
	fma.rn.f32 	%f1311, %f1310, %f1302, %f14;
	fma.rn.f32 	%f1312, %f1311, %f1302, %f17;
	mul.f32 	%f20, %f1302, %f1312;
	add.f32 	%f1313, %f16, 0f3F800000;
	mul.f32 	%f1314, %f2, %f1313;
	mul.f32 	%f1315, %f2, %f1314;
	mul.f32 	%f1316, %f11084, %f1315;
	mov.f32 	%f1317, 0f3F800000;
	sub.f32 	%f21, %f1317, %f1316;
	setp.lt.f32 	%p69, %f21, 0f00000000;
	mov.f32 	%f11083, 0f4E6E6B28;
	@%p69 bra 	$L__BB0_8;
	mul.f32 	%f1318, %f11084, %f2;
	sqrt.rn.f32 	%f1319, %f21;
	add.f32 	%f1320, %f1319, 0f3F800000;
	div.rn.f32 	%f1321, %f1318, %f1320;
	add.f32 	%f11083, %f20, %f1321;
$L__BB0_8:
	mul.f32 	%f1322, %f11083, %f11083;
	fma.rn.f32 	%f11084, %f18, %f18, %f1322;
$L__BB0_9:
	shl.b32 	%r181, %r659, 4;
	add.s32 	%r183, %r178, %r181;
	st.shared.v4.f32 	[%r183], {%f5, %f4, %f3, %f11084};
	shl.b32 	%r184, %r659, 2;
	add.s32 	%r185, %r1, %r184;
	st.shared.u32 	[%r185], %r5;
	add.s32 	%r659, %r659, %r3;
	setp.lt.s32 	%p70, %r659, %r174;
	@%p70 bra 	$L__BB0_2;
$L__BB0_10:
	bar.sync 	0;
	mov.u32 	%r186, %ctaid.x;
	mov.u32 	%r187, %ntid.x;
	mad.lo.s32 	%r721, %r186, %r187, %r2;
	setp.ge.s32 	%p71, %r721, %r175;
	@%p71 bra 	$L__BB0_954;
	cvta.to.global.u64 	%rd48, %rd39;
	mul.wide.s32 	%rd49, %r721, 4;
	add.s64 	%rd6, %rd48, %rd49;
	mov.b32 	%r188, -1;
	st.global.u32 	[%rd6], %r188;
	cvta.to.global.u64 	%rd50, %rd40;
	add.s64 	%rd7, %rd50, %rd49;
	st.global.u32 	[%rd7], %r188;
	cvta.to.global.u64 	%rd51, %rd37;
	add.s64 	%rd8, %rd51, %rd49;
	ld.global.f32 	%f11092, [%rd8];
	abs.f32 	%f1326, %f11092;
	setp.nan.f32 	%p72, %f1326, %f1326;
	@%p72 bra 	$L__BB0_954;
	cvt.u32.u64 	%r8, %rd42;
	{ .reg .b32 tmp; mov.b64 {tmp, %r9}, %rd42; }
	shr.s32 	%r720, %r721, 31;
	mov.b32 	%r728, 0;
	mov.b32 	%r190, -766435501;
	mul.hi.u32 	%r191, %r190, %r728;
	mov.b32 	%r192, -845247145;
	mul.hi.u32 	%r193, %r192, %r721;
	mul.lo.s32 	%r194, %r721, -845247145;
	xor.b32  	%r195, %r193, %r8;
	xor.b32  	%r196, %r720, %r191;
	xor.b32  	%r197, %r196, %r9;
	add.s32 	%r198, %r8, -1640531527;
	add.s32 	%r199, %r9, -1150833019;
	mul.hi.u32 	%r200, %r190, %r195;
	mul.lo.s32 	%r201, %r195, -766435501;
	mul.hi.u32 	%r202, %r192, %r197;
	mul.lo.s32 	%r203, %r197, -845247145;
	xor.b32  	%r204, %r194, %r202;
	xor.b32  	%r205, %r204, %r198;
	xor.b32  	%r206, %r200, %r199;
	add.s32 	%r207, %r8, 1013904242;
	add.s32 	%r208, %r9, 1993301258;
	mul.hi.u32 	%r209, %r190, %r205;
	mul.lo.s32 	%r210, %r205, -766435501;
	mul.hi.u32 	%r211, %r192, %r206;
	mul.lo.s32 	%r212, %r206, -845247145;
	xor.b32  	%r213, %r203, %r211;
	xor.b32  	%r214, %r213, %r207;
	xor.b32  	%r215, %r201, %r209;
	xor.b32  	%r216, %r215, %r208;
	add.s32 	%r217, %r8, -626627285;
	add.s32 	%r218, %r9, 842468239;
	mul.hi.u32 	%r219, %r190, %r214;
	mul.lo.s32 	%r220, %r214, -766435501;
	mul.hi.u32 	%r221, %r192, %r216;
	mul.lo.s32 	%r222, %r216, -845247145;
	xor.b32  	%r223, %r212, %r221;
	xor.b32  	%r224, %r223, %r217;
	xor.b32  	%r225, %r210, %r219;
	xor.b32  	%r226, %r225, %r218;
	add.s32 	%r227, %r8, 2027808484;
	add.s32 	%r11, %r9, -308364780;
	mul.hi.u32 	%r228, %r190, %r224;
	mul.lo.s32 	%r229, %r224, -766435501;
	mul.hi.u32 	%r230, %r192, %r226;
	mul.lo.s32 	%r231, %r226, -845247145;
	xor.b32  	%r232, %r222, %r230;
	xor.b32  	%r233, %r232, %r227;
	xor.b32  	%r234, %r220, %r228;
	xor.b32  	%r235, %r234, %r11;
	add.s32 	%r12, %r8, 387276957;
	add.s32 	%r13, %r9, -1459197799;
	mul.hi.u32 	%r236, %r190, %r233;
	mul.lo.s32 	%r237, %r233, -766435501;
	mul.hi.u32 	%r238, %r192, %r235;
	mul.lo.s32 	%r239, %r235, -845247145;
	xor.b32  	%r240, %r231, %r238;
	xor.b32  	%r241, %r240, %r12;
	xor.b32  	%r242, %r229, %r236;
	xor.b32  	%r243, %r242, %r13;
	add.s32 	%r244, %r8, -1253254570;
	add.s32 	%r245, %r9, 1684936478;
	mul.hi.u32 	%r246, %r190, %r241;
	mul.lo.s32 	%r247, %r241, -766435501;
	mul.hi.u32 	%r248, %r192, %r243;
	mul.lo.s32 	%r249, %r243, -845247145;
	xor.b32  	%r250, %r239, %r248;
	xor.b32  	%r251, %r250, %r244;
	xor.b32  	%r252, %r237, %r246;
	xor.b32  	%r253, %r252, %r245;
	add.s32 	%r254, %r8, 1401181199;
	add.s32 	%r255, %r9, 534103459;
	mul.hi.u32 	%r256, %r190, %r251;
	mul.lo.s32 	%r257, %r251, -766435501;
	mul.hi.u32 	%r258, %r192, %r253;
	mul.lo.s32 	%r259, %r253, -845247145;
	xor.b32  	%r260, %r249, %r258;
	xor.b32  	%r261, %r260, %r254;
	xor.b32  	%r262, %r247, %r256;
	xor.b32  	%r263, %r262, %r255;
	add.s32 	%r264, %r8, -239350328;
	add.s32 	%r265, %r9, -616729560;
	mul.hi.u32 	%r266, %r190, %r261;
	mul.lo.s32 	%r267, %r261, -766435501;
	mul.hi.u32 	%r268, %r192, %r263;
	mul.lo.s32 	%r269, %r263, -845247145;
	xor.b32  	%r270, %r259, %r268;
	xor.b32  	%r271, %r270, %r264;
	xor.b32  	%r272, %r257, %r266;
	xor.b32  	%r273, %r272, %r265;
	add.s32 	%r274, %r8, -1879881855;
	add.s32 	%r275, %r9, -1767562579;
	mul.hi.u32 	%r276, %r190, %r271;
	mul.lo.s32 	%r22, %r271, -766435501;
	mul.hi.u32 	%r277, %r192, %r273;
	mul.lo.s32 	%r24, %r273, -845247145;
	xor.b32  	%r278, %r269, %r277;
	xor.b32  	%r25, %r278, %r274;
	xor.b32  	%r279, %r267, %r276;
	xor.b32  	%r23, %r279, %r275;
	cvta.to.global.u64 	%rd52, %rd34;
	mul.wide.s32 	%rd53, %r721, 12;
	add.s64 	%rd9, %rd52, %rd53;
	ld.global.f32 	%f1328, [%rd9];
	ld.global.f32 	%f1329, [%rd9+4];
	ld.global.f32 	%f1330, [%rd9+8];
	cvta.to.global.u64 	%rd54, %rd35;
	add.s64 	%rd10, %rd54, %rd53;
	ld.global.f32 	%f1331, [%rd10];
	ld.global.f32 	%f1332, [%rd10+4];
	ld.global.f32 	%f1333, [%rd10+8];
	cvta.to.global.u64 	%rd55, %rd36;
	add.s64 	%rd11, %rd55, %rd49;
	ld.global.f32 	%f27, [%rd11];
	ld.global.u32 	%r680, [%rd6];
	ld.global.f32 	%f1334, [%rd4];
	sub.f32 	%f1335, %f1328, %f1334;
	ld.global.f32 	%f1336, [%rd4+4];
	sub.f32 	%f1337, %f1329, %f1336;
	ld.global.f32 	%f1338, [%rd4+8];
	sub.f32 	%f1339, %f1330, %f1338;
	ld.global.f32 	%f1340, [%rd3];
	ld.global.f32 	%f1341, [%rd3+4];
	mul.f32 	%f1342, %f1332, %f1341;
	fma.rn.f32 	%f1343, %f1331, %f1340, %f1342;
	ld.global.f32 	%f1344, [%rd3+8];
	fma.rn.f32 	%f11091, %f1333, %f1344, %f1343;
	ld.global.f32 	%f1345, [%rd3+12];
	ld.global.f32 	%f1346, [%rd3+16];
	mul.f32 	%f1347, %f1332, %f1346;
	fma.rn.f32 	%f1348, %f1331, %f1345, %f1347;
	ld.global.f32 	%f1349, [%rd3+20];
	fma.rn.f32 	%f11090, %f1333, %f1349, %f1348;
	ld.global.f32 	%f1350, [%rd3+24];
	ld.global.f32 	%f1351, [%rd3+28];
	mul.f32 	%f1352, %f1332, %f1351;
	fma.rn.f32 	%f1353, %f1331, %f1350, %f1352;
	ld.global.f32 	%f1354, [%rd3+32];
	fma.rn.f32 	%f11089, %f1333, %f1354, %f1353;
	mul.f32 	%f1355, %f1337, %f1341;
	fma.rn.f32 	%f1356, %f1335, %f1340, %f1355;
	fma.rn.f32 	%f11088, %f1339, %f1344, %f1356;
	mul.f32 	%f1357, %f1337, %f1346;
	fma.rn.f32 	%f1358, %f1335, %f1345, %f1357;
	fma.rn.f32 	%f11087, %f1339, %f1349, %f1358;
	mul.f32 	%f1359, %f1337, %f1351;
	fma.rn.f32 	%f1360, %f1335, %f1350, %f1359;
	fma.rn.f32 	%f11086, %f1339, %f1354, %f1360;
	cvta.to.global.u64 	%rd57, %rd38;
	add.s64 	%rd12, %rd57, %rd49;
	ld.global.u32 	%r280, [%rd12];
	shr.s32 	%r281, %r280, 16;
	max.s32 	%r282, %r281, 0;
	add.s32 	%r670, %r282, -1;
	and.b32  	%r20, %r280, 65535;
	mov.u32 	%r722, %r728;
	mov.u32 	%r29, %r728;
	mov.u32 	%r30, %r728;
$L__BB0_13:
	setp.lt.s32 	%p73, %r174, 1;
	mov.b32 	%r673, -1;
	mov.f32 	%f11305, 0f4E6E6B28;
	@%p73 bra 	$L__BB0_833;
	fma.rn.f32 	%f42, %f11091, 0f38D1B717, %f11088;
	fma.rn.f32 	%f43, %f11090, 0f38D1B717, %f11087;
	fma.rn.f32 	%f44, %f11089, 0f38D1B717, %f11086;
	mov.f32 	%f11305, 0f4E6E6B28;
	mov.b32 	%r673, -1;
	mov.b32 	%r671, 0;
$L__BB0_15:
	setp.ne.s32 	%p74, %r671, %r670;
	@%p74 bra 	$L__BB0_17;
	shl.b32 	%r286, %r670, 2;
	add.s32 	%r287, %r1, %r286;
	ld.shared.u32 	%r288, [%r287];
	setp.ne.s32 	%p75, %r288, 1;
	@%p75 bra 	$L__BB0_832;
$L__BB0_17:
	shl.b32 	%r289, %r671, 4;
	mov.u32 	%r290, sh_mem;
	add.s32 	%r291, %r290, %r289;
	ld.shared.v4.f32 	{%f1363, %f1364, %f1365, %f1366}, [%r291];
	sub.f32 	%f1367, %f1363, %f11088;
	sub.f32 	%f1368, %f1364, %f11087;
	sub.f32 	%f1369, %f1365, %f11086;
	mul.f32 	%f1370, %f11090, %f1368;
	fma.rn.f32 	%f1371, %f11091, %f1367, %f1370;
	fma.rn.f32 	%f1372, %f11089, %f1369, %f1371;
	fma.rn.f32 	%f1373, %f11091, %f1372, %f11088;
	fma.rn.f32 	%f1374, %f11090, %f1372, %f11087;
	fma.rn.f32 	%f1375, %f11089, %f1372, %f11086;
	sub.f32 	%f1376, %f1373, %f1363;
	sub.f32 	%f1377, %f1374, %f1364;
	mul.f32 	%f1378, %f1377, %f1377;
	fma.rn.f32 	%f1379, %f1376, %f1376, %f1378;
	sub.f32 	%f1380, %f1375, %f1365;
	fma.rn.f32 	%f1381, %f1380, %f1380, %f1379;
	setp.gt.f32 	%p76, %f1381, %f1366;
	@%p76 bra 	$L__BB0_832;
	mul.wide.u32 	%rd58, %r671, 184;
	add.s64 	%rd13, %rd2, %rd58;
	shl.b32 	%r293, %r671, 2;
	add.s32 	%r294, %r1, %r293;
	ld.shared.u32 	%r292, [%r294];
	setp.eq.s32 	%p77, %r292, 3;
	@%p77 bra 	$L__BB0_62;
	setp.eq.s32 	%p78, %r292, 2;
	@%p78 bra 	$L__BB0_38;
	setp.ne.s32 	%p79, %r292, 1;
	mov.f32 	%f11096, 0fCE6E6B28;
	@%p79 bra 	$L__BB0_149;
	setp.eq.s32 	%p201, %r671, %r670;
	selp.f32 	%f1672, %f42, %f11088, %p201;
	selp.f32 	%f1673, %f43, %f11087, %p201;
	selp.f32 	%f1674, %f44, %f11086, %p201;
	ld.global.v2.f32 	{%f47, %f1675}, [%rd13+112];
	ld.global.v2.u8 	{%rs2, %rs3}, [%rd13+128];
	ld.global.f32 	%f1676, [%rd13];
	ld.global.f32 	%f1677, [%rd13+4];
	ld.global.f32 	%f1678, [%rd13+8];
	sub.f32 	%f1679, %f1672, %f1676;
	sub.f32 	%f1680, %f1673, %f1677;
	sub.f32 	%f1681, %f1674, %f1678;
	ld.global.f32 	%f1682, [%rd13+24];
	ld.global.f32 	%f1683, [%rd13+28];
	mul.f32 	%f1684, %f11090, %f1683;
	fma.rn.f32 	%f1685, %f11091, %f1682, %f1684;
	ld.global.f32 	%f1686, [%rd13+32];
	fma.rn.f32 	%f48, %f11089, %f1686, %f1685;
	ld.global.f32 	%f1687, [%rd13+36];
	ld.global.f32 	%f1688, [%rd13+40];
	mul.f32 	%f1689, %f11090, %f1688;
	fma.rn.f32 	%f1690, %f11091, %f1687, %f1689;
	ld.global.f32 	%f1691, [%rd13+44];
	fma.rn.f32 	%f49, %f11089, %f1691, %f1690;
	ld.global.f32 	%f1692, [%rd13+48];
	ld.global.f32 	%f1693, [%rd13+52];
	mul.f32 	%f1694, %f11090, %f1693;
	fma.rn.f32 	%f1695, %f11091, %f1692, %f1694;
	ld.global.f32 	%f1696, [%rd13+56];
	fma.rn.f32 	%f50, %f11089, %f1696, %f1695;
	mul.f32 	%f1697, %f1680, %f1683;
	fma.rn.f32 	%f1698, %f1679, %f1682, %f1697;
	fma.rn.f32 	%f51, %f1681, %f1686, %f1698;
	mul.f32 	%f1699, %f1680, %f1688;
	fma.rn.f32 	%f1700, %f1679, %f1687, %f1699;
	fma.rn.f32 	%f52, %f1681, %f1691, %f1700;
	mul.f32 	%f1701, %f1680, %f1693;
	fma.rn.f32 	%f1702, %f1679, %f1692, %f1701;
	fma.rn.f32 	%f53, %f1681, %f1696, %f1702;
	mul.f32 	%f54, %f1675, 0f3F000000;
	abs.f32 	%f1703, %f50;
	setp.leu.f32 	%p202, %f1703, 0f3089705F;
	@%p202 bra 	$L__BB0_30;
	rcp.rn.f32 	%f1705, %f50;
	sub.f32 	%f1706, %f54, %f53;
	mul.f32 	%f55, %f1705, %f1706;
	neg.f32 	%f1707, %f54;
	sub.f32 	%f1708, %f1707, %f53;
	mul.f32 	%f1709, %f1705, %f1708;
	setp.lt.f32 	%p203, %f55, 0f00000000;
	setp.lt.f32 	%p204, %f1709, 0f00000000;
	and.pred  	%p205, %p203, %p204;
	mov.f32 	%f11098, 0f4E6E6B28;
	@%p205 bra 	$L__BB0_37;
	and.b16  	%rs9, %rs2, 255;
	setp.eq.s16 	%p206, %rs9, 0;
	and.b16  	%rs10, %rs3, 255;
	setp.eq.s16 	%p207, %rs10, 0;
	or.pred  	%p208, %p206, %p207;
	@%p208 bra 	$L__BB0_27;
	mul.f32 	%f1710, %f55, %f1709;
	setp.gtu.f32 	%p210, %f1710, 0f00000000;
	@%p210 bra 	$L__BB0_26;
	max.f32 	%f11095, %f55, %f1709;
	bra.uni 	$L__BB0_28;
$L__BB0_26:
	min.f32 	%f11095, %f55, %f1709;
	bra.uni 	$L__BB0_28;
$L__BB0_27:
	setp.eq.s16 	%p209, %rs9, 0;
	selp.f32 	%f11095, %f1709, %f55, %p209;
$L__BB0_28:
	setp.leu.f32 	%p211, %f11095, 0f00000000;
	@%p211 bra 	$L__BB0_30;
	fma.rn.f32 	%f1712, %f48, %f11095, %f51;
	fma.rn.f32 	%f1713, %f49, %f11095, %f52;
	mul.f32 	%f1714, %f1713, %f1713;
	fma.rn.f32 	%f1715, %f1712, %f1712, %f1714;
	mul.f32 	%f1716, %f47, %f47;
	setp.gt.f32 	%p212, %f1715, %f1716;
	selp.f32 	%f11096, 0fCE6E6B28, %f11095, %p212;
$L__BB0_30:
	mul.f32 	%f1718, %f49, %f49;
	fma.rn.f32 	%f63, %f48, %f48, %f1718;
	setp.leu.f32 	%p213, %f63, 0f3089705F;
	mov.f32 	%f11097, 0fCE6E6B28;
	@%p213 bra 	$L__BB0_34;
	mul.f32 	%f1720, %f49, %f52;
	fma.rn.f32 	%f1721, %f48, %f51, %f1720;
	neg.f32 	%f1722, %f1721;
	div.rn.f32 	%f64, %f1722, %f63;
	fma.rn.f32 	%f1723, %f48, %f64, %f51;
	fma.rn.f32 	%f1724, %f49, %f64, %f52;
	abs.f32 	%f1725, %f1723;
	abs.f32 	%f1726, %f1724;
	mov.b32 	%r295, %f1726;
	mov.b32 	%r296, %f1725;
	min.s32 	%r297, %r295, %r296;
	mov.b32 	%f1727, %r297;
	max.s32 	%r298, %r296, %r295;
	mov.b32 	%f1728, %r298;
	and.b32  	%r299, %r298, -33554432;
	xor.b32  	%r300, %r299, 2122317824;
	mov.b32 	%f1729, %r300;
	mul.f32 	%f1730, %f1727, %f1729;
	mul.f32 	%f1731, %f1728, %f1729;
	mul.f32 	%f1732, %f1730, %f1730;
	fma.rn.f32 	%f1733, %f1731, %f1731, %f1732;
	sqrt.rn.f32 	%f1734, %f1733;
	or.b32  	%r301, %r299, 8388608;
	mov.b32 	%f1735, %r301;
	mul.f32 	%f1736, %f1734, %f1735;
	setp.eq.f32 	%p214, %f1727, 0f00000000;
	selp.f32 	%f1737, %f1728, %f1736, %p214;
	setp.eq.f32 	%p215, %f1727, 0f7F800000;
	selp.f32 	%f1738, 0f7F800000, %f1737, %p215;
	sub.f32 	%f1739, %f1738, %f47;
	add.f32 	%f1740, %f47, %f1738;
	neg.f32 	%f1741, %f1740;
	mul.f32 	%f1742, %f1739, %f1741;
	div.rn.f32 	%f65, %f1742, %f63;
	setp.ltu.f32 	%p216, %f65, 0f00000000;
	@%p216 bra 	$L__BB0_34;
	sqrt.rn.f32 	%f1743, %f65;
	sub.f32 	%f1744, %f64, %f1743;
	add.f32 	%f1745, %f64, %f1743;
	setp.gt.f32 	%p217, %f1744, 0f3A83126F;
	setp.gt.f32 	%p218, %f1745, 0f3A83126F;
	selp.f32 	%f1746, %f1745, 0fCE6E6B28, %p218;
	selp.f32 	%f11097, %f1744, %f1746, %p217;
	setp.leu.f32 	%p219, %f11097, 0f00000000;
	@%p219 bra 	$L__BB0_34;
	fma.rn.f32 	%f1747, %f50, %f11097, %f53;
	abs.f32 	%f1748, %f1747;
	setp.gt.f32 	%p220, %f1748, %f54;
	selp.f32 	%f11097, 0fCE6E6B28, %f11097, %p220;
$L__BB0_34:
	or.b16  	%rs12, %rs2, %rs3;
	and.b16  	%rs13, %rs12, 255;
	setp.eq.s16 	%p221, %rs13, 0;
	@%p221 bra 	$L__BB0_36;
	setp.lt.f32 	%p223, %f11097, 0f00000000;
	setp.lt.f32 	%p224, %f11096, 0f00000000;
	selp.f32 	%f1749, 0f4E6E6B28, %f11096, %p224;
	selp.f32 	%f1750, %f1749, %f11096, %p223;
	min.f32 	%f1751, %f11097, %f11096;
	selp.f32 	%f1752, %f11097, %f1751, %p224;
	selp.f32 	%f11098, %f1750, %f1752, %p223;
	bra.uni 	$L__BB0_37;
$L__BB0_36:
	setp.lt.f32 	%p222, %f11097, 0f00000000;
	selp.f32 	%f11098, 0f4E6E6B28, %f11097, %p222;
$L__BB0_37:
	setp.eq.s32 	%p225, %r671, %r670;
	add.f32 	%f1753, %f11098, 0f38D1B717;
	selp.f32 	%f11303, %f1753, %f11098, %p225;
	bra.uni 	$L__BB0_831;
$L__BB0_38:
	ld.global.v2.f32 	{%f73, %f74}, [%rd13+112];
	ld.global.v2.u32 	{%r35, %r34}, [%rd13+120];
	ld.global.f32 	%f1596, [%rd13];
	ld.global.f32 	%f1597, [%rd13+4];
	ld.global.f32 	%f1598, [%rd13+8];
	sub.f32 	%f1599, %f11088, %f1596;
	sub.f32 	%f1600, %f11087, %f1597;
	sub.f32 	%f1601, %f11086, %f1598;
	ld.global.f32 	%f1602, [%rd13+24];
	ld.global.f32 	%f1603, [%rd13+28];
	mul.f32 	%f1604, %f11090, %f1603;
	fma.rn.f32 	%f1605, %f11091, %f1602, %f1604;
	ld.global.f32 	%f1606, [%rd13+32];
	fma.rn.f32 	%f75, %f11089, %f1606, %f1605;
	ld.global.f32 	%f1607, [%rd13+36];
	ld.global.f32 	%f1608, [%rd13+40];
	mul.f32 	%f1609, %f11090, %f1608;
	fma.rn.f32 	%f1610, %f11091, %f1607, %f1609;
	ld.global.f32 	%f1611, [%rd13+44];
	fma.rn.f32 	%f76, %f11089, %f1611, %f1610;
	ld.global.f32 	%f1612, [%rd13+48];
	ld.global.f32 	%f1613, [%rd13+52];
	mul.f32 	%f1614, %f11090, %f1613;
	fma.rn.f32 	%f1615, %f11091, %f1612, %f1614;
	ld.global.f32 	%f1616, [%rd13+56];
	fma.rn.f32 	%f77, %f11089, %f1616, %f1615;
	mul.f32 	%f1617, %f1600, %f1603;
	fma.rn.f32 	%f1618, %f1599, %f1602, %f1617;
	fma.rn.f32 	%f78, %f1601, %f1606, %f1618;
	mul.f32 	%f1619, %f1600, %f1608;
	fma.rn.f32 	%f1620, %f1599, %f1607, %f1619;
	fma.rn.f32 	%f79, %f1601, %f1611, %f1620;
	mul.f32 	%f1621, %f1600, %f1613;
	fma.rn.f32 	%f1622, %f1599, %f1612, %f1621;
	fma.rn.f32 	%f80, %f1601, %f1616, %f1622;
	abs.f32 	%f1623, %f77;
	setp.lt.f32 	%p175, %f1623, 0f3089705F;
	mov.f32 	%f1595, 0f4E6E6B28;
	mov.f32 	%f11303, %f1595;
	@%p175 bra 	$L__BB0_831;
	neg.f32 	%f1625, %f80;
	div.rn.f32 	%f81, %f1625, %f77;
	setp.lt.f32 	%p176, %f81, 0f3A83126F;
	@%p176 bra 	$L__BB0_831;
	fma.rn.f32 	%f82, %f75, %f81, %f78;
	fma.rn.f32 	%f83, %f76, %f81, %f79;
	mul.f32 	%f1626, %f83, %f83;
	fma.rn.f32 	%f84, %f82, %f82, %f1626;
	setp.gt.s32 	%p177, %r35, 1;
	@%p177 bra 	$L__BB0_44;
	setp.eq.s32 	%p180, %r35, 0;
	@%p180 bra 	$L__BB0_47;
	setp.eq.s32 	%p181, %r35, 1;
	@%p181 bra 	$L__BB0_43;
	bra.uni 	$L__BB0_50;
$L__BB0_43:
	abs.f32 	%f1639, %f82;
	abs.f32 	%f1640, %f83;
	add.f32 	%f1641, %f73, 0f3A83126F;
	setp.leu.f32 	%p186, %f1640, %f1641;
	fma.rn.f32 	%f1642, %f1639, 0f3FDDB3D7, %f1640;
	add.f32 	%f1644, %f1641, %f1641;
	setp.lt.f32 	%p187, %f1642, %f1644;
	and.pred  	%p1120, %p186, %p187;
	bra.uni 	$L__BB0_49;
$L__BB0_44:
	setp.eq.s32 	%p178, %r35, 2;
	@%p178 bra 	$L__BB0_48;
	setp.eq.s32 	%p179, %r35, 3;
	@%p179 bra 	$L__BB0_46;
	bra.uni 	$L__BB0_50;
$L__BB0_46:
	abs.f32 	%f1627, %f82;
	abs.f32 	%f1628, %f83;
	add.f32 	%f1629, %f73, 0f3A83126F;
	setp.leu.f32 	%p182, %f1627, %f1629;
	fma.rn.f32 	%f1630, %f1628, 0f3FDDB3D7, %f1627;
	add.f32 	%f1632, %f1629, %f1629;
	setp.lt.f32 	%p183, %f1630, %f1632;
	and.pred  	%p1120, %p182, %p183;
	bra.uni 	$L__BB0_49;
$L__BB0_47:
	add.f32 	%f1646, %f73, 0f3A83126F;
	mul.f32 	%f1647, %f1646, %f1646;
	setp.lt.f32 	%p1120, %f84, %f1647;
	bra.uni 	$L__BB0_49;
$L__BB0_48:
	add.f32 	%f1634, %f73, 0f3A83126F;
	abs.f32 	%f1636, %f82;
	setp.lt.f32 	%p184, %f1636, %f1634;
	abs.f32 	%f1637, %f83;
	setp.lt.f32 	%p185, %f1637, %f1634;
	and.pred  	%p1120, %p184, %p185;
$L__BB0_49:
	not.pred 	%p188, %p1120;
	mov.f32 	%f11303, %f1595;
	@%p188 bra 	$L__BB0_831;
$L__BB0_50:
	setp.leu.f32 	%p189, %f74, 0f00000000;
	mov.f32 	%f11303, %f81;
	@%p189 bra 	$L__BB0_831;
	setp.gt.s32 	%p190, %r34, 1;
	@%p190 bra 	$L__BB0_55;
	setp.eq.s32 	%p193, %r34, 0;
	@%p193 bra 	$L__BB0_58;
	setp.eq.s32 	%p194, %r34, 1;
	mov.f32 	%f11303, %f81;
	@%p194 bra 	$L__BB0_54;
	bra.uni 	$L__BB0_831;
$L__BB0_54:
	abs.f32 	%f1661, %f82;
	abs.f32 	%f1662, %f83;
	add.f32 	%f1663, %f74, 0f3A83126F;
	setp.leu.f32 	%p199, %f1662, %f1663;
	fma.rn.f32 	%f1664, %f1661, 0f3FDDB3D7, %f1662;
	add.f32 	%f1666, %f1663, %f1663;
	setp.lt.f32 	%p200, %f1664, %f1666;
	and.pred  	%p1121, %p199, %p200;
	bra.uni 	$L__BB0_60;
$L__BB0_55:
	setp.eq.s32 	%p191, %r34, 2;
	@%p191 bra 	$L__BB0_59;
	setp.eq.s32 	%p192, %r34, 3;
	mov.f32 	%f11303, %f81;
	@%p192 bra 	$L__BB0_57;
	bra.uni 	$L__BB0_831;
$L__BB0_57:
	abs.f32 	%f1649, %f82;
	abs.f32 	%f1650, %f83;
	add.f32 	%f1651, %f74, 0f3A83126F;
	setp.leu.f32 	%p195, %f1649, %f1651;
	fma.rn.f32 	%f1652, %f1650, 0f3FDDB3D7, %f1649;
	add.f32 	%f1654, %f1651, %f1651;
	setp.lt.f32 	%p196, %f1652, %f1654;
	and.pred  	%p1121, %p195, %p196;
	bra.uni 	$L__BB0_60;
$L__BB0_58:
	add.f32 	%f1668, %f74, 0f3A83126F;
	mul.f32 	%f1669, %f1668, %f1668;
	setp.lt.f32 	%p1121, %f84, %f1669;
	bra.uni 	$L__BB0_60;
$L__BB0_59:
	add.f32 	%f1656, %f74, 0f3A83126F;
	abs.f32 	%f1658, %f82;
	setp.lt.f32 	%p197, %f1658, %f1656;
	abs.f32 	%f1659, %f83;
	setp.lt.f32 	%p198, %f1659, %f1656;
	and.pred  	%p1121, %p197, %p198;
$L__BB0_60:
	mov.f32 	%f11303, %f1595;
	@%p1121 bra 	$L__BB0_831;
	mov.f32 	%f11303, %f81;
	bra.uni 	$L__BB0_831;
$L__BB0_62:
	ld.global.v2.f32 	{%f85, %f86}, [%rd13+16];
	ld.global.v2.f32 	{%f1382, %f87}, [%rd13+56];
	ld.global.u8 	%rs4, [%rd13+128];
	ld.global.v2.f32 	{%f88, %f89}, [%rd13+112];
	ld.global.v2.u32 	{%r36, %r37}, [%rd13+120];
	ld.global.f32 	%f1383, [%rd13];
	ld.global.f32 	%f1384, [%rd13+4];
	ld.global.f32 	%f1385, [%rd13+8];
	sub.f32 	%f1386, %f11088, %f1383;
	sub.f32 	%f1387, %f11087, %f1384;
	sub.f32 	%f1388, %f11086, %f1385;
	ld.global.v2.f32 	{%f1389, %f1390}, [%rd13+24];
	mul.f32 	%f1391, %f11090, %f1390;
	fma.rn.f32 	%f1392, %f11091, %f1389, %f1391;
	ld.global.v2.f32 	{%f1393, %f1394}, [%rd13+32];
	fma.rn.f32 	%f90, %f11089, %f1393, %f1392;
	ld.global.v2.f32 	{%f1395, %f1396}, [%rd13+40];
	mul.f32 	%f1397, %f11090, %f1395;
	fma.rn.f32 	%f1398, %f11091, %f1394, %f1397;
	fma.rn.f32 	%f91, %f11089, %f1396, %f1398;
	ld.global.v2.f32 	{%f1399, %f1400}, [%rd13+48];
	mul.f32 	%f1401, %f11090, %f1400;
	fma.rn.f32 	%f1402, %f11091, %f1399, %f1401;
	fma.rn.f32 	%f92, %f11089, %f1382, %f1402;
	mul.f32 	%f1403, %f1387, %f1390;
	fma.rn.f32 	%f1404, %f1386, %f1389, %f1403;
	fma.rn.f32 	%f11100, %f1388, %f1393, %f1404;
	mul.f32 	%f1405, %f1387, %f1395;
	fma.rn.f32 	%f1406, %f1386, %f1394, %f1405;
	fma.rn.f32 	%f11101, %f1388, %f1396, %f1406;
	mul.f32 	%f1407, %f1387, %f1400;
	fma.rn.f32 	%f1408, %f1386, %f1399, %f1407;
	fma.rn.f32 	%f11105, %f1388, %f1382, %f1408;
	mul.f32 	%f1409, %f86, %f86;
	fma.rn.f32 	%f1410, %f85, %f85, %f1409;
	setp.ne.s16 	%p80, %rs4, 0;
	setp.leu.f32 	%p81, %f1410, 0f3A83126F;
	or.pred  	%p82, %p80, %p81;
	@%p82 bra 	$L__BB0_67;
	abs.f32 	%f1412, %f87;
	setp.lt.f32 	%p84, %f1412, 0f322BCC77;
	mov.f32 	%f11099, 0f00000000;
	@%p84 bra 	$L__BB0_66;
	mul.f32 	%f1414, %f87, %f87;
	mul.f32 	%f1415, %f1414, %f1410;
	mov.f32 	%f1416, 0f3F800000;
	sub.f32 	%f97, %f1416, %f1415;
	setp.lt.f32 	%p85, %f97, 0f00000000;
	mov.f32 	%f11099, 0f4E6E6B28;
	@%p85 bra 	$L__BB0_66;
	sqrt.rn.f32 	%f1417, %f97;
	add.f32 	%f1418, %f1417, 0f3F800000;
	mul.f32 	%f1419, %f87, %f1410;
	div.rn.f32 	%f11099, %f1419, %f1418;
$L__BB0_66:
	add.f32 	%f11100, %f85, %f11100;
	add.f32 	%f11101, %f86, %f11101;
	add.f32 	%f11105, %f11105, %f11099;
	bra.uni 	$L__BB0_69;
$L__BB0_67:
	setp.leu.f32 	%p83, %f1410, 0f3A83126F;
	@%p83 bra 	$L__BB0_69;
	add.f32 	%f11100, %f85, %f11100;
	add.f32 	%f11101, %f86, %f11101;
$L__BB0_69:
	abs.f32 	%f108, %f92;
	setp.leu.f32 	%p86, %f108, 0f3089705F;
	@%p86 bra 	$L__BB0_71;
	neg.f32 	%f1428, %f11105;
	div.rn.f32 	%f11106, %f1428, %f92;
	fma.rn.f32 	%f11100, %f90, %f11106, %f11100;
	fma.rn.f32 	%f11101, %f91, %f11106, %f11101;
	mov.f32 	%f11105, 0f00000000;
	bra.uni 	$L__BB0_75;
$L__BB0_71:
	abs.f32 	%f1420, %f90;
	setp.leu.f32 	%p87, %f1420, 0f3089705F;
	@%p87 bra 	$L__BB0_73;
	neg.f32 	%f1426, %f11100;
	div.rn.f32 	%f11106, %f1426, %f90;
	fma.rn.f32 	%f11101, %f91, %f11106, %f11101;
	fma.rn.f32 	%f11105, %f92, %f11106, %f11105;
	mov.f32 	%f11100, 0f00000000;
	bra.uni 	$L__BB0_75;
$L__BB0_73:
	abs.f32 	%f1422, %f91;
	setp.leu.f32 	%p88, %f1422, 0f3089705F;
	mov.f32 	%f11106, 0f00000000;
	@%p88 bra 	$L__BB0_75;
	neg.f32 	%f1424, %f11101;
	div.rn.f32 	%f11106, %f1424, %f91;
	fma.rn.f32 	%f11100, %f90, %f11106, %f11100;
	fma.rn.f32 	%f11105, %f92, %f11106, %f11105;
	mov.f32 	%f11101, 0f00000000;
$L__BB0_75:
	setp.eq.s16 	%p89, %rs4, 0;
	selp.f32 	%f122, %f87, 0f00000000, %p89;
	abs.f32 	%f1429, %f122;
	setp.geu.f32 	%p90, %f1429, 0f322BCC77;
	@%p90 bra 	$L__BB0_99;
	setp.leu.f32 	%p148, %f108, 0f3089705F;
	setp.leu.f32 	%p149, %f11106, 0f3A83126F;
	mov.f32 	%f1549, 0f4E6E6B28;
	or.pred  	%p150, %p148, %p149;
	mov.f32 	%f11303, %f1549;
	@%p150 bra 	$L__BB0_831;
	sub.f32 	%f123, %f11100, %f85;
	sub.f32 	%f124, %f11101, %f86;
	mul.f32 	%f1550, %f124, %f124;
	fma.rn.f32 	%f125, %f123, %f123, %f1550;
	setp.gt.s32 	%p151, %r36, 1;
	@%p151 bra 	$L__BB0_81;
	setp.eq.s32 	%p154, %r36, 0;
	@%p154 bra 	$L__BB0_84;
	setp.eq.s32 	%p155, %r36, 1;
	@%p155 bra 	$L__BB0_80;
	bra.uni 	$L__BB0_87;
$L__BB0_80:
	abs.f32 	%f1563, %f123;
	abs.f32 	%f1564, %f124;
	add.f32 	%f1565, %f88, 0f3A83126F;
	setp.leu.f32 	%p160, %f1564, %f1565;
	fma.rn.f32 	%f1566, %f1563, 0f3FDDB3D7, %f1564;
	add.f32 	%f1568, %f1565, %f1565;
	setp.lt.f32 	%p161, %f1566, %f1568;
	and.pred  	%p1122, %p160, %p161;
	bra.uni 	$L__BB0_86;
$L__BB0_81:
	setp.eq.s32 	%p152, %r36, 2;
	@%p152 bra 	$L__BB0_85;
	setp.eq.s32 	%p153, %r36, 3;
	@%p153 bra 	$L__BB0_83;
	bra.uni 	$L__BB0_87;
$L__BB0_83:
	abs.f32 	%f1551, %f123;
	abs.f32 	%f1552, %f124;
	add.f32 	%f1553, %f88, 0f3A83126F;
	setp.leu.f32 	%p156, %f1551, %f1553;
	fma.rn.f32 	%f1554, %f1552, 0f3FDDB3D7, %f1551;
	add.f32 	%f1556, %f1553, %f1553;
	setp.lt.f32 	%p157, %f1554, %f1556;
	and.pred  	%p1122, %p156, %p157;
	bra.uni 	$L__BB0_86;
$L__BB0_84:
	add.f32 	%f1570, %f88, 0f3A83126F;
	mul.f32 	%f1571, %f1570, %f1570;
	setp.lt.f32 	%p1122, %f125, %f1571;
	bra.uni 	$L__BB0_86;
$L__BB0_85:
	add.f32 	%f1558, %f88, 0f3A83126F;
	abs.f32 	%f1560, %f123;
	setp.lt.f32 	%p158, %f1560, %f1558;
	abs.f32 	%f1561, %f124;
	setp.lt.f32 	%p159, %f1561, %f1558;
	and.pred  	%p1122, %p158, %p159;
$L__BB0_86:
	not.pred 	%p162, %p1122;
	mov.f32 	%f11303, %f1549;
	@%p162 bra 	$L__BB0_831;
$L__BB0_87:
	setp.leu.f32 	%p163, %f89, 0f00000000;
	mov.f32 	%f11303, %f11106;
	@%p163 bra 	$L__BB0_831;
	setp.gt.s32 	%p164, %r37, 1;
	@%p164 bra 	$L__BB0_92;
	setp.eq.s32 	%p167, %r37, 0;
	@%p167 bra 	$L__BB0_95;
	setp.eq.s32 	%p168, %r37, 1;
	mov.f32 	%f11303, %f11106;
	@%p168 bra 	$L__BB0_91;
	bra.uni 	$L__BB0_831;
$L__BB0_91:
	abs.f32 	%f1585, %f123;
	abs.f32 	%f1586, %f124;
	add.f32 	%f1587, %f89, 0f3A83126F;
	setp.leu.f32 	%p173, %f1586, %f1587;
	fma.rn.f32 	%f1588, %f1585, 0f3FDDB3D7, %f1586;
	add.f32 	%f1590, %f1587, %f1587;
	setp.lt.f32 	%p174, %f1588, %f1590;
	and.pred  	%p1123, %p173, %p174;
	bra.uni 	$L__BB0_97;
$L__BB0_92:
	setp.eq.s32 	%p165, %r37, 2;
	@%p165 bra 	$L__BB0_96;
	setp.eq.s32 	%p166, %r37, 3;
	mov.f32 	%f11303, %f11106;
	@%p166 bra 	$L__BB0_94;
	bra.uni 	$L__BB0_831;
$L__BB0_94:
	abs.f32 	%f1573, %f123;
	abs.f32 	%f1574, %f124;
	add.f32 	%f1575, %f89, 0f3A83126F;
	setp.leu.f32 	%p169, %f1573, %f1575;
	fma.rn.f32 	%f1576, %f1574, 0f3FDDB3D7, %f1573;
	add.f32 	%f1578, %f1575, %f1575;
	setp.lt.f32 	%p170, %f1576, %f1578;
	and.pred  	%p1123, %p169, %p170;
	bra.uni 	$L__BB0_97;
$L__BB0_95:
	add.f32 	%f1592, %f89, 0f3A83126F;
	mul.f32 	%f1593, %f1592, %f1592;
	setp.lt.f32 	%p1123, %f125, %f1593;
	bra.uni 	$L__BB0_97;
$L__BB0_96:
	add.f32 	%f1580, %f89, 0f3A83126F;
	abs.f32 	%f1582, %f123;
	setp.lt.f32 	%p171, %f1582, %f1580;
	abs.f32 	%f1583, %f124;
	setp.lt.f32 	%p172, %f1583, %f1580;
	and.pred  	%p1123, %p171, %p172;
$L__BB0_97:
	mov.f32 	%f11303, %f1549;
	@%p1123 bra 	$L__BB0_831;
	mov.f32 	%f11303, %f11106;
	bra.uni 	$L__BB0_831;
$L__BB0_99:
	mul.f32 	%f1431, %f11105, %f11105;
	fma.rn.f32 	%f1432, %f11101, %f11101, %f1431;
	fma.rn.f32 	%f1433, %f11100, %f11100, %f1432;
	mul.f32 	%f1434, %f92, %f11105;
	fma.rn.f32 	%f1435, %f11101, %f91, %f1434;
	fma.rn.f32 	%f1436, %f11100, %f90, %f1435;
	neg.f32 	%f1437, %f92;
	fma.rn.f32 	%f126, %f122, %f1436, %f1437;
	mul.f32 	%f1438, %f11105, 0fC0000000;
	fma.rn.f32 	%f1439, %f122, %f1433, %f1438;
	neg.f32 	%f1440, %f122;
	mul.f32 	%f1441, %f1439, %f1440;
	fma.rn.f32 	%f127, %f126, %f126, %f1441;
	setp.ltu.f32 	%p91, %f127, 0f00000000;
	mov.f32 	%f11303, 0f4E6E6B28;
	@%p91 bra 	$L__BB0_831;
	sqrt.rn.f32 	%f1442, %f127;
	rcp.rn.f32 	%f128, %f122;
	neg.f32 	%f1443, %f126;
	sub.f32 	%f1444, %f1443, %f1442;
	mul.f32 	%f129, %f128, %f1444;
	sub.f32 	%f1445, %f1442, %f126;
	mul.f32 	%f130, %f128, %f1445;
	fma.rn.f32 	%f1446, %f90, %f129, %f11100;
	fma.rn.f32 	%f1447, %f91, %f129, %f11101;
	sub.f32 	%f131, %f1446, %f85;
	sub.f32 	%f132, %f1447, %f86;
	mul.f32 	%f1448, %f132, %f132;
	fma.rn.f32 	%f133, %f131, %f131, %f1448;
	setp.gt.s32 	%p92, %r36, 1;
	@%p92 bra 	$L__BB0_104;
	setp.eq.s32 	%p95, %r36, 0;
	@%p95 bra 	$L__BB0_107;
	setp.eq.s32 	%p96, %r36, 1;
	@%p96 bra 	$L__BB0_103;
	bra.uni 	$L__BB0_110;
$L__BB0_103:
	abs.f32 	%f1461, %f131;
	abs.f32 	%f1462, %f132;
	add.f32 	%f1463, %f88, 0f3A83126F;
	setp.leu.f32 	%p101, %f1462, %f1463;
	fma.rn.f32 	%f1464, %f1461, 0f3FDDB3D7, %f1462;
	add.f32 	%f1466, %f1463, %f1463;
	setp.lt.f32 	%p102, %f1464, %f1466;
	and.pred  	%p1124, %p101, %p102;
	bra.uni 	$L__BB0_109;
$L__BB0_104:
	setp.eq.s32 	%p93, %r36, 2;
	@%p93 bra 	$L__BB0_108;
	setp.eq.s32 	%p94, %r36, 3;
	@%p94 bra 	$L__BB0_106;
	bra.uni 	$L__BB0_110;
$L__BB0_106:
	abs.f32 	%f1449, %f131;
	abs.f32 	%f1450, %f132;
	add.f32 	%f1451, %f88, 0f3A83126F;
	setp.leu.f32 	%p97, %f1449, %f1451;
	fma.rn.f32 	%f1452, %f1450, 0f3FDDB3D7, %f1449;
	add.f32 	%f1454, %f1451, %f1451;
	setp.lt.f32 	%p98, %f1452, %f1454;
	and.pred  	%p1124, %p97, %p98;
	bra.uni 	$L__BB0_109;
$L__BB0_107:
	add.f32 	%f1468, %f88, 0f3A83126F;
	mul.f32 	%f1469, %f1468, %f1468;
	setp.lt.f32 	%p1124, %f133, %f1469;
	bra.uni 	$L__BB0_109;
$L__BB0_108:
	add.f32 	%f1456, %f88, 0f3A83126F;
	abs.f32 	%f1458, %f131;
	setp.lt.f32 	%p99, %f1458, %f1456;
	abs.f32 	%f1459, %f132;
	setp.lt.f32 	%p100, %f1459, %f1456;
	and.pred  	%p1124, %p99, %p100;
$L__BB0_109:
	mov.f32 	%f11107, 0f4E6E6B28;
	not.pred 	%p103, %p1124;
	@%p103 bra 	$L__BB0_123;
$L__BB0_110:
	setp.leu.f32 	%p104, %f89, 0f00000000;
	@%p104 bra 	$L__BB0_121;
	setp.gt.s32 	%p105, %r37, 1;
	@%p105 bra 	$L__BB0_115;
	setp.eq.s32 	%p108, %r37, 0;
	@%p108 bra 	$L__BB0_118;
	setp.eq.s32 	%p109, %r37, 1;
	@%p109 bra 	$L__BB0_114;
	bra.uni 	$L__BB0_121;
$L__BB0_114:
	abs.f32 	%f1483, %f131;
	abs.f32 	%f1484, %f132;
	add.f32 	%f1485, %f89, 0f3A83126F;
	setp.leu.f32 	%p114, %f1484, %f1485;
	fma.rn.f32 	%f1486, %f1483, 0f3FDDB3D7, %f1484;
	add.f32 	%f1488, %f1485, %f1485;
	setp.lt.f32 	%p115, %f1486, %f1488;
	and.pred  	%p1125, %p114, %p115;
	bra.uni 	$L__BB0_120;
$L__BB0_115:
	setp.eq.s32 	%p106, %r37, 2;
	@%p106 bra 	$L__BB0_119;
	setp.eq.s32 	%p107, %r37, 3;
	@%p107 bra 	$L__BB0_117;
	bra.uni 	$L__BB0_121;
$L__BB0_117:
	abs.f32 	%f1471, %f131;
	abs.f32 	%f1472, %f132;
	add.f32 	%f1473, %f89, 0f3A83126F;
	setp.leu.f32 	%p110, %f1471, %f1473;
	fma.rn.f32 	%f1474, %f1472, 0f3FDDB3D7, %f1471;
	add.f32 	%f1476, %f1473, %f1473;
	setp.lt.f32 	%p111, %f1474, %f1476;
	and.pred  	%p1125, %p110, %p111;
	bra.uni 	$L__BB0_120;
$L__BB0_118:
	add.f32 	%f1490, %f89, 0f3A83126F;
	mul.f32 	%f1491, %f1490, %f1490;
	setp.lt.f32 	%p1125, %f133, %f1491;
	bra.uni 	$L__BB0_120;
$L__BB0_119:
	add.f32 	%f1478, %f89, 0f3A83126F;
	abs.f32 	%f1480, %f131;
	setp.lt.f32 	%p112, %f1480, %f1478;
	abs.f32 	%f1481, %f132;
	setp.lt.f32 	%p113, %f1481, %f1478;
	and.pred  	%p1125, %p112, %p113;
$L__BB0_120:
	mov.f32 	%f11107, 0f4E6E6B28;
	@%p1125 bra 	$L__BB0_123;
$L__BB0_121:
	fma.rn.f32 	%f1494, %f92, %f129, %f11105;
	abs.f32 	%f1495, %f1494;
	abs.f32 	%f1496, %f128;
	setp.geu.f32 	%p116, %f1495, %f1496;
	mov.f32 	%f11107, 0f4E6E6B28;
	@%p116 bra 	$L__BB0_123;
	add.f32 	%f1497, %f11106, %f129;
	setp.le.f32 	%p117, %f1497, 0f3A83126F;
	selp.f32 	%f11107, 0f4E6E6B28, %f1497, %p117;
$L__BB0_123:
	fma.rn.f32 	%f1498, %f90, %f130, %f11100;
	fma.rn.f32 	%f1499, %f91, %f130, %f11101;
	fma.rn.f32 	%f136, %f92, %f130, %f11105;
	sub.f32 	%f137, %f1498, %f85;
	sub.f32 	%f138, %f1499, %f86;
	mul.f32 	%f1500, %f138, %f138;
	fma.rn.f32 	%f139, %f137, %f137, %f1500;
	setp.gt.s32 	%p118, %r36, 1;
	@%p118 bra 	$L__BB0_127;
	setp.eq.s32 	%p121, %r36, 0;
	@%p121 bra 	$L__BB0_130;
	setp.eq.s32 	%p122, %r36, 1;
	@%p122 bra 	$L__BB0_126;
	bra.uni 	$L__BB0_133;
$L__BB0_126:
	abs.f32 	%f1513, %f137;
	abs.f32 	%f1514, %f138;
	add.f32 	%f1515, %f88, 0f3A83126F;
	setp.leu.f32 	%p127, %f1514, %f1515;
	fma.rn.f32 	%f1516, %f1513, 0f3FDDB3D7, %f1514;
	add.f32 	%f1518, %f1515, %f1515;
	setp.lt.f32 	%p128, %f1516, %f1518;
	and.pred  	%p1126, %p127, %p128;
	bra.uni 	$L__BB0_132;
$L__BB0_127:
	setp.eq.s32 	%p119, %r36, 2;
	@%p119 bra 	$L__BB0_131;
	setp.eq.s32 	%p120, %r36, 3;
	@%p120 bra 	$L__BB0_129;
	bra.uni 	$L__BB0_133;
$L__BB0_129:
	abs.f32 	%f1501, %f137;
	abs.f32 	%f1502, %f138;
	add.f32 	%f1503, %f88, 0f3A83126F;
	setp.leu.f32 	%p123, %f1501, %f1503;
	fma.rn.f32 	%f1504, %f1502, 0f3FDDB3D7, %f1501;
	add.f32 	%f1506, %f1503, %f1503;
	setp.lt.f32 	%p124, %f1504, %f1506;
	and.pred  	%p1126, %p123, %p124;
	bra.uni 	$L__BB0_132;
$L__BB0_130:
	add.f32 	%f1520, %f88, 0f3A83126F;
	mul.f32 	%f1521, %f1520, %f1520;
	setp.lt.f32 	%p1126, %f139, %f1521;
	bra.uni 	$L__BB0_132;
$L__BB0_131:
	add.f32 	%f1508, %f88, 0f3A83126F;
	abs.f32 	%f1510, %f137;
	setp.lt.f32 	%p125, %f1510, %f1508;
	abs.f32 	%f1511, %f138;
	setp.lt.f32 	%p126, %f1511, %f1508;
	and.pred  	%p1126, %p125, %p126;
$L__BB0_132:
	mov.f32 	%f11108, 0f4E6E6B28;
	not.pred 	%p129, %p1126;
	@%p129 bra 	$L__BB0_146;
$L__BB0_133:
	setp.leu.f32 	%p130, %f89, 0f00000000;
	@%p130 bra 	$L__BB0_144;
	setp.gt.s32 	%p131, %r37, 1;
	@%p131 bra 	$L__BB0_138;
	setp.eq.s32 	%p134, %r37, 0;
	@%p134 bra 	$L__BB0_141;
	setp.eq.s32 	%p135, %r37, 1;
	@%p135 bra 	$L__BB0_137;
	bra.uni 	$L__BB0_144;
$L__BB0_137:
	abs.f32 	%f1535, %f137;
	abs.f32 	%f1536, %f138;
	add.f32 	%f1537, %f89, 0f3A83126F;
	setp.leu.f32 	%p140, %f1536, %f1537;
	fma.rn.f32 	%f1538, %f1535, 0f3FDDB3D7, %f1536;
	add.f32 	%f1540, %f1537, %f1537;
	setp.lt.f32 	%p141, %f1538, %f1540;
	and.pred  	%p1127, %p140, %p141;
	bra.uni 	$L__BB0_143;
$L__BB0_138:
	setp.eq.s32 	%p132, %r37, 2;
	@%p132 bra 	$L__BB0_142;
	setp.eq.s32 	%p133, %r37, 3;
	@%p133 bra 	$L__BB0_140;
	bra.uni 	$L__BB0_144;
$L__BB0_140:
	abs.f32 	%f1523, %f137;
	abs.f32 	%f1524, %f138;
	add.f32 	%f1525, %f89, 0f3A83126F;
	setp.leu.f32 	%p136, %f1523, %f1525;
	fma.rn.f32 	%f1526, %f1524, 0f3FDDB3D7, %f1523;
	add.f32 	%f1528, %f1525, %f1525;
	setp.lt.f32 	%p137, %f1526, %f1528;
	and.pred  	%p1127, %p136, %p137;
	bra.uni 	$L__BB0_143;
$L__BB0_141:
	add.f32 	%f1542, %f89, 0f3A83126F;
	mul.f32 	%f1543, %f1542, %f1542;
	setp.lt.f32 	%p1127, %f139, %f1543;
	bra.uni 	$L__BB0_143;
$L__BB0_142:
	add.f32 	%f1530, %f89, 0f3A83126F;
	abs.f32 	%f1532, %f137;
	setp.lt.f32 	%p138, %f1532, %f1530;
	abs.f32 	%f1533, %f138;
	setp.lt.f32 	%p139, %f1533, %f1530;
	and.pred  	%p1127, %p138, %p139;
$L__BB0_143:
	mov.f32 	%f11108, 0f4E6E6B28;
	@%p1127 bra 	$L__BB0_146;
$L__BB0_144:
	abs.f32 	%f1546, %f136;
	abs.f32 	%f1547, %f128;
	setp.geu.f32 	%p142, %f1546, %f1547;
	mov.f32 	%f11108, 0f4E6E6B28;
	@%p142 bra 	$L__BB0_146;
	add.f32 	%f1548, %f11106, %f130;
	setp.le.f32 	%p143, %f1548, 0f3A83126F;
	selp.f32 	%f11108, 0f4E6E6B28, %f1548, %p143;
$L__BB0_146:
	setp.eq.f32 	%p144, %f11107, 0f4E6E6B28;
	setp.eq.f32 	%p145, %f11108, 0f4E6E6B28;
	or.pred  	%p146, %p144, %p145;
	@%p146 bra 	$L__BB0_148;
	min.f32 	%f11303, %f11107, %f11108;
	bra.uni 	$L__BB0_831;
$L__BB0_148:
	setp.neu.f32 	%p147, %f11107, 0f4E6E6B28;
	selp.f32 	%f11303, %f11107, %f11108, %p147;
	bra.uni 	$L__BB0_831;
$L__BB0_149:
	ld.global.v2.f32 	{%f144, %f145}, [%rd13+16];
	ld.global.v2.f32 	{%f1754, %f146}, [%rd13+56];
	ld.global.f32 	%f147, [%rd13+64];
	ld.global.u8 	%rs5, [%rd13+128];
	ld.global.v2.f32 	{%f148, %f149}, [%rd13+112];
	ld.global.v2.u32 	{%r39, %r38}, [%rd13+120];
	ld.global.f32 	%f1755, [%rd13];
	ld.global.f32 	%f1756, [%rd13+4];
	ld.global.f32 	%f1757, [%rd13+8];
	sub.f32 	%f1758, %f11088, %f1755;
	sub.f32 	%f1759, %f11087, %f1756;
	sub.f32 	%f1760, %f11086, %f1757;
	ld.global.v2.f32 	{%f1761, %f1762}, [%rd13+24];
	mul.f32 	%f1763, %f11090, %f1762;
	fma.rn.f32 	%f1764, %f11091, %f1761, %f1763;
	ld.global.v2.f32 	{%f1765, %f1766}, [%rd13+32];
	fma.rn.f32 	%f150, %f11089, %f1765, %f1764;
	ld.global.v2.f32 	{%f1767, %f1768}, [%rd13+40];
	mul.f32 	%f1769, %f11090, %f1767;
	fma.rn.f32 	%f1770, %f11091, %f1766, %f1769;
	fma.rn.f32 	%f151, %f11089, %f1768, %f1770;
	ld.global.v2.f32 	{%f1771, %f1772}, [%rd13+48];
	mul.f32 	%f1773, %f11090, %f1772;
	fma.rn.f32 	%f1774, %f11091, %f1771, %f1773;
	fma.rn.f32 	%f152, %f11089, %f1754, %f1774;
	mul.f32 	%f1775, %f1759, %f1762;
	fma.rn.f32 	%f1776, %f1758, %f1761, %f1775;
	fma.rn.f32 	%f11110, %f1760, %f1765, %f1776;
	mul.f32 	%f1777, %f1759, %f1767;
	fma.rn.f32 	%f1778, %f1758, %f1766, %f1777;
	fma.rn.f32 	%f11111, %f1760, %f1768, %f1778;
	mul.f32 	%f1779, %f1759, %f1772;
	fma.rn.f32 	%f1780, %f1758, %f1771, %f1779;
	fma.rn.f32 	%f167, %f1760, %f1754, %f1780;
	mul.f32 	%f1781, %f145, %f145;
	fma.rn.f32 	%f1782, %f144, %f144, %f1781;
	sqrt.rn.f32 	%f156, %f1782;
	setp.leu.f32 	%p226, %f156, 0f3A83126F;
	@%p226 bra 	$L__BB0_154;
	abs.f32 	%f1784, %f146;
	setp.lt.f32 	%p227, %f1784, 0f322BCC77;
	setp.ne.s16 	%p228, %rs5, 0;
	abs.f32 	%f1785, %f156;
	setp.lt.f32 	%p229, %f1785, 0f3A83126F;
	or.pred  	%p230, %p227, %p229;
	or.pred  	%p231, %p230, %p228;
	mov.f32 	%f11109, 0f00000000;
	@%p231 bra 	$L__BB0_153;
	div.rn.f32 	%f1788, %f156, %f148;
	mul.f32 	%f157, %f1788, %f1788;
	mul.f32 	%f158, %f156, %f156;
	add.f32 	%f1789, %f147, 0f3F800000;
	mul.f32 	%f1790, %f146, %f1789;
	mul.f32 	%f1791, %f146, %f1790;
	mul.f32 	%f1792, %f1791, %f158;
	mov.f32 	%f1793, 0f3F800000;
	sub.f32 	%f159, %f1793, %f1792;
	setp.lt.f32 	%p232, %f159, 0f00000000;
	mov.f32 	%f11109, 0f4E6E6B28;
	@%p232 bra 	$L__BB0_153;
	ld.global.f32 	%f1794, [%rd13+104];
	ld.global.f32 	%f1795, [%rd13+100];
	ld.global.f32 	%f1796, [%rd13+96];
	ld.global.f32 	%f1797, [%rd13+92];
	ld.global.f32 	%f1798, [%rd13+88];
	ld.global.f32 	%f1799, [%rd13+84];
	ld.global.f32 	%f1800, [%rd13+80];
	ld.global.f32 	%f1801, [%rd13+76];
	ld.global.f32 	%f1802, [%rd13+72];
	ld.global.f32 	%f1803, [%rd13+68];
	mul.f32 	%f1804, %f146, %f158;
	sqrt.rn.f32 	%f1805, %f159;
	add.f32 	%f1806, %f1805, 0f3F800000;
	div.rn.f32 	%f1807, %f1804, %f1806;
	fma.rn.f32 	%f1808, %f157, 0f00000000, %f1794;
	fma.rn.f32 	%f1809, %f1808, %f157, %f1795;
	fma.rn.f32 	%f1810, %f1809, %f157, %f1796;
	fma.rn.f32 	%f1811, %f1810, %f157, %f1797;
	fma.rn.f32 	%f1812, %f1811, %f157, %f1798;
	fma.rn.f32 	%f1813, %f1812, %f157, %f1799;
	fma.rn.f32 	%f1814, %f1813, %f157, %f1800;
	fma.rn.f32 	%f1815, %f1814, %f157, %f1801;
	fma.rn.f32 	%f1816, %f1815, %f157, %f1802;
	fma.rn.f32 	%f1817, %f1816, %f157, %f1803;
	fma.rn.f32 	%f11109, %f157, %f1817, %f1807;
$L__BB0_153:
	add.f32 	%f11110, %f144, %f11110;
	add.f32 	%f11111, %f145, %f11111;
	add.f32 	%f167, %f167, %f11109;
$L__BB0_154:
	abs.f32 	%f168, %f152;
	setp.leu.f32 	%p233, %f168, 0f3089705F;
	mov.f32 	%f11113, 0f4E6E6B28;
	mov.f32 	%f11114, %f11113;
	@%p233 bra 	$L__BB0_156;
	rcp.rn.f32 	%f11114, %f152;
	neg.f32 	%f1819, %f167;
	mul.f32 	%f11113, %f11114, %f1819;
$L__BB0_156:
	abs.f32 	%f173, %f146;
	setp.lt.f32 	%p234, %f173, 0f322BCC77;
	setp.eq.s16 	%p235, %rs5, 1;
	or.pred  	%p41, %p234, %p235;
	not.pred 	%p236, %p41;
	mov.f32 	%f11179, %f11303;
	@%p236 bra 	$L__BB0_158;
	setp.eq.f32 	%p237, %f11113, 0f4E6E6B28;
	mov.f32 	%f11303, 0f4E6E6B28;
	mov.f32 	%f11179, %f11113;
	@%p237 bra 	$L__BB0_831;
$L__BB0_158:
	mov.f32 	%f1821, 0f3F800000;
	sub.f32 	%f175, %f1821, %f168;
	setp.geu.f32 	%p238, %f175, 0f3089705F;
	@%p238 bra 	$L__BB0_163;
	mul.f32 	%f10443, %f11111, %f11111;
	fma.rn.f32 	%f10444, %f11110, %f11110, %f10443;
	sqrt.rn.f32 	%f176, %f10444;
	setp.ne.s16 	%p975, %rs5, 0;
	abs.f32 	%f10445, %f176;
	setp.lt.f32 	%p976, %f10445, 0f3A83126F;
	or.pred  	%p977, %p234, %p976;
	or.pred  	%p978, %p977, %p975;
	mov.f32 	%f11116, 0f00000000;
	@%p978 bra 	$L__BB0_162;
	div.rn.f32 	%f10448, %f176, %f148;
	mul.f32 	%f10449, %f10448, %f10448;
	ld.global.f32 	%f10450, [%rd13+104];
	fma.rn.f32 	%f10451, %f10449, 0f00000000, %f10450;
	ld.global.f32 	%f10452, [%rd13+100];
	fma.rn.f32 	%f10453, %f10451, %f10449, %f10452;
	ld.global.f32 	%f10454, [%rd13+96];
	fma.rn.f32 	%f10455, %f10453, %f10449, %f10454;
	ld.global.f32 	%f10456, [%rd13+92];
	fma.rn.f32 	%f10457, %f10455, %f10449, %f10456;
	ld.global.f32 	%f10458, [%rd13+88];
	fma.rn.f32 	%f10459, %f10457, %f10449, %f10458;
	ld.global.f32 	%f10460, [%rd13+84];
	fma.rn.f32 	%f10461, %f10459, %f10449, %f10460;
	ld.global.f32 	%f10462, [%rd13+80];
	fma.rn.f32 	%f10463, %f10461, %f10449, %f10462;
	ld.global.f32 	%f10464, [%rd13+76];
	fma.rn.f32 	%f10465, %f10463, %f10449, %f10464;
	ld.global.f32 	%f10466, [%rd13+72];
	fma.rn.f32 	%f10467, %f10465, %f10449, %f10466;
	ld.global.f32 	%f10468, [%rd13+68];
	fma.rn.f32 	%f10469, %f10467, %f10449, %f10468;
	mul.f32 	%f177, %f10449, %f10469;
	mul.f32 	%f178, %f176, %f176;
	add.f32 	%f10470, %f147, 0f3F800000;
	mul.f32 	%f10471, %f146, %f10470;
	mul.f32 	%f10472, %f146, %f10471;
	mul.f32 	%f10473, %f10472, %f178;
	mov.f32 	%f10474, 0f3F800000;
	sub.f32 	%f179, %f10474, %f10473;
	setp.lt.f32 	%p979, %f179, 0f00000000;
	mov.f32 	%f11116, 0f4E6E6B28;
	@%p979 bra 	$L__BB0_162;
	mul.f32 	%f10475, %f146, %f178;
	sqrt.rn.f32 	%f10476, %f179;
	add.f32 	%f10477, %f10476, 0f3F800000;
	div.rn.f32 	%f10478, %f10475, %f10477;
	add.f32 	%f11116, %f177, %f10478;
$L__BB0_162:
	sub.f32 	%f10479, %f11116, %f167;
	mul.f32 	%f11179, %f11114, %f10479;
	bra.uni 	$L__BB0_809;
$L__BB0_163:
	@%p41 bra 	$L__BB0_809;
	mov.f32 	%f11118, 0f4E6E6B28;
	@%p233 bra 	$L__BB0_169;
	setp.ne.s16 	%p240, %rs5, 0;
	abs.f32 	%f1824, %f148;
	setp.lt.f32 	%p241, %f1824, 0f3A83126F;
	or.pred  	%p242, %p240, %p241;
	mov.f32 	%f11117, 0f00000000;
	@%p242 bra 	$L__BB0_168;
	mul.f32 	%f183, %f148, %f148;
	add.f32 	%f1827, %f147, 0f3F800000;
	mul.f32 	%f1828, %f146, %f1827;
	mul.f32 	%f1829, %f146, %f1828;
	mul.f32 	%f1830, %f1829, %f183;
	mov.f32 	%f1831, 0f3F800000;
	sub.f32 	%f184, %f1831, %f1830;
	setp.lt.f32 	%p243, %f184, 0f00000000;
	mov.f32 	%f11117, 0f4E6E6B28;
	@%p243 bra 	$L__BB0_168;
	div.rn.f32 	%f1832, %f148, %f148;
	mul.f32 	%f1833, %f1832, %f1832;
	ld.global.f32 	%f1834, [%rd13+104];
	ld.global.f32 	%f1835, [%rd13+100];
	ld.global.f32 	%f1836, [%rd13+96];
	ld.global.f32 	%f1837, [%rd13+92];
	ld.global.f32 	%f1838, [%rd13+88];
	ld.global.f32 	%f1839, [%rd13+84];
	ld.global.f32 	%f1840, [%rd13+80];
	ld.global.f32 	%f1841, [%rd13+76];
	ld.global.f32 	%f1842, [%rd13+72];
	ld.global.f32 	%f1843, [%rd13+68];
	mul.f32 	%f1844, %f146, %f183;
	sqrt.rn.f32 	%f1845, %f184;
	add.f32 	%f1846, %f1845, 0f3F800000;
	div.rn.f32 	%f1847, %f1844, %f1846;
	fma.rn.f32 	%f1848, %f1833, 0f00000000, %f1834;
	fma.rn.f32 	%f1849, %f1848, %f1833, %f1835;
	fma.rn.f32 	%f1850, %f1849, %f1833, %f1836;
	fma.rn.f32 	%f1851, %f1850, %f1833, %f1837;
	fma.rn.f32 	%f1852, %f1851, %f1833, %f1838;
	fma.rn.f32 	%f1853, %f1852, %f1833, %f1839;
	fma.rn.f32 	%f1854, %f1853, %f1833, %f1840;
	fma.rn.f32 	%f1855, %f1854, %f1833, %f1841;
	fma.rn.f32 	%f1856, %f1855, %f1833, %f1842;
	fma.rn.f32 	%f1857, %f1856, %f1833, %f1843;
	fma.rn.f32 	%f11117, %f1833, %f1857, %f1847;
$L__BB0_168:
	sub.f32 	%f1858, %f11117, %f167;
	mul.f32 	%f11118, %f11114, %f1858;
$L__BB0_169:
	rcp.rn.f32 	%f189, %f146;
	setp.eq.f32 	%p244, %f11113, 0f4E6E6B28;
	setp.eq.f32 	%p245, %f11118, 0f4E6E6B28;
	or.pred  	%p246, %p244, %p245;
	@%p246 bra 	$L__BB0_382;
	mul.f32 	%f1859, %f189, %f189;
	fma.rn.f32 	%f1861, %f150, %f11113, %f11110;
	fma.rn.f32 	%f1862, %f151, %f11113, %f11111;
	mul.f32 	%f1863, %f1862, %f1862;
	fma.rn.f32 	%f1864, %f1861, %f1861, %f1863;
	fma.rn.f32 	%f1866, %f150, %f11118, %f11110;
	fma.rn.f32 	%f1867, %f151, %f11118, %f11111;
	mul.f32 	%f1868, %f1867, %f1867;
	fma.rn.f32 	%f1869, %f1866, %f1866, %f1868;
	setp.gtu.f32 	%p247, %f1869, %f1859;
	setp.gtu.f32 	%p248, %f1864, %f1859;
	or.pred  	%p249, %p247, %p248;
	@%p249 bra 	$L__BB0_382;
	min.f32 	%f190, %f11113, %f11118;
	add.u64 	%rd14, %SPL, 0;
	st.local.f32 	[%rd14], %f190;
	add.u64 	%rd15, %SPL, 4;
	mov.b32 	%r302, 0;
	st.local.u32 	[%rd15], %r302;
	setp.ne.s16 	%p250, %rs5, 0;
	mul.f32 	%f1871, %f146, %f146;
	add.f32 	%f1872, %f147, 0f3F800000;
	mul.f32 	%f191, %f1871, %f1872;
	fma.rn.f32 	%f192, %f150, %f190, %f11110;
	fma.rn.f32 	%f193, %f151, %f190, %f11111;
	mul.f32 	%f1873, %f193, %f193;
	fma.rn.f32 	%f1874, %f192, %f192, %f1873;
	sqrt.rn.f32 	%f1875, %f1874;
	setp.lt.f32 	%p251, %f1875, 0f3A83126F;
	or.pred  	%p252, %p250, %p251;
	mov.f32 	%f11177, 0f00000000;
	mov.f32 	%f11061, 0f4E6E6B28;
	mov.f32 	%f11178, %f11177;
	@%p252 bra 	$L__BB0_174;
	mul.f32 	%f485, %f1875, %f1875;
	mul.f32 	%f1877, %f191, %f485;
	mov.f32 	%f1878, 0f3F800000;
	sub.f32 	%f486, %f1878, %f1877;
	setp.lt.f32 	%p253, %f486, 0f00000000;
	mov.f32 	%f11179, %f11061;
	@%p253 bra 	$L__BB0_809;
	div.rn.f32 	%f1880, %f1875, %f148;
	mul.f32 	%f1881, %f1880, %f1880;
	ld.global.f32 	%f1882, [%rd13+104];
	ld.global.f32 	%f1883, [%rd13+100];
	ld.global.f32 	%f1884, [%rd13+96];
	ld.global.f32 	%f1885, [%rd13+92];
	ld.global.f32 	%f1886, [%rd13+88];
	ld.global.f32 	%f1887, [%rd13+84];
	ld.global.f32 	%f1888, [%rd13+80];
	ld.global.f32 	%f1889, [%rd13+76];
	ld.global.f32 	%f1890, [%rd13+72];
	ld.global.f32 	%f1891, [%rd13+68];
	sqrt.rn.f32 	%f1892, %f486;
	mul.f32 	%f1893, %f146, %f485;
	add.f32 	%f1894, %f1892, 0f3F800000;
	div.rn.f32 	%f1895, %f1893, %f1894;
	fma.rn.f32 	%f1896, %f1881, 0f00000000, %f1882;
	fma.rn.f32 	%f1897, %f1896, %f1881, %f1883;
	fma.rn.f32 	%f1898, %f1897, %f1881, %f1884;
	fma.rn.f32 	%f1899, %f1898, %f1881, %f1885;
	fma.rn.f32 	%f1900, %f1899, %f1881, %f1886;
	fma.rn.f32 	%f1901, %f1900, %f1881, %f1887;
	fma.rn.f32 	%f1902, %f1901, %f1881, %f1888;
	fma.rn.f32 	%f1903, %f1902, %f1881, %f1889;
	fma.rn.f32 	%f1904, %f1903, %f1881, %f1890;
	fma.rn.f32 	%f1905, %f1904, %f1881, %f1891;
	fma.rn.f32 	%f11177, %f1881, %f1905, %f1895;
	mul.f32 	%f1906, %f146, %f1875;
	div.rn.f32 	%f1907, %f1906, %f1892;
	add.f32 	%f1908, %f1880, %f1880;
	add.f32 	%f1909, %f1890, %f1890;
	mul.f32 	%f1910, %f1889, 0f40400000;
	mul.f32 	%f1911, %f1888, 0f40800000;
	mul.f32 	%f1912, %f1887, 0f40A00000;
	mul.f32 	%f1913, %f1886, 0f40C00000;
	mul.f32 	%f1914, %f1885, 0f40E00000;
	mul.f32 	%f1915, %f1884, 0f41000000;
	mul.f32 	%f1916, %f1883, 0f41100000;
	mul.f32 	%f1917, %f1882, 0f41200000;
	fma.rn.f32 	%f1918, %f1881, 0f00000000, %f1917;
	fma.rn.f32 	%f1919, %f1918, %f1881, %f1916;
	fma.rn.f32 	%f1920, %f1919, %f1881, %f1915;
	fma.rn.f32 	%f1921, %f1920, %f1881, %f1914;
	fma.rn.f32 	%f1922, %f1921, %f1881, %f1913;
	fma.rn.f32 	%f1923, %f1922, %f1881, %f1912;
	fma.rn.f32 	%f1924, %f1923, %f1881, %f1911;
	fma.rn.f32 	%f1925, %f1924, %f1881, %f1910;
	fma.rn.f32 	%f1926, %f1925, %f1881, %f1909;
	fma.rn.f32 	%f1927, %f1926, %f1881, %f1891;
	mul.f32 	%f1928, %f1908, %f1927;
	div.rn.f32 	%f1929, %f1928, %f148;
	add.f32 	%f11178, %f1929, %f1907;
	setp.eq.f32 	%p254, %f11177, 0f4E6E6B28;
	mov.f32 	%f11179, %f11061;
	@%p254 bra 	$L__BB0_809;
$L__BB0_174:
	sub.f32 	%f1930, %f11177, %f167;
	mul.f32 	%f1931, %f152, %f190;
	sub.f32 	%f1932, %f1930, %f1931;
	mul.f32 	%f1933, %f151, %f193;
	fma.rn.f32 	%f1934, %f192, %f150, %f1933;
	setp.gt.f32 	%p255, %f1875, 0f3A83126F;
	div.rn.f32 	%f1935, %f1934, %f1875;
	selp.f32 	%f1936, %f1935, 0f00000000, %p255;
	mul.f32 	%f1937, %f1936, %f11178;
	sub.f32 	%f1938, %f1937, %f152;
	neg.f32 	%f1939, %f1932;
	div.rn.f32 	%f1940, %f1939, %f1938;
	add.u64 	%rd16, %SPL, 12;
	st.local.f32 	[%rd16], %f1940;
	ld.local.f32 	%f1941, [%rd14];
	ld.local.f32 	%f1942, [%rd16];
	add.f32 	%f1943, %f1941, %f1942;
	add.u64 	%rd17, %SPL, 8;
	st.local.f32 	[%rd17], %f1943;
	ld.local.f32 	%f1944, [%rd14];
	abs.f32 	%f1945, %f1944;
	ld.local.f32 	%f1946, [%rd16];
	abs.f32 	%f1947, %f1946;
	setp.ltu.f32 	%p256, %f1945, %f1947;
	@%p256 bra 	$L__BB0_380;
	ld.local.f32 	%f1948, [%rd14];
	ld.local.f32 	%f1949, [%rd17];
	sub.f32 	%f1950, %f1948, %f1949;
	ld.local.f32 	%f1951, [%rd16];
	add.f32 	%f1952, %f1950, %f1951;
	ld.local.f32 	%f1953, [%rd15];
	add.f32 	%f1954, %f1953, %f1952;
	st.local.f32 	[%rd15], %f1954;
	bra.uni 	$L__BB0_381;
$L__BB0_176:
	fma.rn.f32 	%f195, %f150, %f491, %f11110;
	fma.rn.f32 	%f196, %f151, %f491, %f11111;
	mul.f32 	%f1968, %f196, %f196;
	fma.rn.f32 	%f1969, %f195, %f195, %f1968;
	sqrt.rn.f32 	%f1970, %f1969;
	setp.lt.f32 	%p259, %f1970, 0f3A83126F;
	or.pred  	%p260, %p250, %p259;
	mov.f32 	%f11119, 0f00000000;
	mov.f32 	%f11120, %f11119;
	@%p260 bra 	$L__BB0_179;
	mul.f32 	%f198, %f1970, %f1970;
	mul.f32 	%f1972, %f191, %f198;
	mov.f32 	%f1973, 0f3F800000;
	sub.f32 	%f199, %f1973, %f1972;
	setp.lt.f32 	%p261, %f199, 0f00000000;
	mov.f32 	%f11179, %f11061;
	@%p261 bra 	$L__BB0_809;
	div.rn.f32 	%f1975, %f1970, %f148;
	mul.f32 	%f1976, %f1975, %f1975;
	ld.global.f32 	%f1977, [%rd13+104];
	ld.global.f32 	%f1978, [%rd13+100];
	ld.global.f32 	%f1979, [%rd13+96];
	ld.global.f32 	%f1980, [%rd13+92];
	ld.global.f32 	%f1981, [%rd13+88];
	ld.global.f32 	%f1982, [%rd13+84];
	ld.global.f32 	%f1983, [%rd13+80];
	ld.global.f32 	%f1984, [%rd13+76];
	ld.global.f32 	%f1985, [%rd13+72];
	ld.global.f32 	%f1986, [%rd13+68];
	sqrt.rn.f32 	%f1987, %f199;
	mul.f32 	%f1988, %f146, %f198;
	add.f32 	%f1989, %f1987, 0f3F800000;
	div.rn.f32 	%f1990, %f1988, %f1989;
	fma.rn.f32 	%f1991, %f1976, 0f00000000, %f1977;
	fma.rn.f32 	%f1992, %f1991, %f1976, %f1978;
	fma.rn.f32 	%f1993, %f1992, %f1976, %f1979;
	fma.rn.f32 	%f1994, %f1993, %f1976, %f1980;
	fma.rn.f32 	%f1995, %f1994, %f1976, %f1981;
	fma.rn.f32 	%f1996, %f1995, %f1976, %f1982;
	fma.rn.f32 	%f1997, %f1996, %f1976, %f1983;
	fma.rn.f32 	%f1998, %f1997, %f1976, %f1984;
	fma.rn.f32 	%f1999, %f1998, %f1976, %f1985;
	fma.rn.f32 	%f2000, %f1999, %f1976, %f1986;
	fma.rn.f32 	%f11119, %f1976, %f2000, %f1990;
	mul.f32 	%f2001, %f146, %f1970;
	div.rn.f32 	%f2002, %f2001, %f1987;
	add.f32 	%f2003, %f1975, %f1975;
	add.f32 	%f2004, %f1985, %f1985;
	mul.f32 	%f2005, %f1984, 0f40400000;
	mul.f32 	%f2006, %f1983, 0f40800000;
	mul.f32 	%f2007, %f1982, 0f40A00000;
	mul.f32 	%f2008, %f1981, 0f40C00000;
	mul.f32 	%f2009, %f1980, 0f40E00000;
	mul.f32 	%f2010, %f1979, 0f41000000;
	mul.f32 	%f2011, %f1978, 0f41100000;
	mul.f32 	%f2012, %f1977, 0f41200000;
	fma.rn.f32 	%f2013, %f1976, 0f00000000, %f2012;
	fma.rn.f32 	%f2014, %f2013, %f1976, %f2011;
	fma.rn.f32 	%f2015, %f2014, %f1976, %f2010;
	fma.rn.f32 	%f2016, %f2015, %f1976, %f2009;
	fma.rn.f32 	%f2017, %f2016, %f1976, %f2008;
	fma.rn.f32 	%f2018, %f2017, %f1976, %f2007;
	fma.rn.f32 	%f2019, %f2018, %f1976, %f2006;
	fma.rn.f32 	%f2020, %f2019, %f1976, %f2005;
	fma.rn.f32 	%f2021, %f2020, %f1976, %f2004;
	fma.rn.f32 	%f2022, %f2021, %f1976, %f1986;
	mul.f32 	%f2023, %f2003, %f2022;
	div.rn.f32 	%f2024, %f2023, %f148;
	add.f32 	%f11120, %f2024, %f2002;
	setp.eq.f32 	%p262, %f11119, 0f4E6E6B28;
	mov.f32 	%f11179, %f11061;
	@%p262 bra 	$L__BB0_809;
$L__BB0_179:
	sub.f32 	%f2025, %f11119, %f167;
	mul.f32 	%f2026, %f152, %f491;
	sub.f32 	%f2027, %f2025, %f2026;
	mul.f32 	%f2028, %f151, %f196;
	fma.rn.f32 	%f2029, %f195, %f150, %f2028;
	setp.gt.f32 	%p263, %f1970, 0f3A83126F;
	div.rn.f32 	%f2030, %f2029, %f1970;
	selp.f32 	%f2031, %f2030, 0f00000000, %p263;
	mul.f32 	%f2032, %f2031, %f11120;
	sub.f32 	%f2033, %f2032, %f152;
	neg.f32 	%f2034, %f2027;
	div.rn.f32 	%f2035, %f2034, %f2033;
	st.local.f32 	[%rd16], %f2035;
	ld.local.f32 	%f2036, [%rd14];
	ld.local.f32 	%f2037, [%rd16];
	add.f32 	%f2038, %f2036, %f2037;
	st.local.f32 	[%rd17], %f2038;
	ld.local.f32 	%f2039, [%rd14];
	abs.f32 	%f2040, %f2039;
	ld.local.f32 	%f2041, [%rd16];
	abs.f32 	%f2042, %f2041;
	setp.ltu.f32 	%p264, %f2040, %f2042;
	@%p264 bra 	$L__BB0_181;
	ld.local.f32 	%f2043, [%rd14];
	ld.local.f32 	%f2044, [%rd17];
	sub.f32 	%f2045, %f2043, %f2044;
	ld.local.f32 	%f2046, [%rd16];
	add.f32 	%f2047, %f2045, %f2046;
	ld.local.f32 	%f2048, [%rd15];
	add.f32 	%f2049, %f2048, %f2047;
	st.local.f32 	[%rd15], %f2049;
	bra.uni 	$L__BB0_182;
$L__BB0_181:
	ld.local.f32 	%f2050, [%rd16];
	ld.local.f32 	%f2051, [%rd17];
	sub.f32 	%f2052, %f2050, %f2051;
	ld.local.f32 	%f2053, [%rd14];
	add.f32 	%f2054, %f2052, %f2053;
	ld.local.f32 	%f2055, [%rd15];
	add.f32 	%f2056, %f2055, %f2054;
	st.local.f32 	[%rd15], %f2056;
$L__BB0_182:
	ld.local.f32 	%f2057, [%rd17];
	st.local.f32 	[%rd14], %f2057;
	ld.local.f32 	%f2058, [%rd14];
	ld.local.f32 	%f2059, [%rd15];
	add.f32 	%f204, %f2058, %f2059;
	sub.f32 	%f2060, %f204, %f491;
	abs.f32 	%f2061, %f2060;
	setp.lt.f32 	%p265, %f2061, 0f38D1B717;
	mov.f32 	%f11179, %f204;
	@%p265 bra 	$L__BB0_809;
	fma.rn.f32 	%f205, %f150, %f204, %f11110;
	fma.rn.f32 	%f206, %f151, %f204, %f11111;
	mul.f32 	%f2063, %f206, %f206;
	fma.rn.f32 	%f2064, %f205, %f205, %f2063;
	sqrt.rn.f32 	%f2065, %f2064;
	setp.lt.f32 	%p267, %f2065, 0f3A83126F;
	or.pred  	%p268, %p250, %p267;
	mov.f32 	%f11121, 0f00000000;
	mov.f32 	%f11122, %f11121;
	@%p268 bra 	$L__BB0_186;
	mul.f32 	%f208, %f2065, %f2065;
	mul.f32 	%f2067, %f191, %f208;
	mov.f32 	%f2068, 0f3F800000;
	sub.f32 	%f209, %f2068, %f2067;
	setp.lt.f32 	%p269, %f209, 0f00000000;
	mov.f32 	%f11179, %f11061;
	@%p269 bra 	$L__BB0_809;
	div.rn.f32 	%f2070, %f2065, %f148;
	mul.f32 	%f2071, %f2070, %f2070;
	ld.global.f32 	%f2072, [%rd13+104];
	ld.global.f32 	%f2073, [%rd13+100];
	ld.global.f32 	%f2074, [%rd13+96];
	ld.global.f32 	%f2075, [%rd13+92];
	ld.global.f32 	%f2076, [%rd13+88];
	ld.global.f32 	%f2077, [%rd13+84];
	ld.global.f32 	%f2078, [%rd13+80];
	ld.global.f32 	%f2079, [%rd13+76];
	ld.global.f32 	%f2080, [%rd13+72];
	ld.global.f32 	%f2081, [%rd13+68];
	sqrt.rn.f32 	%f2082, %f209;
	mul.f32 	%f2083, %f146, %f208;
	add.f32 	%f2084, %f2082, 0f3F800000;
	div.rn.f32 	%f2085, %f2083, %f2084;
	fma.rn.f32 	%f2086, %f2071, 0f00000000, %f2072;
	fma.rn.f32 	%f2087, %f2086, %f2071, %f2073;
	fma.rn.f32 	%f2088, %f2087, %f2071, %f2074;
	fma.rn.f32 	%f2089, %f2088, %f2071, %f2075;
	fma.rn.f32 	%f2090, %f2089, %f2071, %f2076;
	fma.rn.f32 	%f2091, %f2090, %f2071, %f2077;
	fma.rn.f32 	%f2092, %f2091, %f2071, %f2078;
	fma.rn.f32 	%f2093, %f2092, %f2071, %f2079;
	fma.rn.f32 	%f2094, %f2093, %f2071, %f2080;
	fma.rn.f32 	%f2095, %f2094, %f2071, %f2081;
	fma.rn.f32 	%f11121, %f2071, %f2095, %f2085;
	mul.f32 	%f2096, %f146, %f2065;
	div.rn.f32 	%f2097, %f2096, %f2082;
	add.f32 	%f2098, %f2070, %f2070;
	add.f32 	%f2099, %f2080, %f2080;
	mul.f32 	%f2100, %f2079, 0f40400000;
	mul.f32 	%f2101, %f2078, 0f40800000;
	mul.f32 	%f2102, %f2077, 0f40A00000;
	mul.f32 	%f2103, %f2076, 0f40C00000;
	mul.f32 	%f2104, %f2075, 0f40E00000;
	mul.f32 	%f2105, %f2074, 0f41000000;
	mul.f32 	%f2106, %f2073, 0f41100000;
	mul.f32 	%f2107, %f2072, 0f41200000;
	fma.rn.f32 	%f2108, %f2071, 0f00000000, %f2107;
	fma.rn.f32 	%f2109, %f2108, %f2071, %f2106;
	fma.rn.f32 	%f2110, %f2109, %f2071, %f2105;
	fma.rn.f32 	%f2111, %f2110, %f2071, %f2104;
	fma.rn.f32 	%f2112, %f2111, %f2071, %f2103;
	fma.rn.f32 	%f2113, %f2112, %f2071, %f2102;
	fma.rn.f32 	%f2114, %f2113, %f2071, %f2101;
	fma.rn.f32 	%f2115, %f2114, %f2071, %f2100;
	fma.rn.f32 	%f2116, %f2115, %f2071, %f2099;
	fma.rn.f32 	%f2117, %f2116, %f2071, %f2081;
	mul.f32 	%f2118, %f2098, %f2117;
	div.rn.f32 	%f2119, %f2118, %f148;
	add.f32 	%f11122, %f2119, %f2097;
	setp.eq.f32 	%p270, %f11121, 0f4E6E6B28;
	mov.f32 	%f11179, %f11061;
	@%p270 bra 	$L__BB0_809;
$L__BB0_186:
	sub.f32 	%f2120, %f11121, %f167;
	mul.f32 	%f2121, %f152, %f204;
	sub.f32 	%f2122, %f2120, %f2121;
	mul.f32 	%f2123, %f151, %f206;
	fma.rn.f32 	%f2124, %f205, %f150, %f2123;
	setp.gt.f32 	%p271, %f2065, 0f3A83126F;
	div.rn.f32 	%f2125, %f2124, %f2065;
	selp.f32 	%f2126, %f2125, 0f00000000, %p271;
	mul.f32 	%f2127, %f2126, %f11122;
	sub.f32 	%f2128, %f2127, %f152;
	neg.f32 	%f2129, %f2122;
	div.rn.f32 	%f2130, %f2129, %f2128;
	st.local.f32 	[%rd16], %f2130;
	ld.local.f32 	%f2131, [%rd14];
	ld.local.f32 	%f2132, [%rd16];
	add.f32 	%f2133, %f2131, %f2132;
	st.local.f32 	[%rd17], %f2133;
	ld.local.f32 	%f2134, [%rd14];
	abs.f32 	%f2135, %f2134;
	ld.local.f32 	%f2136, [%rd16];
	abs.f32 	%f2137, %f2136;
	setp.ltu.f32 	%p272, %f2135, %f2137;
	@%p272 bra 	$L__BB0_188;
	ld.local.f32 	%f2138, [%rd14];
	ld.local.f32 	%f2139, [%rd17];
	sub.f32 	%f2140, %f2138, %f2139;
	ld.local.f32 	%f2141, [%rd16];
	add.f32 	%f2142, %f2140, %f2141;
	ld.local.f32 	%f2143, [%rd15];
	add.f32 	%f2144, %f2143, %f2142;
	st.local.f32 	[%rd15], %f2144;
	bra.uni 	$L__BB0_189;
$L__BB0_188:
	ld.local.f32 	%f2145, [%rd16];
	ld.local.f32 	%f2146, [%rd17];
	sub.f32 	%f2147, %f2145, %f2146;
	ld.local.f32 	%f2148, [%rd14];
	add.f32 	%f2149, %f2147, %f2148;
	ld.local.f32 	%f2150, [%rd15];
	add.f32 	%f2151, %f2150, %f2149;
	st.local.f32 	[%rd15], %f2151;
$L__BB0_189:
	ld.local.f32 	%f2152, [%rd17];
	st.local.f32 	[%rd14], %f2152;
	ld.local.f32 	%f2153, [%rd14];
	ld.local.f32 	%f2154, [%rd15];
	add.f32 	%f214, %f2153, %f2154;
	sub.f32 	%f2155, %f214, %f204;
	abs.f32 	%f2156, %f2155;
	setp.lt.f32 	%p273, %f2156, 0f38D1B717;
	mov.f32 	%f11179, %f214;
	@%p273 bra 	$L__BB0_809;
	fma.rn.f32 	%f215, %f150, %f214, %f11110;
	fma.rn.f32 	%f216, %f151, %f214, %f11111;
	mul.f32 	%f2158, %f216, %f216;
	fma.rn.f32 	%f2159, %f215, %f215, %f2158;
	sqrt.rn.f32 	%f2160, %f2159;
	setp.lt.f32 	%p275, %f2160, 0f3A83126F;
	or.pred  	%p276, %p250, %p275;
	mov.f32 	%f11123, 0f00000000;
	mov.f32 	%f11124, %f11123;
	@%p276 bra 	$L__BB0_193;
	mul.f32 	%f218, %f2160, %f2160;
	mul.f32 	%f2162, %f191, %f218;
	mov.f32 	%f2163, 0f3F800000;
	sub.f32 	%f219, %f2163, %f2162;
	setp.lt.f32 	%p277, %f219, 0f00000000;
	mov.f32 	%f11179, %f11061;
	@%p277 bra 	$L__BB0_809;
	div.rn.f32 	%f2165, %f2160, %f148;
	mul.f32 	%f2166, %f2165, %f2165;
	ld.global.f32 	%f2167, [%rd13+104];
	ld.global.f32 	%f2168, [%rd13+100];
	ld.global.f32 	%f2169, [%rd13+96];
	ld.global.f32 	%f2170, [%rd13+92];
	ld.global.f32 	%f2171, [%rd13+88];
	ld.global.f32 	%f2172, [%rd13+84];
	ld.global.f32 	%f2173, [%rd13+80];
	ld.global.f32 	%f2174, [%rd13+76];
	ld.global.f32 	%f2175, [%rd13+72];
	ld.global.f32 	%f2176, [%rd13+68];
	sqrt.rn.f32 	%f2177, %f219;
	mul.f32 	%f2178, %f146, %f218;
	add.f32 	%f2179, %f2177, 0f3F800000;
	div.rn.f32 	%f2180, %f2178, %f2179;
	fma.rn.f32 	%f2181, %f2166, 0f00000000, %f2167;
	fma.rn.f32 	%f2182, %f2181, %f2166, %f2168;
	fma.rn.f32 	%f2183, %f2182, %f2166, %f2169;
	fma.rn.f32 	%f2184, %f2183, %f2166, %f2170;
	fma.rn.f32 	%f2185, %f2184, %f2166, %f2171;
	fma.rn.f32 	%f2186, %f2185, %f2166, %f2172;
	fma.rn.f32 	%f2187, %f2186, %f2166, %f2173;
	fma.rn.f32 	%f2188, %f2187, %f2166, %f2174;
	fma.rn.f32 	%f2189, %f2188, %f2166, %f2175;
	fma.rn.f32 	%f2190, %f2189, %f2166, %f2176;
	fma.rn.f32 	%f11123, %f2166, %f2190, %f2180;
	mul.f32 	%f2191, %f146, %f2160;
	div.rn.f32 	%f2192, %f2191, %f2177;
	add.f32 	%f2193, %f2165, %f2165;
	add.f32 	%f2194, %f2175, %f2175;
	mul.f32 	%f2195, %f2174, 0f40400000;
	mul.f32 	%f2196, %f2173, 0f40800000;
	mul.f32 	%f2197, %f2172, 0f40A00000;
	mul.f32 	%f2198, %f2171, 0f40C00000;
	mul.f32 	%f2199, %f2170, 0f40E00000;
	mul.f32 	%f2200, %f2169, 0f41000000;
	mul.f32 	%f2201, %f2168, 0f41100000;
	mul.f32 	%f2202, %f2167, 0f41200000;
	fma.rn.f32 	%f2203, %f2166, 0f00000000, %f2202;
	fma.rn.f32 	%f2204, %f2203, %f2166, %f2201;
	fma.rn.f32 	%f2205, %f2204, %f2166, %f2200;
	fma.rn.f32 	%f2206, %f2205, %f2166, %f2199;
	fma.rn.f32 	%f2207, %f2206, %f2166, %f2198;
	fma.rn.f32 	%f2208, %f2207, %f2166, %f2197;
	fma.rn.f32 	%f2209, %f2208, %f2166, %f2196;
	fma.rn.f32 	%f2210, %f2209, %f2166, %f2195;
	fma.rn.f32 	%f2211, %f2210, %f2166, %f2194;
	fma.rn.f32 	%f2212, %f2211, %f2166, %f2176;
	mul.f32 	%f2213, %f2193, %f2212;
	div.rn.f32 	%f2214, %f2213, %f148;
	add.f32 	%f11124, %f2214, %f2192;
	setp.eq.f32 	%p278, %f11123, 0f4E6E6B28;
	mov.f32 	%f11179, %f11061;
	@%p278 bra 	$L__BB0_809;
$L__BB0_193:
	sub.f32 	%f2215, %f11123, %f167;
	mul.f32 	%f2216, %f152, %f214;
	sub.f32 	%f2217, %f2215, %f2216;
	mul.f32 	%f2218, %f151, %f216;
	fma.rn.f32 	%f2219, %f215, %f150, %f2218;
	setp.gt.f32 	%p279, %f2160, 0f3A83126F;
	div.rn.f32 	%f2220, %f2219, %f2160;
	selp.f32 	%f2221, %f2220, 0f00000000, %p279;
	mul.f32 	%f2222, %f2221, %f11124;
	sub.f32 	%f2223, %f2222, %f152;
	neg.f32 	%f2224, %f2217;
	div.rn.f32 	%f2225, %f2224, %f2223;
	st.local.f32 	[%rd16], %f2225;
	ld.local.f32 	%f2226, [%rd14];
	ld.local.f32 	%f2227, [%rd16];
	add.f32 	%f2228, %f2226, %f2227;
	st.local.f32 	[%rd17], %f2228;
	ld.local.f32 	%f2229, [%rd14];
	abs.f32 	%f2230, %f2229;
	ld.local.f32 	%f2231, [%rd16];
	abs.f32 	%f2232, %f2231;
	setp.ltu.f32 	%p280, %f2230, %f2232;
	@%p280 bra 	$L__BB0_195;
	ld.local.f32 	%f2233, [%rd14];
	ld.local.f32 	%f2234, [%rd17];
	sub.f32 	%f2235, %f2233, %f2234;
	ld.local.f32 	%f2236, [%rd16];
	add.f32 	%f2237, %f2235, %f2236;
	ld.local.f32 	%f2238, [%rd15];
	add.f32 	%f2239, %f2238, %f2237;
	st.local.f32 	[%rd15], %f2239;
	bra.uni 	$L__BB0_196;
$L__BB0_195:
	ld.local.f32 	%f2240, [%rd16];
	ld.local.f32 	%f2241, [%rd17];
	sub.f32 	%f2242, %f2240, %f2241;
	ld.local.f32 	%f2243, [%rd14];
	add.f32 	%f2244, %f2242, %f2243;
	ld.local.f32 	%f2245, [%rd15];
	add.f32 	%f2246, %f2245, %f2244;
	st.local.f32 	[%rd15], %f2246;
$L__BB0_196:
	ld.local.f32 	%f2247, [%rd17];
	st.local.f32 	[%rd14], %f2247;
	ld.local.f32 	%f2248, [%rd14];
	ld.local.f32 	%f2249, [%rd15];
	add.f32 	%f224, %f2248, %f2249;
	sub.f32 	%f2250, %f224, %f214;
	abs.f32 	%f2251, %f2250;
	setp.lt.f32 	%p281, %f2251, 0f38D1B717;
	mov.f32 	%f11179, %f224;
	@%p281 bra 	$L__BB0_809;
	fma.rn.f32 	%f225, %f150, %f224, %f11110;
	fma.rn.f32 	%f226, %f151, %f224, %f11111;
	mul.f32 	%f2253, %f226, %f226;
	fma.rn.f32 	%f2254, %f225, %f225, %f2253;
	sqrt.rn.f32 	%f2255, %f2254;
	setp.lt.f32 	%p283, %f2255, 0f3A83126F;
	or.pred  	%p284, %p250, %p283;
	mov.f32 	%f11125, 0f00000000;
	mov.f32 	%f11126, %f11125;
	@%p284 bra 	$L__BB0_200;
	mul.f32 	%f228, %f2255, %f2255;
	mul.f32 	%f2257, %f191, %f228;
	mov.f32 	%f2258, 0f3F800000;
	sub.f32 	%f229, %f2258, %f2257;
	setp.lt.f32 	%p285, %f229, 0f00000000;
	mov.f32 	%f11179, %f11061;
	@%p285 bra 	$L__BB0_809;
	div.rn.f32 	%f2260, %f2255, %f148;
	mul.f32 	%f2261, %f2260, %f2260;
	ld.global.f32 	%f2262, [%rd13+104];
	ld.global.f32 	%f2263, [%rd13+100];
	ld.global.f32 	%f2264, [%rd13+96];
	ld.global.f32 	%f2265, [%rd13+92];
	ld.global.f32 	%f2266, [%rd13+88];
	ld.global.f32 	%f2267, [%rd13+84];
	ld.global.f32 	%f2268, [%rd13+80];
	ld.global.f32 	%f2269, [%rd13+76];
	ld.global.f32 	%f2270, [%rd13+72];
	ld.global.f32 	%f2271, [%rd13+68];
	sqrt.rn.f32 	%f2272, %f229;
	mul.f32 	%f2273, %f146, %f228;
	add.f32 	%f2274, %f2272, 0f3F800000;
	div.rn.f32 	%f2275, %f2273, %f2274;
	fma.rn.f32 	%f2276, %f2261, 0f00000000, %f2262;
	fma.rn.f32 	%f2277, %f2276, %f2261, %f2263;
	fma.rn.f32 	%f2278, %f2277, %f2261, %f2264;
	fma.rn.f32 	%f2279, %f2278, %f2261, %f2265;
	fma.rn.f32 	%f2280, %f2279, %f2261, %f2266;
	fma.rn.f32 	%f2281, %f2280, %f2261, %f2267;
	fma.rn.f32 	%f2282, %f2281, %f2261, %f2268;
	fma.rn.f32 	%f2283, %f2282, %f2261, %f2269;
	fma.rn.f32 	%f2284, %f2283, %f2261, %f2270;
	fma.rn.f32 	%f2285, %f2284, %f2261, %f2271;
	fma.rn.f32 	%f11125, %f2261, %f2285, %f2275;
	mul.f32 	%f2286, %f146, %f2255;
	div.rn.f32 	%f2287, %f2286, %f2272;
	add.f32 	%f2288, %f2260, %f2260;
	add.f32 	%f2289, %f2270, %f2270;
	mul.f32 	%f2290, %f2269, 0f40400000;
	mul.f32 	%f2291, %f2268, 0f40800000;
	mul.f32 	%f2292, %f2267, 0f40A00000;
	mul.f32 	%f2293, %f2266, 0f40C00000;
	mul.f32 	%f2294, %f2265, 0f40E00000;
	mul.f32 	%f2295, %f2264, 0f41000000;
	mul.f32 	%f2296, %f2263, 0f41100000;
	mul.f32 	%f2297, %f2262, 0f41200000;
	fma.rn.f32 	%f2298, %f2261, 0f00000000, %f2297;
	fma.rn.f32 	%f2299, %f2298, %f2261, %f2296;
	fma.rn.f32 	%f2300, %f2299, %f2261, %f2295;
	fma.rn.f32 	%f2301, %f2300, %f2261, %f2294;
	fma.rn.f32 	%f2302, %f2301, %f2261, %f2293;
	fma.rn.f32 	%f2303, %f2302, %f2261, %f2292;
	fma.rn.f32 	%f2304, %f2303, %f2261, %f2291;
	fma.rn.f32 	%f2305, %f2304, %f2261, %f2290;
	fma.rn.f32 	%f2306, %f2305, %f2261, %f2289;
	fma.rn.f32 	%f2307, %f2306, %f2261, %f2271;
	mul.f32 	%f2308, %f2288, %f2307;
	div.rn.f32 	%f2309, %f2308, %f148;
	add.f32 	%f11126, %f2309, %f2287;
	setp.eq.f32 	%p286, %f11125, 0f4E6E6B28;
	mov.f32 	%f11179, %f11061;
	@%p286 bra 	$L__BB0_809;
$L__BB0_200:
	sub.f32 	%f2310, %f11125, %f167;
	mul.f32 	%f2311, %f152, %f224;
	sub.f32 	%f2312, %f2310, %f2311;
	mul.f32 	%f2313, %f151, %f226;
	fma.rn.f32 	%f2314, %f225, %f150, %f2313;
	setp.gt.f32 	%p287, %f2255, 0f3A83126F;
	div.rn.f32 	%f2315, %f2314, %f2255;
	selp.f32 	%f2316, %f2315, 0f00000000, %p287;
	mul.f32 	%f2317, %f2316, %f11126;
	sub.f32 	%f2318, %f2317, %f152;
	neg.f32 	%f2319, %f2312;
	div.rn.f32 	%f2320, %f2319, %f2318;
	st.local.f32 	[%rd16], %f2320;
	ld.local.f32 	%f2321, [%rd14];
	ld.local.f32 	%f2322, [%rd16];
	add.f32 	%f2323, %f2321, %f2322;
	st.local.f32 	[%rd17], %f2323;
	ld.local.f32 	%f2324, [%rd14];
	abs.f32 	%f2325, %f2324;
	ld.local.f32 	%f2326, [%rd16];
	abs.f32 	%f2327, %f2326;
	setp.ltu.f32 	%p288, %f2325, %f2327;
	@%p288 bra 	$L__BB0_202;
	ld.local.f32 	%f2328, [%rd14];
	ld.local.f32 	%f2329, [%rd17];
	sub.f32 	%f2330, %f2328, %f2329;
	ld.local.f32 	%f2331, [%rd16];
	add.f32 	%f2332, %f2330, %f2331;
	ld.local.f32 	%f2333, [%rd15];
	add.f32 	%f2334, %f2333, %f2332;
	st.local.f32 	[%rd15], %f2334;
	bra.uni 	$L__BB0_203;
$L__BB0_202:
	ld.local.f32 	%f2335, [%rd16];
	ld.local.f32 	%f2336, [%rd17];
	sub.f32 	%f2337, %f2335, %f2336;
	ld.local.f32 	%f2338, [%rd14];
	add.f32 	%f2339, %f2337, %f2338;
	ld.local.f32 	%f2340, [%rd15];
	add.f32 	%f2341, %f2340, %f2339;
	st.local.f32 	[%rd15], %f2341;
$L__BB0_203:
	ld.local.f32 	%f2342, [%rd17];
	st.local.f32 	[%rd14], %f2342;
	ld.local.f32 	%f2343, [%rd14];
	ld.local.f32 	%f2344, [%rd15];
	add.f32 	%f234, %f2343, %f2344;
	sub.f32 	%f2345, %f234, %f224;
	abs.f32 	%f2346, %f2345;
	setp.lt.f32 	%p289, %f2346, 0f38D1B717;
	mov.f32 	%f11179, %f234;
	@%p289 bra 	$L__BB0_809;
	fma.rn.f32 	%f235, %f150, %f234, %f11110;
	fma.rn.f32 	%f236, %f151, %f234, %f11111;
	mul.f32 	%f2348, %f236, %f236;
	fma.rn.f32 	%f2349, %f235, %f235, %f2348;
	sqrt.rn.f32 	%f2350, %f2349;
	setp.lt.f32 	%p291, %f2350, 0f3A83126F;
	or.pred  	%p292, %p250, %p291;
	mov.f32 	%f11127, 0f00000000;
	mov.f32 	%f11128, %f11127;
	@%p292 bra 	$L__BB0_207;
	mul.f32 	%f238, %f2350, %f2350;
	mul.f32 	%f2352, %f191, %f238;
	mov.f32 	%f2353, 0f3F800000;
	sub.f32 	%f239, %f2353, %f2352;
	setp.lt.f32 	%p293, %f239, 0f00000000;
	mov.f32 	%f11179, %f11061;
	@%p293 bra 	$L__BB0_809;
	div.rn.f32 	%f2355, %f2350, %f148;
	mul.f32 	%f2356, %f2355, %f2355;
	ld.global.f32 	%f2357, [%rd13+104];
	ld.global.f32 	%f2358, [%rd13+100];
	ld.global.f32 	%f2359, [%rd13+96];
	ld.global.f32 	%f2360, [%rd13+92];
	ld.global.f32 	%f2361, [%rd13+88];
	ld.global.f32 	%f2362, [%rd13+84];
	ld.global.f32 	%f2363, [%rd13+80];
	ld.global.f32 	%f2364, [%rd13+76];
	ld.global.f32 	%f2365, [%rd13+72];
	ld.global.f32 	%f2366, [%rd13+68];
	sqrt.rn.f32 	%f2367, %f239;
	mul.f32 	%f2368, %f146, %f238;
	add.f32 	%f2369, %f2367, 0f3F800000;
	div.rn.f32 	%f2370, %f2368, %f2369;
	fma.rn.f32 	%f2371, %f2356, 0f00000000, %f2357;
	fma.rn.f32 	%f2372, %f2371, %f2356, %f2358;
	fma.rn.f32 	%f2373, %f2372, %f2356, %f2359;
	fma.rn.f32 	%f2374, %f2373, %f2356, %f2360;
	fma.rn.f32 	%f2375, %f2374, %f2356, %f2361;
	fma.rn.f32 	%f2376, %f2375, %f2356, %f2362;
	fma.rn.f32 	%f2377, %f2376, %f2356, %f2363;
	fma.rn.f32 	%f2378, %f2377, %f2356, %f2364;
	fma.rn.f32 	%f2379, %f2378, %f2356, %f2365;
	fma.rn.f32 	%f2380, %f2379, %f2356, %f2366;
	fma.rn.f32 	%f11127, %f2356, %f2380, %f2370;
	mul.f32 	%f2381, %f146, %f2350;
	div.rn.f32 	%f2382, %f2381, %f2367;
	add.f32 	%f2383, %f2355, %f2355;
	add.f32 	%f2384, %f2365, %f2365;
	mul.f32 	%f2385, %f2364, 0f40400000;
	mul.f32 	%f2386, %f2363, 0f40800000;
	mul.f32 	%f2387, %f2362, 0f40A00000;
	mul.f32 	%f2388, %f2361, 0f40C00000;
	mul.f32 	%f2389, %f2360, 0f40E00000;
	mul.f32 	%f2390, %f2359, 0f41000000;
	mul.f32 	%f2391, %f2358, 0f41100000;
	mul.f32 	%f2392, %f2357, 0f41200000;
	fma.rn.f32 	%f2393, %f2356, 0f00000000, %f2392;
	fma.rn.f32 	%f2394, %f2393, %f2356, %f2391;
	fma.rn.f32 	%f2395, %f2394, %f2356, %f2390;
	fma.rn.f32 	%f2396, %f2395, %f2356, %f2389;
	fma.rn.f32 	%f2397, %f2396, %f2356, %f2388;
	fma.rn.f32 	%f2398, %f2397, %f2356, %f2387;
	fma.rn.f32 	%f2399, %f2398, %f2356, %f2386;
	fma.rn.f32 	%f2400, %f2399, %f2356, %f2385;
	fma.rn.f32 	%f2401, %f2400, %f2356, %f2384;
	fma.rn.f32 	%f2402, %f2401, %f2356, %f2366;
	mul.f32 	%f2403, %f2383, %f2402;
	div.rn.f32 	%f2404, %f2403, %f148;
	add.f32 	%f11128, %f2404, %f2382;
	setp.eq.f32 	%p294, %f11127, 0f4E6E6B28;
	mov.f32 	%f11179, %f11061;
	@%p294 bra 	$L__BB0_809;
$L__BB0_207:
	sub.f32 	%f2405, %f11127, %f167;
	mul.f32 	%f2406, %f152, %f234;
	sub.f32 	%f2407, %f2405, %f2406;
	mul.f32 	%f2408, %f151, %f236;
	fma.rn.f32 	%f2409, %f235, %f150, %f2408;
	setp.gt.f32 	%p295, %f2350, 0f3A83126F;
	div.rn.f32 	%f2410, %f2409, %f2350;
	selp.f32 	%f2411, %f2410, 0f00000000, %p295;
	mul.f32 	%f2412, %f2411, %f11128;
	sub.f32 	%f2413, %f2412, %f152;
	neg.f32 	%f2414, %f2407;
	div.rn.f32 	%f2415, %f2414, %f2413;
	st.local.f32 	[%rd16], %f2415;
	ld.local.f32 	%f2416, [%rd14];
	ld.local.f32 	%f2417, [%rd16];
	add.f32 	%f2418, %f2416, %f2417;
	st.local.f32 	[%rd17], %f2418;
	ld.local.f32 	%f2419, [%rd14];
	abs.f32 	%f2420, %f2419;
	ld.local.f32 	%f2421, [%rd16];
	abs.f32 	%f2422, %f2421;
	setp.ltu.f32 	%p296, %f2420, %f2422;
	@%p296 bra 	$L__BB0_209;
	ld.local.f32 	%f2423, [%rd14];
	ld.local.f32 	%f2424, [%rd17];
	sub.f32 	%f2425, %f2423, %f2424;
	ld.local.f32 	%f2426, [%rd16];
	add.f32 	%f2427, %f2425, %f2426;
	ld.local.f32 	%f2428, [%rd15];
	add.f32 	%f2429, %f2428, %f2427;
	st.local.f32 	[%rd15], %f2429;
	bra.uni 	$L__BB0_210;
$L__BB0_209:
	ld.local.f32 	%f2430, [%rd16];
	ld.local.f32 	%f2431, [%rd17];
	sub.f32 	%f2432, %f2430, %f2431;
	ld.local.f32 	%f2433, [%rd14];
	add.f32 	%f2434, %f2432, %f2433;
	ld.local.f32 	%f2435, [%rd15];
	add.f32 	%f2436, %f2435, %f2434;
	st.local.f32 	[%rd15], %f2436;
$L__BB0_210:
	ld.local.f32 	%f2437, [%rd17];
	st.local.f32 	[%rd14], %f2437;
	ld.local.f32 	%f2438, [%rd14];
	ld.local.f32 	%f2439, [%rd15];
	add.f32 	%f244, %f2438, %f2439;
	sub.f32 	%f2440, %f244, %f234;
	abs.f32 	%f2441, %f2440;
	setp.lt.f32 	%p297, %f2441, 0f38D1B717;
	mov.f32 	%f11179, %f244;
	@%p297 bra 	$L__BB0_809;
	fma.rn.f32 	%f245, %f150, %f244, %f11110;
	fma.rn.f32 	%f246, %f151, %f244, %f11111;
	mul.f32 	%f2443, %f246, %f246;
	fma.rn.f32 	%f2444, %f245, %f245, %f2443;
	sqrt.rn.f32 	%f2445, %f2444;
	setp.lt.f32 	%p299, %f2445, 0f3A83126F;
	or.pred  	%p300, %p250, %p299;
	mov.f32 	%f11129, 0f00000000;
	mov.f32 	%f11130, %f11129;
	@%p300 bra 	$L__BB0_214;
	mul.f32 	%f248, %f2445, %f2445;
	mul.f32 	%f2447, %f191, %f248;
	mov.f32 	%f2448, 0f3F800000;
	sub.f32 	%f249, %f2448, %f2447;
	setp.lt.f32 	%p301, %f249, 0f00000000;
	mov.f32 	%f11179, %f11061;
	@%p301 bra 	$L__BB0_809;
	div.rn.f32 	%f2450, %f2445, %f148;
	mul.f32 	%f2451, %f2450, %f2450;
	ld.global.f32 	%f2452, [%rd13+104];
	ld.global.f32 	%f2453, [%rd13+100];
	ld.global.f32 	%f2454, [%rd13+96];
	ld.global.f32 	%f2455, [%rd13+92];
	ld.global.f32 	%f2456, [%rd13+88];
	ld.global.f32 	%f2457, [%rd13+84];
	ld.global.f32 	%f2458, [%rd13+80];
	ld.global.f32 	%f2459, [%rd13+76];
	ld.global.f32 	%f2460, [%rd13+72];
	ld.global.f32 	%f2461, [%rd13+68];
	sqrt.rn.f32 	%f2462, %f249;
	mul.f32 	%f2463, %f146, %f248;
	add.f32 	%f2464, %f2462, 0f3F800000;
	div.rn.f32 	%f2465, %f2463, %f2464;
	fma.rn.f32 	%f2466, %f2451, 0f00000000, %f2452;
	fma.rn.f32 	%f2467, %f2466, %f2451, %f2453;
	fma.rn.f32 	%f2468, %f2467, %f2451, %f2454;
	fma.rn.f32 	%f2469, %f2468, %f2451, %f2455;
	fma.rn.f32 	%f2470, %f2469, %f2451, %f2456;
	fma.rn.f32 	%f2471, %f2470, %f2451, %f2457;
	fma.rn.f32 	%f2472, %f2471, %f2451, %f2458;
	fma.rn.f32 	%f2473, %f2472, %f2451, %f2459;
	fma.rn.f32 	%f2474, %f2473, %f2451, %f2460;
	fma.rn.f32 	%f2475, %f2474, %f2451, %f2461;
	fma.rn.f32 	%f11129, %f2451, %f2475, %f2465;
	mul.f32 	%f2476, %f146, %f2445;
	div.rn.f32 	%f2477, %f2476, %f2462;
	add.f32 	%f2478, %f2450, %f2450;
	add.f32 	%f2479, %f2460, %f2460;
	mul.f32 	%f2480, %f2459, 0f40400000;
	mul.f32 	%f2481, %f2458, 0f40800000;
	mul.f32 	%f2482, %f2457, 0f40A00000;
	mul.f32 	%f2483, %f2456, 0f40C00000;
	mul.f32 	%f2484, %f2455, 0f40E00000;
	mul.f32 	%f2485, %f2454, 0f41000000;
	mul.f32 	%f2486, %f2453, 0f41100000;
	mul.f32 	%f2487, %f2452, 0f41200000;
	fma.rn.f32 	%f2488, %f2451, 0f00000000, %f2487;
	fma.rn.f32 	%f2489, %f2488, %f2451, %f2486;
	fma.rn.f32 	%f2490, %f2489, %f2451, %f2485;
	fma.rn.f32 	%f2491, %f2490, %f2451, %f2484;
	fma.rn.f32 	%f2492, %f2491, %f2451, %f2483;
	fma.rn.f32 	%f2493, %f2492, %f2451, %f2482;
	fma.rn.f32 	%f2494, %f2493, %f2451, %f2481;
	fma.rn.f32 	%f2495, %f2494, %f2451, %f2480;
	fma.rn.f32 	%f2496, %f2495, %f2451, %f2479;
	fma.rn.f32 	%f2497, %f2496, %f2451, %f2461;
	mul.f32 	%f2498, %f2478, %f2497;
	div.rn.f32 	%f2499, %f2498, %f148;
	add.f32 	%f11130, %f2499, %f2477;
	setp.eq.f32 	%p302, %f11129, 0f4E6E6B28;
	mov.f32 	%f11179, %f11061;
	@%p302 bra 	$L__BB0_809;
$L__BB0_214:
	sub.f32 	%f2500, %f11129, %f167;
	mul.f32 	%f2501, %f152, %f244;
	sub.f32 	%f2502, %f2500, %f2501;
	mul.f32 	%f2503, %f151, %f246;
	fma.rn.f32 	%f2504, %f245, %f150, %f2503;
	setp.gt.f32 	%p303, %f2445, 0f3A83126F;
	div.rn.f32 	%f2505, %f2504, %f2445;
	selp.f32 	%f2506, %f2505, 0f00000000, %p303;
	mul.f32 	%f2507, %f2506, %f11130;
	sub.f32 	%f2508, %f2507, %f152;
	neg.f32 	%f2509, %f2502;
	div.rn.f32 	%f2510, %f2509, %f2508;
	st.local.f32 	[%rd16], %f2510;
	ld.local.f32 	%f2511, [%rd14];
	ld.local.f32 	%f2512, [%rd16];
	add.f32 	%f2513, %f2511, %f2512;
	st.local.f32 	[%rd17], %f2513;
	ld.local.f32 	%f2514, [%rd14];
	abs.f32 	%f2515, %f2514;
	ld.local.f32 	%f2516, [%rd16];
	abs.f32 	%f2517, %f2516;
	setp.ltu.f32 	%p304, %f2515, %f2517;
	@%p304 bra 	$L__BB0_216;
	ld.local.f32 	%f2518, [%rd14];
	ld.local.f32 	%f2519, [%rd17];
	sub.f32 	%f2520, %f2518, %f2519;
	ld.local.f32 	%f2521, [%rd16];
	add.f32 	%f2522, %f2520, %f2521;
	ld.local.f32 	%f2523, [%rd15];
	add.f32 	%f2524, %f2523, %f2522;
	st.local.f32 	[%rd15], %f2524;
	bra.uni 	$L__BB0_217;
$L__BB0_216:
	ld.local.f32 	%f2525, [%rd16];
	ld.local.f32 	%f2526, [%rd17];
	sub.f32 	%f2527, %f2525, %f2526;
	ld.local.f32 	%f2528, [%rd14];
	add.f32 	%f2529, %f2527, %f2528;
	ld.local.f32 	%f2530, [%rd15];
	add.f32 	%f2531, %f2530, %f2529;
	st.local.f32 	[%rd15], %f2531;
$L__BB0_217:
	ld.local.f32 	%f2532, [%rd17];
	st.local.f32 	[%rd14], %f2532;
	ld.local.f32 	%f2533, [%rd14];
	ld.local.f32 	%f2534, [%rd15];
	add.f32 	%f254, %f2533, %f2534;
	sub.f32 	%f2535, %f254, %f244;
	abs.f32 	%f2536, %f2535;
	setp.lt.f32 	%p305, %f2536, 0f38D1B717;
	mov.f32 	%f11179, %f254;
	@%p305 bra 	$L__BB0_809;
	fma.rn.f32 	%f255, %f150, %f254, %f11110;
	fma.rn.f32 	%f256, %f151, %f254, %f11111;
	mul.f32 	%f2538, %f256, %f256;
	fma.rn.f32 	%f2539, %f255, %f255, %f2538;
	sqrt.rn.f32 	%f2540, %f2539;
	setp.lt.f32 	%p307, %f2540, 0f3A83126F;
	or.pred  	%p308, %p250, %p307;
	mov.f32 	%f11131, 0f00000000;
	mov.f32 	%f11132, %f11131;
	@%p308 bra 	$L__BB0_221;
	mul.f32 	%f258, %f2540, %f2540;
	mul.f32 	%f2542, %f191, %f258;
	mov.f32 	%f2543, 0f3F800000;
	sub.f32 	%f259, %f2543, %f2542;
	setp.lt.f32 	%p309, %f259, 0f00000000;
	mov.f32 	%f11179, %f11061;
	@%p309 bra 	$L__BB0_809;
	div.rn.f32 	%f2545, %f2540, %f148;
	mul.f32 	%f2546, %f2545, %f2545;
	ld.global.f32 	%f2547, [%rd13+104];
	ld.global.f32 	%f2548, [%rd13+100];
	ld.global.f32 	%f2549, [%rd13+96];
	ld.global.f32 	%f2550, [%rd13+92];
	ld.global.f32 	%f2551, [%rd13+88];
	ld.global.f32 	%f2552, [%rd13+84];
	ld.global.f32 	%f2553, [%rd13+80];
	ld.global.f32 	%f2554, [%rd13+76];
	ld.global.f32 	%f2555, [%rd13+72];
	ld.global.f32 	%f2556, [%rd13+68];
	sqrt.rn.f32 	%f2557, %f259;
	mul.f32 	%f2558, %f146, %f258;
	add.f32 	%f2559, %f2557, 0f3F800000;
	div.rn.f32 	%f2560, %f2558, %f2559;
	fma.rn.f32 	%f2561, %f2546, 0f00000000, %f2547;
	fma.rn.f32 	%f2562, %f2561, %f2546, %f2548;
	fma.rn.f32 	%f2563, %f2562, %f2546, %f2549;
	fma.rn.f32 	%f2564, %f2563, %f2546, %f2550;
	fma.rn.f32 	%f2565, %f2564, %f2546, %f2551;
	fma.rn.f32 	%f2566, %f2565, %f2546, %f2552;
	fma.rn.f32 	%f2567, %f2566, %f2546, %f2553;
	fma.rn.f32 	%f2568, %f2567, %f2546, %f2554;
	fma.rn.f32 	%f2569, %f2568, %f2546, %f2555;
	fma.rn.f32 	%f2570, %f2569, %f2546, %f2556;
	fma.rn.f32 	%f11131, %f2546, %f2570, %f2560;
	mul.f32 	%f2571, %f146, %f2540;
	div.rn.f32 	%f2572, %f2571, %f2557;
	add.f32 	%f2573, %f2545, %f2545;
	add.f32 	%f2574, %f2555, %f2555;
	mul.f32 	%f2575, %f2554, 0f40400000;
	mul.f32 	%f2576, %f2553, 0f40800000;
	mul.f32 	%f2577, %f2552, 0f40A00000;
	mul.f32 	%f2578, %f2551, 0f40C00000;
	mul.f32 	%f2579, %f2550, 0f40E00000;
	mul.f32 	%f2580, %f2549, 0f41000000;
	mul.f32 	%f2581, %f2548, 0f41100000;
	mul.f32 	%f2582, %f2547, 0f41200000;
	fma.rn.f32 	%f2583, %f2546, 0f00000000, %f2582;
	fma.rn.f32 	%f2584, %f2583, %f2546, %f2581;
	fma.rn.f32 	%f2585, %f2584, %f2546, %f2580;
	fma.rn.f32 	%f2586, %f2585, %f2546, %f2579;
	fma.rn.f32 	%f2587, %f2586, %f2546, %f2578;
	fma.rn.f32 	%f2588, %f2587, %f2546, %f2577;
	fma.rn.f32 	%f2589, %f2588, %f2546, %f2576;
	fma.rn.f32 	%f2590, %f2589, %f2546, %f2575;
	fma.rn.f32 	%f2591, %f2590, %f2546, %f2574;
	fma.rn.f32 	%f2592, %f2591, %f2546, %f2556;
	mul.f32 	%f2593, %f2573, %f2592;
	div.rn.f32 	%f2594, %f2593, %f148;
	add.f32 	%f11132, %f2594, %f2572;
	setp.eq.f32 	%p310, %f11131, 0f4E6E6B28;
	mov.f32 	%f11179, %f11061;
	@%p310 bra 	$L__BB0_809;
$L__BB0_221:
	sub.f32 	%f2595, %f11131, %f167;
	mul.f32 	%f2596, %f152, %f254;
	sub.f32 	%f2597, %f2595, %f2596;
	mul.f32 	%f2598, %f151, %f256;
	fma.rn.f32 	%f2599, %f255, %f150, %f2598;
	setp.gt.f32 	%p311, %f2540, 0f3A83126F;
	div.rn.f32 	%f2600, %f2599, %f2540;
	selp.f32 	%f2601, %f2600, 0f00000000, %p311;
	mul.f32 	%f2602, %f2601, %f11132;
	sub.f32 	%f2603, %f2602, %f152;
	neg.f32 	%f2604, %f2597;
	div.rn.f32 	%f2605, %f2604, %f2603;
	st.local.f32 	[%rd16], %f2605;
	ld.local.f32 	%f2606, [%rd14];
	ld.local.f32 	%f2607, [%rd16];
	add.f32 	%f2608, %f2606, %f2607;
	st.local.f32 	[%rd17], %f2608;
	ld.local.f32 	%f2609, [%rd14];
	abs.f32 	%f2610, %f2609;
	ld.local.f32 	%f2611, [%rd16];
	abs.f32 	%f2612, %f2611;
	setp.ltu.f32 	%p312, %f2610, %f2612;
	@%p312 bra 	$L__BB0_223;
	ld.local.f32 	%f2613, [%rd14];
	ld.local.f32 	%f2614, [%rd17];
	sub.f32 	%f2615, %f2613, %f2614;
	ld.local.f32 	%f2616, [%rd16];
	add.f32 	%f2617, %f2615, %f2616;
	ld.local.f32 	%f2618, [%rd15];
	add.f32 	%f2619, %f2618, %f2617;
	st.local.f32 	[%rd15], %f2619;
	bra.uni 	$L__BB0_224;
$L__BB0_223:
	ld.local.f32 	%f2620, [%rd16];
	ld.local.f32 	%f2621, [%rd17];
	sub.f32 	%f2622, %f2620, %f2621;
	ld.local.f32 	%f2623, [%rd14];
	add.f32 	%f2624, %f2622, %f2623;
	ld.local.f32 	%f2625, [%rd15];
	add.f32 	%f2626, %f2625, %f2624;
	st.local.f32 	[%rd15], %f2626;
$L__BB0_224:
	ld.local.f32 	%f2627, [%rd17];
	st.local.f32 	[%rd14], %f2627;
	ld.local.f32 	%f2628, [%rd14];
	ld.local.f32 	%f2629, [%rd15];
	add.f32 	%f264, %f2628, %f2629;
	sub.f32 	%f2630, %f264, %f254;
	abs.f32 	%f2631, %f2630;
	setp.lt.f32 	%p313, %f2631, 0f38D1B717;
	mov.f32 	%f11179, %f264;
	@%p313 bra 	$L__BB0_809;
	fma.rn.f32 	%f265, %f150, %f264, %f11110;
	fma.rn.f32 	%f266, %f151, %f264, %f11111;
	mul.f32 	%f2633, %f266, %f266;
	fma.rn.f32 	%f2634, %f265, %f265, %f2633;
	sqrt.rn.f32 	%f2635, %f2634;
	setp.lt.f32 	%p315, %f2635, 0f3A83126F;
	or.pred  	%p316, %p250, %p315;
	mov.f32 	%f11133, 0f00000000;
	mov.f32 	%f11134, %f11133;
	@%p316 bra 	$L__BB0_228;
	mul.f32 	%f268, %f2635, %f2635;
	mul.f32 	%f2637, %f191, %f268;
	mov.f32 	%f2638, 0f3F800000;
	sub.f32 	%f269, %f2638, %f2637;
	setp.lt.f32 	%p317, %f269, 0f00000000;
	mov.f32 	%f11179, %f11061;
	@%p317 bra 	$L__BB0_809;
	div.rn.f32 	%f2640, %f2635, %f148;
	mul.f32 	%f2641, %f2640, %f2640;
	ld.global.f32 	%f2642, [%rd13+104];
	ld.global.f32 	%f2643, [%rd13+100];
	ld.global.f32 	%f2644, [%rd13+96];
	ld.global.f32 	%f2645, [%rd13+92];
	ld.global.f32 	%f2646, [%rd13+88];
	ld.global.f32 	%f2647, [%rd13+84];
	ld.global.f32 	%f2648, [%rd13+80];
	ld.global.f32 	%f2649, [%rd13+76];
	ld.global.f32 	%f2650, [%rd13+72];
	ld.global.f32 	%f2651, [%rd13+68];
	sqrt.rn.f32 	%f2652, %f269;
	mul.f32 	%f2653, %f146, %f268;
	add.f32 	%f2654, %f2652, 0f3F800000;
	div.rn.f32 	%f2655, %f2653, %f2654;
	fma.rn.f32 	%f2656, %f2641, 0f00000000, %f2642;
	fma.rn.f32 	%f2657, %f2656, %f2641, %f2643;
	fma.rn.f32 	%f2658, %f2657, %f2641, %f2644;
	fma.rn.f32 	%f2659, %f2658, %f2641, %f2645;
	fma.rn.f32 	%f2660, %f2659, %f2641, %f2646;
	fma.rn.f32 	%f2661, %f2660, %f2641, %f2647;
	fma.rn.f32 	%f2662, %f2661, %f2641, %f2648;
	fma.rn.f32 	%f2663, %f2662, %f2641, %f2649;
	fma.rn.f32 	%f2664, %f2663, %f2641, %f2650;
	fma.rn.f32 	%f2665, %f2664, %f2641, %f2651;
	fma.rn.f32 	%f11133, %f2641, %f2665, %f2655;
	mul.f32 	%f2666, %f146, %f2635;
	div.rn.f32 	%f2667, %f2666, %f2652;
	add.f32 	%f2668, %f2640, %f2640;
	add.f32 	%f2669, %f2650, %f2650;
	mul.f32 	%f2670, %f2649, 0f40400000;
	mul.f32 	%f2671, %f2648, 0f40800000;
	mul.f32 	%f2672, %f2647, 0f40A00000;
	mul.f32 	%f2673, %f2646, 0f40C00000;
	mul.f32 	%f2674, %f2645, 0f40E00000;
	mul.f32 	%f2675, %f2644, 0f41000000;
	mul.f32 	%f2676, %f2643, 0f41100000;
	mul.f32 	%f2677, %f2642, 0f41200000;
	fma.rn.f32 	%f2678, %f2641, 0f00000000, %f2677;
	fma.rn.f32 	%f2679, %f2678, %f2641, %f2676;
	fma.rn.f32 	%f2680, %f2679, %f2641, %f2675;
	fma.rn.f32 	%f2681, %f2680, %f2641, %f2674;
	fma.rn.f32 	%f2682, %f2681, %f2641, %f2673;
	fma.rn.f32 	%f2683, %f2682, %f2641, %f2672;
	fma.rn.f32 	%f2684, %f2683, %f2641, %f2671;
	fma.rn.f32 	%f2685, %f2684, %f2641, %f2670;
	fma.rn.f32 	%f2686, %f2685, %f2641, %f2669;
	fma.rn.f32 	%f2687, %f2686, %f2641, %f2651;
	mul.f32 	%f2688, %f2668, %f2687;
	div.rn.f32 	%f2689, %f2688, %f148;
	add.f32 	%f11134, %f2689, %f2667;
	setp.eq.f32 	%p318, %f11133, 0f4E6E6B28;
	mov.f32 	%f11179, %f11061;
	@%p318 bra 	$L__BB0_809;
$L__BB0_228:
	sub.f32 	%f2690, %f11133, %f167;
	mul.f32 	%f2691, %f152, %f264;
	sub.f32 	%f2692, %f2690, %f2691;
	mul.f32 	%f2693, %f151, %f266;
	fma.rn.f32 	%f2694, %f265, %f150, %f2693;
	setp.gt.f32 	%p319, %f2635, 0f3A83126F;
	div.rn.f32 	%f2695, %f2694, %f2635;
	selp.f32 	%f2696, %f2695, 0f00000000, %p319;
	mul.f32 	%f2697, %f2696, %f11134;
	sub.f32 	%f2698, %f2697, %f152;
	neg.f32 	%f2699, %f2692;
	div.rn.f32 	%f2700, %f2699, %f2698;
	st.local.f32 	[%rd16], %f2700;
	ld.local.f32 	%f2701, [%rd14];
	ld.local.f32 	%f2702, [%rd16];
	add.f32 	%f2703, %f2701, %f2702;
	st.local.f32 	[%rd17], %f2703;
	ld.local.f32 	%f2704, [%rd14];
	abs.f32 	%f2705, %f2704;
	ld.local.f32 	%f2706, [%rd16];
	abs.f32 	%f2707, %f2706;
	setp.ltu.f32 	%p320, %f2705, %f2707;
	@%p320 bra 	$L__BB0_230;
	ld.local.f32 	%f2708, [%rd14];
	ld.local.f32 	%f2709, [%rd17];
	sub.f32 	%f2710, %f2708, %f2709;
	ld.local.f32 	%f2711, [%rd16];
	add.f32 	%f2712, %f2710, %f2711;
	ld.local.f32 	%f2713, [%rd15];
	add.f32 	%f2714, %f2713, %f2712;
	st.local.f32 	[%rd15], %f2714;
	bra.uni 	$L__BB0_231;
$L__BB0_230:
	ld.local.f32 	%f2715, [%rd16];
	ld.local.f32 	%f2716, [%rd17];
	sub.f32 	%f2717, %f2715, %f2716;
	ld.local.f32 	%f2718, [%rd14];
	add.f32 	%f2719, %f2717, %f2718;
	ld.local.f32 	%f2720, [%rd15];
	add.f32 	%f2721, %f2720, %f2719;
	st.local.f32 	[%rd15], %f2721;
$L__BB0_231:
	ld.local.f32 	%f2722, [%rd17];
	st.local.f32 	[%rd14], %f2722;
	ld.local.f32 	%f2723, [%rd14];
	ld.local.f32 	%f2724, [%rd15];
	add.f32 	%f274, %f2723, %f2724;
	sub.f32 	%f2725, %f274, %f264;
	abs.f32 	%f2726, %f2725;
	setp.lt.f32 	%p321, %f2726, 0f38D1B717;
	mov.f32 	%f11179, %f274;
	@%p321 bra 	$L__BB0_809;
	fma.rn.f32 	%f275, %f150, %f274, %f11110;
	fma.rn.f32 	%f276, %f151, %f274, %f11111;
	mul.f32 	%f2728, %f276, %f276;
	fma.rn.f32 	%f2729, %f275, %f275, %f2728;
	sqrt.rn.f32 	%f2730, %f2729;
	setp.lt.f32 	%p323, %f2730, 0f3A83126F;
	or.pred  	%p324, %p250, %p323;
	mov.f32 	%f11135, 0f00000000;
	mov.f32 	%f11136, %f11135;
	@%p324 bra 	$L__BB0_235;
	mul.f32 	%f278, %f2730, %f2730;
	mul.f32 	%f2732, %f191, %f278;
	mov.f32 	%f2733, 0f3F800000;
	sub.f32 	%f279, %f2733, %f2732;
	setp.lt.f32 	%p325, %f279, 0f00000000;
	mov.f32 	%f11179, %f11061;
	@%p325 bra 	$L__BB0_809;
	div.rn.f32 	%f2735, %f2730, %f148;
	mul.f32 	%f2736, %f2735, %f2735;
	ld.global.f32 	%f2737, [%rd13+104];
	ld.global.f32 	%f2738, [%rd13+100];
	ld.global.f32 	%f2739, [%rd13+96];
	ld.global.f32 	%f2740, [%rd13+92];
	ld.global.f32 	%f2741, [%rd13+88];
	ld.global.f32 	%f2742, [%rd13+84];
	ld.global.f32 	%f2743, [%rd13+80];
	ld.global.f32 	%f2744, [%rd13+76];
	ld.global.f32 	%f2745, [%rd13+72];
	ld.global.f32 	%f2746, [%rd13+68];
	sqrt.rn.f32 	%f2747, %f279;
	mul.f32 	%f2748, %f146, %f278;
	add.f32 	%f2749, %f2747, 0f3F800000;
	div.rn.f32 	%f2750, %f2748, %f2749;
	fma.rn.f32 	%f2751, %f2736, 0f00000000, %f2737;
	fma.rn.f32 	%f2752, %f2751, %f2736, %f2738;
	fma.rn.f32 	%f2753, %f2752, %f2736, %f2739;
	fma.rn.f32 	%f2754, %f2753, %f2736, %f2740;
	fma.rn.f32 	%f2755, %f2754, %f2736, %f2741;
	fma.rn.f32 	%f2756, %f2755, %f2736, %f2742;
	fma.rn.f32 	%f2757, %f2756, %f2736, %f2743;
	fma.rn.f32 	%f2758, %f2757, %f2736, %f2744;
	fma.rn.f32 	%f2759, %f2758, %f2736, %f2745;
	fma.rn.f32 	%f2760, %f2759, %f2736, %f2746;
	fma.rn.f32 	%f11135, %f2736, %f2760, %f2750;
	mul.f32 	%f2761, %f146, %f2730;
	div.rn.f32 	%f2762, %f2761, %f2747;
	add.f32 	%f2763, %f2735, %f2735;
	add.f32 	%f2764, %f2745, %f2745;
	mul.f32 	%f2765, %f2744, 0f40400000;
	mul.f32 	%f2766, %f2743, 0f40800000;
	mul.f32 	%f2767, %f2742, 0f40A00000;
	mul.f32 	%f2768, %f2741, 0f40C00000;
	mul.f32 	%f2769, %f2740, 0f40E00000;
	mul.f32 	%f2770, %f2739, 0f41000000;
	mul.f32 	%f2771, %f2738, 0f41100000;
	mul.f32 	%f2772, %f2737, 0f41200000;
	fma.rn.f32 	%f2773, %f2736, 0f00000000, %f2772;
	fma.rn.f32 	%f2774, %f2773, %f2736, %f2771;
	fma.rn.f32 	%f2775, %f2774, %f2736, %f2770;
	fma.rn.f32 	%f2776, %f2775, %f2736, %f2769;
	fma.rn.f32 	%f2777, %f2776, %f2736, %f2768;
	fma.rn.f32 	%f2778, %f2777, %f2736, %f2767;
	fma.rn.f32 	%f2779, %f2778, %f2736, %f2766;
	fma.rn.f32 	%f2780, %f2779, %f2736, %f2765;
	fma.rn.f32 	%f2781, %f2780, %f2736, %f2764;
	fma.rn.f32 	%f2782, %f2781, %f2736, %f2746;
	mul.f32 	%f2783, %f2763, %f2782;
	div.rn.f32 	%f2784, %f2783, %f148;
	add.f32 	%f11136, %f2784, %f2762;
	setp.eq.f32 	%p326, %f11135, 0f4E6E6B28;
	mov.f32 	%f11179, %f11061;
	@%p326 bra 	$L__BB0_809;
$L__BB0_235:
	sub.f32 	%f2785, %f11135, %f167;
	mul.f32 	%f2786, %f152, %f274;
	sub.f32 	%f2787, %f2785, %f2786;
	mul.f32 	%f2788, %f151, %f276;
	fma.rn.f32 	%f2789, %f275, %f150, %f2788;
	setp.gt.f32 	%p327, %f2730, 0f3A83126F;
	div.rn.f32 	%f2790, %f2789, %f2730;
	selp.f32 	%f2791, %f2790, 0f00000000, %p327;
	mul.f32 	%f2792, %f2791, %f11136;
	sub.f32 	%f2793, %f2792, %f152;
	neg.f32 	%f2794, %f2787;
	div.rn.f32 	%f2795, %f2794, %f2793;
	st.local.f32 	[%rd16], %f2795;
	ld.local.f32 	%f2796, [%rd14];
	ld.local.f32 	%f2797, [%rd16];
	add.f32 	%f2798, %f2796, %f2797;
	st.local.f32 	[%rd17], %f2798;
	ld.local.f32 	%f2799, [%rd14];
	abs.f32 	%f2800, %f2799;
	ld.local.f32 	%f2801, [%rd16];
	abs.f32 	%f2802, %f2801;
	setp.ltu.f32 	%p328, %f2800, %f2802;
	@%p328 bra 	$L__BB0_237;
	ld.local.f32 	%f2803, [%rd14];
	ld.local.f32 	%f2804, [%rd17];
	sub.f32 	%f2805, %f2803, %f2804;
	ld.local.f32 	%f2806, [%rd16];
	add.f32 	%f2807, %f2805, %f2806;
	ld.local.f32 	%f2808, [%rd15];
	add.f32 	%f2809, %f2808, %f2807;
	st.local.f32 	[%rd15], %f2809;
	bra.uni 	$L__BB0_238;
$L__BB0_237:
	ld.local.f32 	%f2810, [%rd16];
	ld.local.f32 	%f2811, [%rd17];
	sub.f32 	%f2812, %f2810, %f2811;
	ld.local.f32 	%f2813, [%rd14];
	add.f32 	%f2814, %f2812, %f2813;
	ld.local.f32 	%f2815, [%rd15];
	add.f32 	%f2816, %f2815, %f2814;
	st.local.f32 	[%rd15], %f2816;
$L__BB0_238:
	ld.local.f32 	%f2817, [%rd17];
	st.local.f32 	[%rd14], %f2817;
	ld.local.f32 	%f2818, [%rd14];
	ld.local.f32 	%f2819, [%rd15];
	add.f32 	%f284, %f2818, %f2819;
	sub.f32 	%f2820, %f284, %f274;
	abs.f32 	%f2821, %f2820;
	setp.lt.f32 	%p329, %f2821, 0f38D1B717;
	mov.f32 	%f11179, %f284;
	@%p329 bra 	$L__BB0_809;
	fma.rn.f32 	%f285, %f150, %f284, %f11110;
	fma.rn.f32 	%f286, %f151, %f284, %f11111;
	mul.f32 	%f2823, %f286, %f286;
	fma.rn.f32 	%f2824, %f285, %f285, %f2823;
	sqrt.rn.f32 	%f2825, %f2824;
	setp.lt.f32 	%p331, %f2825, 0f3A83126F;
	or.pred  	%p332, %p250, %p331;
	mov.f32 	%f11137, 0f00000000;
	mov.f32 	%f11138, %f11137;
	@%p332 bra 	$L__BB0_242;
	mul.f32 	%f288, %f2825, %f2825;
	mul.f32 	%f2827, %f191, %f288;
	mov.f32 	%f2828, 0f3F800000;
	sub.f32 	%f289, %f2828, %f2827;
	setp.lt.f32 	%p333, %f289, 0f00000000;
	mov.f32 	%f11179, %f11061;
	@%p333 bra 	$L__BB0_809;
	div.rn.f32 	%f2830, %f2825, %f148;
	mul.f32 	%f2831, %f2830, %f2830;
	ld.global.f32 	%f2832, [%rd13+104];
	ld.global.f32 	%f2833, [%rd13+100];
	ld.global.f32 	%f2834, [%rd13+96];
	ld.global.f32 	%f2835, [%rd13+92];
	ld.global.f32 	%f2836, [%rd13+88];
	ld.global.f32 	%f2837, [%rd13+84];
	ld.global.f32 	%f2838, [%rd13+80];
	ld.global.f32 	%f2839, [%rd13+76];
	ld.global.f32 	%f2840, [%rd13+72];
	ld.global.f32 	%f2841, [%rd13+68];
	sqrt.rn.f32 	%f2842, %f289;
	mul.f32 	%f2843, %f146, %f288;
	add.f32 	%f2844, %f2842, 0f3F800000;
	div.rn.f32 	%f2845, %f2843, %f2844;
	fma.rn.f32 	%f2846, %f2831, 0f00000000, %f2832;
	fma.rn.f32 	%f2847, %f2846, %f2831, %f2833;
	fma.rn.f32 	%f2848, %f2847, %f2831, %f2834;
	fma.rn.f32 	%f2849, %f2848, %f2831, %f2835;
	fma.rn.f32 	%f2850, %f2849, %f2831, %f2836;
	fma.rn.f32 	%f2851, %f2850, %f2831, %f2837;
	fma.rn.f32 	%f2852, %f2851, %f2831, %f2838;
	fma.rn.f32 	%f2853, %f2852, %f2831, %f2839;
	fma.rn.f32 	%f2854, %f2853, %f2831, %f2840;
	fma.rn.f32 	%f2855, %f2854, %f2831, %f2841;
	fma.rn.f32 	%f11137, %f2831, %f2855, %f2845;
	mul.f32 	%f2856, %f146, %f2825;
	div.rn.f32 	%f2857, %f2856, %f2842;
	add.f32 	%f2858, %f2830, %f2830;
	add.f32 	%f2859, %f2840, %f2840;
	mul.f32 	%f2860, %f2839, 0f40400000;
	mul.f32 	%f2861, %f2838, 0f40800000;
	mul.f32 	%f2862, %f2837, 0f40A00000;
	mul.f32 	%f2863, %f2836, 0f40C00000;
	mul.f32 	%f2864, %f2835, 0f40E00000;
	mul.f32 	%f2865, %f2834, 0f41000000;
	mul.f32 	%f2866, %f2833, 0f41100000;
	mul.f32 	%f2867, %f2832, 0f41200000;
	fma.rn.f32 	%f2868, %f2831, 0f00000000, %f2867;
	fma.rn.f32 	%f2869, %f2868, %f2831, %f2866;
	fma.rn.f32 	%f2870, %f2869, %f2831, %f2865;
	fma.rn.f32 	%f2871, %f2870, %f2831, %f2864;
	fma.rn.f32 	%f2872, %f2871, %f2831, %f2863;
	fma.rn.f32 	%f2873, %f2872, %f2831, %f2862;
	fma.rn.f32 	%f2874, %f2873, %f2831, %f2861;
	fma.rn.f32 	%f2875, %f2874, %f2831, %f2860;
	fma.rn.f32 	%f2876, %f2875, %f2831, %f2859;
	fma.rn.f32 	%f2877, %f2876, %f2831, %f2841;
	mul.f32 	%f2878, %f2858, %f2877;
	div.rn.f32 	%f2879, %f2878, %f148;
	add.f32 	%f11138, %f2879, %f2857;
	setp.eq.f32 	%p334, %f11137, 0f4E6E6B28;
	mov.f32 	%f11179, %f11061;
	@%p334 bra 	$L__BB0_809;
$L__BB0_242:
	sub.f32 	%f2880, %f11137, %f167;
	mul.f32 	%f2881, %f152, %f284;
	sub.f32 	%f2882, %f2880, %f2881;
	mul.f32 	%f2883, %f151, %f286;
	fma.rn.f32 	%f2884, %f285, %f150, %f2883;
	setp.gt.f32 	%p335, %f2825, 0f3A83126F;
	div.rn.f32 	%f2885, %f2884, %f2825;
	selp.f32 	%f2886, %f2885, 0f00000000, %p335;
	mul.f32 	%f2887, %f2886, %f11138;
	sub.f32 	%f2888, %f2887, %f152;
	neg.f32 	%f2889, %f2882;
	div.rn.f32 	%f2890, %f2889, %f2888;
	st.local.f32 	[%rd16], %f2890;
	ld.local.f32 	%f2891, [%rd14];
	ld.local.f32 	%f2892, [%rd16];
	add.f32 	%f2893, %f2891, %f2892;
	st.local.f32 	[%rd17], %f2893;
	ld.local.f32 	%f2894, [%rd14];
	abs.f32 	%f2895, %f2894;
	ld.local.f32 	%f2896, [%rd16];
	abs.f32 	%f2897, %f2896;
	setp.ltu.f32 	%p336, %f2895, %f2897;
	@%p336 bra 	$L__BB0_244;
	ld.local.f32 	%f2898, [%rd14];
	ld.local.f32 	%f2899, [%rd17];
	sub.f32 	%f2900, %f2898, %f2899;
	ld.local.f32 	%f2901, [%rd16];
	add.f32 	%f2902, %f2900, %f2901;
	ld.local.f32 	%f2903, [%rd15];
	add.f32 	%f2904, %f2903, %f2902;
	st.local.f32 	[%rd15], %f2904;
	bra.uni 	$L__BB0_245;
$L__BB0_244:
	ld.local.f32 	%f2905, [%rd16];
	ld.local.f32 	%f2906, [%rd17];
	sub.f32 	%f2907, %f2905, %f2906;
	ld.local.f32 	%f2908, [%rd14];
	add.f32 	%f2909, %f2907, %f2908;
	ld.local.f32 	%f2910, [%rd15];
	add.f32 	%f2911, %f2910, %f2909;
	st.local.f32 	[%rd15], %f2911;
$L__BB0_245:
	ld.local.f32 	%f2912, [%rd17];
	st.local.f32 	[%rd14], %f2912;
	ld.local.f32 	%f2913, [%rd14];
	ld.local.f32 	%f2914, [%rd15];
	add.f32 	%f294, %f2913, %f2914;
	sub.f32 	%f2915, %f294, %f284;
	abs.f32 	%f2916, %f2915;
	setp.lt.f32 	%p337, %f2916, 0f38D1B717;
	mov.f32 	%f11179, %f294;
	@%p337 bra 	$L__BB0_809;
	fma.rn.f32 	%f295, %f150, %f294, %f11110;
	fma.rn.f32 	%f296, %f151, %f294, %f11111;
	mul.f32 	%f2918, %f296, %f296;
	fma.rn.f32 	%f2919, %f295, %f295, %f2918;
	sqrt.rn.f32 	%f2920, %f2919;
	setp.lt.f32 	%p339, %f2920, 0f3A83126F;
	or.pred  	%p340, %p250, %p339;
	mov.f32 	%f11139, 0f00000000;
	mov.f32 	%f11140, %f11139;
	@%p340 bra 	$L__BB0_249;
	mul.f32 	%f298, %f2920, %f2920;
	mul.f32 	%f2922, %f191, %f298;
	mov.f32 	%f2923, 0f3F800000;
	sub.f32 	%f299, %f2923, %f2922;
	setp.lt.f32 	%p341, %f299, 0f00000000;
	mov.f32 	%f11179, %f11061;
	@%p341 bra 	$L__BB0_809;
	div.rn.f32 	%f2925, %f2920, %f148;
	mul.f32 	%f2926, %f2925, %f2925;
	ld.global.f32 	%f2927, [%rd13+104];
	ld.global.f32 	%f2928, [%rd13+100];
	ld.global.f32 	%f2929, [%rd13+96];
	ld.global.f32 	%f2930, [%rd13+92];
	ld.global.f32 	%f2931, [%rd13+88];
	ld.global.f32 	%f2932, [%rd13+84];
	ld.global.f32 	%f2933, [%rd13+80];
	ld.global.f32 	%f2934, [%rd13+76];
	ld.global.f32 	%f2935, [%rd13+72];
	ld.global.f32 	%f2936, [%rd13+68];
	sqrt.rn.f32 	%f2937, %f299;
	mul.f32 	%f2938, %f146, %f298;
	add.f32 	%f2939, %f2937, 0f3F800000;
	div.rn.f32 	%f2940, %f2938, %f2939;
	fma.rn.f32 	%f2941, %f2926, 0f00000000, %f2927;
	fma.rn.f32 	%f2942, %f2941, %f2926, %f2928;
	fma.rn.f32 	%f2943, %f2942, %f2926, %f2929;
	fma.rn.f32 	%f2944, %f2943, %f2926, %f2930;
	fma.rn.f32 	%f2945, %f2944, %f2926, %f2931;
	fma.rn.f32 	%f2946, %f2945, %f2926, %f2932;
	fma.rn.f32 	%f2947, %f2946, %f2926, %f2933;
	fma.rn.f32 	%f2948, %f2947, %f2926, %f2934;
	fma.rn.f32 	%f2949, %f2948, %f2926, %f2935;
	fma.rn.f32 	%f2950, %f2949, %f2926, %f2936;
	fma.rn.f32 	%f11139, %f2926, %f2950, %f2940;
	mul.f32 	%f2951, %f146, %f2920;
	div.rn.f32 	%f2952, %f2951, %f2937;
	add.f32 	%f2953, %f2925, %f2925;
	add.f32 	%f2954, %f2935, %f2935;
	mul.f32 	%f2955, %f2934, 0f40400000;
	mul.f32 	%f2956, %f2933, 0f40800000;
	mul.f32 	%f2957, %f2932, 0f40A00000;
	mul.f32 	%f2958, %f2931, 0f40C00000;
	mul.f32 	%f2959, %f2930, 0f40E00000;
	mul.f32 	%f2960, %f2929, 0f41000000;
	mul.f32 	%f2961, %f2928, 0f41100000;
	mul.f32 	%f2962, %f2927, 0f41200000;
	fma.rn.f32 	%f2963, %f2926, 0f00000000, %f2962;
	fma.rn.f32 	%f2964, %f2963, %f2926, %f2961;
	fma.rn.f32 	%f2965, %f2964, %f2926, %f2960;
	fma.rn.f32 	%f2966, %f2965, %f2926, %f2959;
	fma.rn.f32 	%f2967, %f2966, %f2926, %f2958;
	fma.rn.f32 	%f2968, %f2967, %f2926, %f2957;
	fma.rn.f32 	%f2969, %f2968, %f2926, %f2956;
	fma.rn.f32 	%f2970, %f2969, %f2926, %f2955;
	fma.rn.f32 	%f2971, %f2970, %f2926, %f2954;
	fma.rn.f32 	%f2972, %f2971, %f2926, %f2936;
	mul.f32 	%f2973, %f2953, %f2972;
	div.rn.f32 	%f2974, %f2973, %f148;
	add.f32 	%f11140, %f2974, %f2952;
	setp.eq.f32 	%p342, %f11139, 0f4E6E6B28;
	mov.f32 	%f11179, %f11061;
	@%p342 bra 	$L__BB0_809;
$L__BB0_249:
	sub.f32 	%f2975, %f11139, %f167;
	mul.f32 	%f2976, %f152, %f294;
	sub.f32 	%f2977, %f2975, %f2976;
	mul.f32 	%f2978, %f151, %f296;
	fma.rn.f32 	%f2979, %f295, %f150, %f2978;
	setp.gt.f32 	%p343, %f2920, 0f3A83126F;
	div.rn.f32 	%f2980, %f2979, %f2920;
	selp.f32 	%f2981, %f2980, 0f00000000, %p343;
	mul.f32 	%f2982, %f2981, %f11140;
	sub.f32 	%f2983, %f2982, %f152;
	neg.f32 	%f2984, %f2977;
	div.rn.f32 	%f2985, %f2984, %f2983;
	st.local.f32 	[%rd16], %f2985;
	ld.local.f32 	%f2986, [%rd14];
	ld.local.f32 	%f2987, [%rd16];
	add.f32 	%f2988, %f2986, %f2987;
	st.local.f32 	[%rd17], %f2988;
	ld.local.f32 	%f2989, [%rd14];
	abs.f32 	%f2990, %f2989;
	ld.local.f32 	%f2991, [%rd16];
	abs.f32 	%f2992, %f2991;
	setp.ltu.f32 	%p344, %f2990, %f2992;
	@%p344 bra 	$L__BB0_251;
	ld.local.f32 	%f2993, [%rd14];
	ld.local.f32 	%f2994, [%rd17];
	sub.f32 	%f2995, %f2993, %f2994;
	ld.local.f32 	%f2996, [%rd16];
	add.f32 	%f2997, %f2995, %f2996;
	ld.local.f32 	%f2998, [%rd15];
	add.f32 	%f2999, %f2998, %f2997;
	st.local.f32 	[%rd15], %f2999;
	bra.uni 	$L__BB0_252;
$L__BB0_251:
	ld.local.f32 	%f3000, [%rd16];
	ld.local.f32 	%f3001, [%rd17];
	sub.f32 	%f3002, %f3000, %f3001;
	ld.local.f32 	%f3003, [%rd14];
	add.f32 	%f3004, %f3002, %f3003;
	ld.local.f32 	%f3005, [%rd15];
	add.f32 	%f3006, %f3005, %f3004;
	st.local.f32 	[%rd15], %f3006;
$L__BB0_252:
	ld.local.f32 	%f3007, [%rd17];
	st.local.f32 	[%rd14], %f3007;
	ld.local.f32 	%f3008, [%rd14];
	ld.local.f32 	%f3009, [%rd15];
	add.f32 	%f304, %f3008, %f3009;
	sub.f32 	%f3010, %f304, %f294;
	abs.f32 	%f3011, %f3010;
	setp.lt.f32 	%p345, %f3011, 0f3A83126F;
	mov.f32 	%f11179, %f304;
	@%p345 bra 	$L__BB0_809;
	fma.rn.f32 	%f305, %f150, %f304, %f11110;
	fma.rn.f32 	%f306, %f151, %f304, %f11111;
	mul.f32 	%f3013, %f306, %f306;
	fma.rn.f32 	%f3014, %f305, %f305, %f3013;
	sqrt.rn.f32 	%f3015, %f3014;
	setp.lt.f32 	%p347, %f3015, 0f3A83126F;
	or.pred  	%p348, %p250, %p347;
	mov.f32 	%f11141, 0f00000000;
	mov.f32 	%f11142, %f11141;
	@%p348 bra 	$L__BB0_256;
	mul.f32 	%f308, %f3015, %f3015;
	mul.f32 	%f3017, %f191, %f308;
	mov.f32 	%f3018, 0f3F800000;
	sub.f32 	%f309, %f3018, %f3017;
	setp.lt.f32 	%p349, %f309, 0f00000000;
	mov.f32 	%f11179, %f11061;
	@%p349 bra 	$L__BB0_809;
	div.rn.f32 	%f3020, %f3015, %f148;
	mul.f32 	%f3021, %f3020, %f3020;
	ld.global.f32 	%f3022, [%rd13+104];
	ld.global.f32 	%f3023, [%rd13+100];
	ld.global.f32 	%f3024, [%rd13+96];
	ld.global.f32 	%f3025, [%rd13+92];
	ld.global.f32 	%f3026, [%rd13+88];
	ld.global.f32 	%f3027, [%rd13+84];
	ld.global.f32 	%f3028, [%rd13+80];
	ld.global.f32 	%f3029, [%rd13+76];
	ld.global.f32 	%f3030, [%rd13+72];
	ld.global.f32 	%f3031, [%rd13+68];
	sqrt.rn.f32 	%f3032, %f309;
	mul.f32 	%f3033, %f146, %f308;
	add.f32 	%f3034, %f3032, 0f3F800000;
	div.rn.f32 	%f3035, %f3033, %f3034;
	fma.rn.f32 	%f3036, %f3021, 0f00000000, %f3022;
	fma.rn.f32 	%f3037, %f3036, %f3021, %f3023;
	fma.rn.f32 	%f3038, %f3037, %f3021, %f3024;
	fma.rn.f32 	%f3039, %f3038, %f3021, %f3025;
	fma.rn.f32 	%f3040, %f3039, %f3021, %f3026;
	fma.rn.f32 	%f3041, %f3040, %f3021, %f3027;
	fma.rn.f32 	%f3042, %f3041, %f3021, %f3028;
	fma.rn.f32 	%f3043, %f3042, %f3021, %f3029;
	fma.rn.f32 	%f3044, %f3043, %f3021, %f3030;
	fma.rn.f32 	%f3045, %f3044, %f3021, %f3031;
	fma.rn.f32 	%f11141, %f3021, %f3045, %f3035;
	mul.f32 	%f3046, %f146, %f3015;
	div.rn.f32 	%f3047, %f3046, %f3032;
	add.f32 	%f3048, %f3020, %f3020;
	add.f32 	%f3049, %f3030, %f3030;
	mul.f32 	%f3050, %f3029, 0f40400000;
	mul.f32 	%f3051, %f3028, 0f40800000;
	mul.f32 	%f3052, %f3027, 0f40A00000;
	mul.f32 	%f3053, %f3026, 0f40C00000;
	mul.f32 	%f3054, %f3025, 0f40E00000;
	mul.f32 	%f3055, %f3024, 0f41000000;
	mul.f32 	%f3056, %f3023, 0f41100000;
	mul.f32 	%f3057, %f3022, 0f41200000;
	fma.rn.f32 	%f3058, %f3021, 0f00000000, %f3057;
	fma.rn.f32 	%f3059, %f3058, %f3021, %f3056;
	fma.rn.f32 	%f3060, %f3059, %f3021, %f3055;
	fma.rn.f32 	%f3061, %f3060, %f3021, %f3054;
	fma.rn.f32 	%f3062, %f3061, %f3021, %f3053;
	fma.rn.f32 	%f3063, %f3062, %f3021, %f3052;
	fma.rn.f32 	%f3064, %f3063, %f3021, %f3051;
	fma.rn.f32 	%f3065, %f3064, %f3021, %f3050;
	fma.rn.f32 	%f3066, %f3065, %f3021, %f3049;
	fma.rn.f32 	%f3067, %f3066, %f3021, %f3031;
	mul.f32 	%f3068, %f3048, %f3067;
	div.rn.f32 	%f3069, %f3068, %f148;
	add.f32 	%f11142, %f3069, %f3047;
	setp.eq.f32 	%p350, %f11141, 0f4E6E6B28;
	mov.f32 	%f11179, %f11061;
	@%p350 bra 	$L__BB0_809;
$L__BB0_256:
	sub.f32 	%f3070, %f11141, %f167;
	mul.f32 	%f3071, %f152, %f304;
	sub.f32 	%f3072, %f3070, %f3071;
	mul.f32 	%f3073, %f151, %f306;
	fma.rn.f32 	%f3074, %f305, %f150, %f3073;
	setp.gt.f32 	%p351, %f3015, 0f3A83126F;
	div.rn.f32 	%f3075, %f3074, %f3015;
	selp.f32 	%f3076, %f3075, 0f00000000, %p351;
	mul.f32 	%f3077, %f3076, %f11142;
	sub.f32 	%f3078, %f3077, %f152;
	neg.f32 	%f3079, %f3072;
	div.rn.f32 	%f3080, %f3079, %f3078;
	st.local.f32 	[%rd16], %f3080;
	ld.local.f32 	%f3081, [%rd14];
	ld.local.f32 	%f3082, [%rd16];
	add.f32 	%f3083, %f3081, %f3082;
	st.local.f32 	[%rd17], %f3083;
	ld.local.f32 	%f3084, [%rd14];
	abs.f32 	%f3085, %f3084;
	ld.local.f32 	%f3086, [%rd16];
	abs.f32 	%f3087, %f3086;
	setp.ltu.f32 	%p352, %f3085, %f3087;
	@%p352 bra 	$L__BB0_258;
	ld.local.f32 	%f3088, [%rd14];
	ld.local.f32 	%f3089, [%rd17];
	sub.f32 	%f3090, %f3088, %f3089;
	ld.local.f32 	%f3091, [%rd16];
	add.f32 	%f3092, %f3090, %f3091;
	ld.local.f32 	%f3093, [%rd15];
	add.f32 	%f3094, %f3093, %f3092;
	st.local.f32 	[%rd15], %f3094;
	bra.uni 	$L__BB0_259;
$L__BB0_258:
	ld.local.f32 	%f3095, [%rd16];
	ld.local.f32 	%f3096, [%rd17];
	sub.f32 	%f3097, %f3095, %f3096;
	ld.local.f32 	%f3098, [%rd14];
	add.f32 	%f3099, %f3097, %f3098;
	ld.local.f32 	%f3100, [%rd15];
	add.f32 	%f3101, %f3100, %f3099;
	st.local.f32 	[%rd15], %f3101;
$L__BB0_259:
	ld.local.f32 	%f3102, [%rd17];
	st.local.f32 	[%rd14], %f3102;
	ld.local.f32 	%f3103, [%rd14];
	ld.local.f32 	%f3104, [%rd15];
	add.f32 	%f314, %f3103, %f3104;
	sub.f32 	%f3105, %f314, %f304;
	abs.f32 	%f3106, %f3105;
	setp.lt.f32 	%p353, %f3106, 0f3A83126F;
	mov.f32 	%f11179, %f314;
	@%p353 bra 	$L__BB0_809;
	fma.rn.f32 	%f315, %f150, %f314, %f11110;
	fma.rn.f32 	%f316, %f151, %f314, %f11111;
	mul.f32 	%f3108, %f316, %f316;
	fma.rn.f32 	%f3109, %f315, %f315, %f3108;
	sqrt.rn.f32 	%f3110, %f3109;
	setp.lt.f32 	%p355, %f3110, 0f3A83126F;
	or.pred  	%p356, %p250, %p355;
	mov.f32 	%f11143, 0f00000000;
	mov.f32 	%f11144, %f11143;
	@%p356 bra 	$L__BB0_263;
	mul.f32 	%f318, %f3110, %f3110;
	mul.f32 	%f3112, %f191, %f318;
	mov.f32 	%f3113, 0f3F800000;
	sub.f32 	%f319, %f3113, %f3112;
	setp.lt.f32 	%p357, %f319, 0f00000000;
	mov.f32 	%f11179, %f11061;
	@%p357 bra 	$L__BB0_809;
	div.rn.f32 	%f3115, %f3110, %f148;
	mul.f32 	%f3116, %f3115, %f3115;
	ld.global.f32 	%f3117, [%rd13+104];
	ld.global.f32 	%f3118, [%rd13+100];
	ld.global.f32 	%f3119, [%rd13+96];
	ld.global.f32 	%f3120, [%rd13+92];
	ld.global.f32 	%f3121, [%rd13+88];
	ld.global.f32 	%f3122, [%rd13+84];
	ld.global.f32 	%f3123, [%rd13+80];
	ld.global.f32 	%f3124, [%rd13+76];
	ld.global.f32 	%f3125, [%rd13+72];
	ld.global.f32 	%f3126, [%rd13+68];
	sqrt.rn.f32 	%f3127, %f319;
	mul.f32 	%f3128, %f146, %f318;
	add.f32 	%f3129, %f3127, 0f3F800000;
	div.rn.f32 	%f3130, %f3128, %f3129;
	fma.rn.f32 	%f3131, %f3116, 0f00000000, %f3117;
	fma.rn.f32 	%f3132, %f3131, %f3116, %f3118;
	fma.rn.f32 	%f3133, %f3132, %f3116, %f3119;
	fma.rn.f32 	%f3134, %f3133, %f3116, %f3120;
	fma.rn.f32 	%f3135, %f3134, %f3116, %f3121;
	fma.rn.f32 	%f3136, %f3135, %f3116, %f3122;
	fma.rn.f32 	%f3137, %f3136, %f3116, %f3123;
	fma.rn.f32 	%f3138, %f3137, %f3116, %f3124;
	fma.rn.f32 	%f3139, %f3138, %f3116, %f3125;
	fma.rn.f32 	%f3140, %f3139, %f3116, %f3126;
	fma.rn.f32 	%f11143, %f3116, %f3140, %f3130;
	mul.f32 	%f3141, %f146, %f3110;
	div.rn.f32 	%f3142, %f3141, %f3127;
	add.f32 	%f3143, %f3115, %f3115;
	add.f32 	%f3144, %f3125, %f3125;
	mul.f32 	%f3145, %f3124, 0f40400000;
	mul.f32 	%f3146, %f3123, 0f40800000;
	mul.f32 	%f3147, %f3122, 0f40A00000;
	mul.f32 	%f3148, %f3121, 0f40C00000;
	mul.f32 	%f3149, %f3120, 0f40E00000;
	mul.f32 	%f3150, %f3119, 0f41000000;
	mul.f32 	%f3151, %f3118, 0f41100000;
	mul.f32 	%f3152, %f3117, 0f41200000;
	fma.rn.f32 	%f3153, %f3116, 0f00000000, %f3152;
	fma.rn.f32 	%f3154, %f3153, %f3116, %f3151;
	fma.rn.f32 	%f3155, %f3154, %f3116, %f3150;
	fma.rn.f32 	%f3156, %f3155, %f3116, %f3149;
	fma.rn.f32 	%f3157, %f3156, %f3116, %f3148;
	fma.rn.f32 	%f3158, %f3157, %f3116, %f3147;
	fma.rn.f32 	%f3159, %f3158, %f3116, %f3146;
	fma.rn.f32 	%f3160, %f3159, %f3116, %f3145;
	fma.rn.f32 	%f3161, %f3160, %f3116, %f3144;
	fma.rn.f32 	%f3162, %f3161, %f3116, %f3126;
	mul.f32 	%f3163, %f3143, %f3162;
	div.rn.f32 	%f3164, %f3163, %f148;
	add.f32 	%f11144, %f3164, %f3142;
	setp.eq.f32 	%p358, %f11143, 0f4E6E6B28;
	mov.f32 	%f11179, %f11061;
	@%p358 bra 	$L__BB0_809;
$L__BB0_263:
	sub.f32 	%f3165, %f11143, %f167;
	mul.f32 	%f3166, %f152, %f314;
	sub.f32 	%f3167, %f3165, %f3166;
	mul.f32 	%f3168, %f151, %f316;
	fma.rn.f32 	%f3169, %f315, %f150, %f3168;
	setp.gt.f32 	%p359, %f3110, 0f3A83126F;
	div.rn.f32 	%f3170, %f3169, %f3110;
	selp.f32 	%f3171, %f3170, 0f00000000, %p359;
	mul.f32 	%f3172, %f3171, %f11144;
	sub.f32 	%f3173, %f3172, %f152;
	neg.f32 	%f3174, %f3167;
	div.rn.f32 	%f3175, %f3174, %f3173;
	st.local.f32 	[%rd16], %f3175;
	ld.local.f32 	%f3176, [%rd14];
	ld.local.f32 	%f3177, [%rd16];
	add.f32 	%f3178, %f3176, %f3177;
	st.local.f32 	[%rd17], %f3178;
	ld.local.f32 	%f3179, [%rd14];
	abs.f32 	%f3180, %f3179;
	ld.local.f32 	%f3181, [%rd16];
	abs.f32 	%f3182, %f3181;
	setp.ltu.f32 	%p360, %f3180, %f3182;
	@%p360 bra 	$L__BB0_265;
	ld.local.f32 	%f3183, [%rd14];
	ld.local.f32 	%f3184, [%rd17];
	sub.f32 	%f3185, %f3183, %f3184;
	ld.local.f32 	%f3186, [%rd16];
	add.f32 	%f3187, %f3185, %f3186;
	ld.local.f32 	%f3188, [%rd15];
	add.f32 	%f3189, %f3188, %f3187;
	st.local.f32 	[%rd15], %f3189;
	bra.uni 	$L__BB0_266;
$L__BB0_265:
	ld.local.f32 	%f3190, [%rd16];
	ld.local.f32 	%f3191, [%rd17];
	sub.f32 	%f3192, %f3190, %f3191;
	ld.local.f32 	%f3193, [%rd14];
	add.f32 	%f3194, %f3192, %f3193;
	ld.local.f32 	%f3195, [%rd15];
	add.f32 	%f3196, %f3195, %f3194;
	st.local.f32 	[%rd15], %f3196;
$L__BB0_266:
	ld.local.f32 	%f3197, [%rd17];
	st.local.f32 	[%rd14], %f3197;
	ld.local.f32 	%f3198, [%rd14];
	ld.local.f32 	%f3199, [%rd15];
	add.f32 	%f324, %f3198, %f3199;
	sub.f32 	%f3200, %f324, %f314;
	abs.f32 	%f3201, %f3200;
	setp.lt.f32 	%p361, %f3201, 0f3A83126F;
	mov.f32 	%f11179, %f324;
	@%p361 bra 	$L__BB0_809;
	fma.rn.f32 	%f325, %f150, %f324, %f11110;
	fma.rn.f32 	%f326, %f151, %f324, %f11111;
	mul.f32 	%f3203, %f326, %f326;
	fma.rn.f32 	%f3204, %f325, %f325, %f3203;
	sqrt.rn.f32 	%f3205, %f3204;
	setp.lt.f32 	%p363, %f3205, 0f3A83126F;
	or.pred  	%p364, %p250, %p363;
	mov.f32 	%f11145, 0f00000000;
	mov.f32 	%f11146, %f11145;
	@%p364 bra 	$L__BB0_270;
	mul.f32 	%f328, %f3205, %f3205;
	mul.f32 	%f3207, %f191, %f328;
	mov.f32 	%f3208, 0f3F800000;
	sub.f32 	%f329, %f3208, %f3207;
	setp.lt.f32 	%p365, %f329, 0f00000000;
	mov.f32 	%f11179, %f11061;
	@%p365 bra 	$L__BB0_809;
	div.rn.f32 	%f3210, %f3205, %f148;
	mul.f32 	%f3211, %f3210, %f3210;
	ld.global.f32 	%f3212, [%rd13+104];
	ld.global.f32 	%f3213, [%rd13+100];
	ld.global.f32 	%f3214, [%rd13+96];
	ld.global.f32 	%f3215, [%rd13+92];
	ld.global.f32 	%f3216, [%rd13+88];
	ld.global.f32 	%f3217, [%rd13+84];
	ld.global.f32 	%f3218, [%rd13+80];
	ld.global.f32 	%f3219, [%rd13+76];
	ld.global.f32 	%f3220, [%rd13+72];
	ld.global.f32 	%f3221, [%rd13+68];
	sqrt.rn.f32 	%f3222, %f329;
	mul.f32 	%f3223, %f146, %f328;
	add.f32 	%f3224, %f3222, 0f3F800000;
	div.rn.f32 	%f3225, %f3223, %f3224;
	fma.rn.f32 	%f3226, %f3211, 0f00000000, %f3212;
	fma.rn.f32 	%f3227, %f3226, %f3211, %f3213;
	fma.rn.f32 	%f3228, %f3227, %f3211, %f3214;
	fma.rn.f32 	%f3229, %f3228, %f3211, %f3215;
	fma.rn.f32 	%f3230, %f3229, %f3211, %f3216;
	fma.rn.f32 	%f3231, %f3230, %f3211, %f3217;
	fma.rn.f32 	%f3232, %f3231, %f3211, %f3218;
	fma.rn.f32 	%f3233, %f3232, %f3211, %f3219;
	fma.rn.f32 	%f3234, %f3233, %f3211, %f3220;
	fma.rn.f32 	%f3235, %f3234, %f3211, %f3221;
	fma.rn.f32 	%f11145, %f3211, %f3235, %f3225;
	mul.f32 	%f3236, %f146, %f3205;
	div.rn.f32 	%f3237, %f3236, %f3222;
	add.f32 	%f3238, %f3210, %f3210;
	add.f32 	%f3239, %f3220, %f3220;
	mul.f32 	%f3240, %f3219, 0f40400000;
	mul.f32 	%f3241, %f3218, 0f40800000;
	mul.f32 	%f3242, %f3217, 0f40A00000;
	mul.f32 	%f3243, %f3216, 0f40C00000;
	mul.f32 	%f3244, %f3215, 0f40E00000;
	mul.f32 	%f3245, %f3214, 0f41000000;
	mul.f32 	%f3246, %f3213, 0f41100000;
	mul.f32 	%f3247, %f3212, 0f41200000;
	fma.rn.f32 	%f3248, %f3211, 0f00000000, %f3247;
	fma.rn.f32 	%f3249, %f3248, %f3211, %f3246;
	fma.rn.f32 	%f3250, %f3249, %f3211, %f3245;
	fma.rn.f32 	%f3251, %f3250, %f3211, %f3244;
	fma.rn.f32 	%f3252, %f3251, %f3211, %f3243;
	fma.rn.f32 	%f3253, %f3252, %f3211, %f3242;
	fma.rn.f32 	%f3254, %f3253, %f3211, %f3241;
	fma.rn.f32 	%f3255, %f3254, %f3211, %f3240;
	fma.rn.f32 	%f3256, %f3255, %f3211, %f3239;
	fma.rn.f32 	%f3257, %f3256, %f3211, %f3221;
	mul.f32 	%f3258, %f3238, %f3257;
	div.rn.f32 	%f3259, %f3258, %f148;
	add.f32 	%f11146, %f3259, %f3237;
	setp.eq.f32 	%p366, %f11145, 0f4E6E6B28;
	mov.f32 	%f11179, %f11061;
	@%p366 bra 	$L__BB0_809;
$L__BB0_270:
	sub.f32 	%f3260, %f11145, %f167;
	mul.f32 	%f3261, %f152, %f324;
	sub.f32 	%f3262, %f3260, %f3261;
	mul.f32 	%f3263, %f151, %f326;
	fma.rn.f32 	%f3264, %f325, %f150, %f3263;
	setp.gt.f32 	%p367, %f3205, 0f3A83126F;
	div.rn.f32 	%f3265, %f3264, %f3205;
	selp.f32 	%f3266, %f3265, 0f00000000, %p367;
	mul.f32 	%f3267, %f3266, %f11146;
	sub.f32 	%f3268, %f3267, %f152;
	neg.f32 	%f3269, %f3262;
	div.rn.f32 	%f3270, %f3269, %f3268;
	st.local.f32 	[%rd16], %f3270;
	ld.local.f32 	%f3271, [%rd14];
	ld.local.f32 	%f3272, [%rd16];
	add.f32 	%f3273, %f3271, %f3272;
	st.local.f32 	[%rd17], %f3273;
	ld.local.f32 	%f3274, [%rd14];
	abs.f32 	%f3275, %f3274;
	ld.local.f32 	%f3276, [%rd16];
	abs.f32 	%f3277, %f3276;
	setp.ltu.f32 	%p368, %f3275, %f3277;
	@%p368 bra 	$L__BB0_272;
	ld.local.f32 	%f3278, [%rd14];
	ld.local.f32 	%f3279, [%rd17];
	sub.f32 	%f3280, %f3278, %f3279;
	ld.local.f32 	%f3281, [%rd16];
	add.f32 	%f3282, %f3280, %f3281;
	ld.local.f32 	%f3283, [%rd15];
	add.f32 	%f3284, %f3283, %f3282;
	st.local.f32 	[%rd15], %f3284;
	bra.uni 	$L__BB0_273;
$L__BB0_272:
	ld.local.f32 	%f3285, [%rd16];
	ld.local.f32 	%f3286, [%rd17];
	sub.f32 	%f3287, %f3285, %f3286;
	ld.local.f32 	%f3288, [%rd14];
	add.f32 	%f3289, %f3287, %f3288;
	ld.local.f32 	%f3290, [%rd15];
	add.f32 	%f3291, %f3290, %f3289;
	st.local.f32 	[%rd15], %f3291;
$L__BB0_273:
	ld.local.f32 	%f3292, [%rd17];
	st.local.f32 	[%rd14], %f3292;
	ld.local.f32 	%f3293, [%rd14];
	ld.local.f32 	%f3294, [%rd15];
	add.f32 	%f334, %f3293, %f3294;
	sub.f32 	%f3295, %f334, %f324;
	abs.f32 	%f3296, %f3295;
	setp.lt.f32 	%p369, %f3296, 0f3A83126F;
	mov.f32 	%f11179, %f334;
	@%p369 bra 	$L__BB0_809;
	fma.rn.f32 	%f335, %f150, %f334, %f11110;
	fma.rn.f32 	%f336, %f151, %f334, %f11111;
	mul.f32 	%f3298, %f336, %f336;
	fma.rn.f32 	%f3299, %f335, %f335, %f3298;
	sqrt.rn.f32 	%f3300, %f3299;
	setp.lt.f32 	%p371, %f3300, 0f3A83126F;
	or.pred  	%p372, %p250, %p371;
	mov.f32 	%f11147, 0f00000000;
	mov.f32 	%f11148, %f11147;
	@%p372 bra 	$L__BB0_277;
	mul.f32 	%f338, %f3300, %f3300;
	mul.f32 	%f3302, %f191, %f338;
	mov.f32 	%f3303, 0f3F800000;
	sub.f32 	%f339, %f3303, %f3302;
	setp.lt.f32 	%p373, %f339, 0f00000000;
	mov.f32 	%f11179, %f11061;
	@%p373 bra 	$L__BB0_809;
	div.rn.f32 	%f3305, %f3300, %f148;
	mul.f32 	%f3306, %f3305, %f3305;
	ld.global.f32 	%f3307, [%rd13+104];
	ld.global.f32 	%f3308, [%rd13+100];
	ld.global.f32 	%f3309, [%rd13+96];
	ld.global.f32 	%f3310, [%rd13+92];
	ld.global.f32 	%f3311, [%rd13+88];
	ld.global.f32 	%f3312, [%rd13+84];
	ld.global.f32 	%f3313, [%rd13+80];
	ld.global.f32 	%f3314, [%rd13+76];
	ld.global.f32 	%f3315, [%rd13+72];
	ld.global.f32 	%f3316, [%rd13+68];
	sqrt.rn.f32 	%f3317, %f339;
	mul.f32 	%f3318, %f146, %f338;
	add.f32 	%f3319, %f3317, 0f3F800000;
	div.rn.f32 	%f3320, %f3318, %f3319;
	fma.rn.f32 	%f3321, %f3306, 0f00000000, %f3307;
	fma.rn.f32 	%f3322, %f3321, %f3306, %f3308;
	fma.rn.f32 	%f3323, %f3322, %f3306, %f3309;
	fma.rn.f32 	%f3324, %f3323, %f3306, %f3310;
	fma.rn.f32 	%f3325, %f3324, %f3306, %f3311;
	fma.rn.f32 	%f3326, %f3325, %f3306, %f3312;
	fma.rn.f32 	%f3327, %f3326, %f3306, %f3313;
	fma.rn.f32 	%f3328, %f3327, %f3306, %f3314;
	fma.rn.f32 	%f3329, %f3328, %f3306, %f3315;
	fma.rn.f32 	%f3330, %f3329, %f3306, %f3316;
	fma.rn.f32 	%f11147, %f3306, %f3330, %f3320;
	mul.f32 	%f3331, %f146, %f3300;
	div.rn.f32 	%f3332, %f3331, %f3317;
	add.f32 	%f3333, %f3305, %f3305;
	add.f32 	%f3334, %f3315, %f3315;
	mul.f32 	%f3335, %f3314, 0f40400000;
	mul.f32 	%f3336, %f3313, 0f40800000;
	mul.f32 	%f3337, %f3312, 0f40A00000;
	mul.f32 	%f3338, %f3311, 0f40C00000;
	mul.f32 	%f3339, %f3310, 0f40E00000;
	mul.f32 	%f3340, %f3309, 0f41000000;
	mul.f32 	%f3341, %f3308, 0f41100000;
	mul.f32 	%f3342, %f3307, 0f41200000;
	fma.rn.f32 	%f3343, %f3306, 0f00000000, %f3342;
	fma.rn.f32 	%f3344, %f3343, %f3306, %f3341;
	fma.rn.f32 	%f3345, %f3344, %f3306, %f3340;
	fma.rn.f32 	%f3346, %f3345, %f3306, %f3339;
	fma.rn.f32 	%f3347, %f3346, %f3306, %f3338;
	fma.rn.f32 	%f3348, %f3347, %f3306, %f3337;
	fma.rn.f32 	%f3349, %f3348, %f3306, %f3336;
	fma.rn.f32 	%f3350, %f3349, %f3306, %f3335;
	fma.rn.f32 	%f3351, %f3350, %f3306, %f3334;
	fma.rn.f32 	%f3352, %f3351, %f3306, %f3316;
	mul.f32 	%f3353, %f3333, %f3352;
	div.rn.f32 	%f3354, %f3353, %f148;
	add.f32 	%f11148, %f3354, %f3332;
	setp.eq.f32 	%p374, %f11147, 0f4E6E6B28;
	mov.f32 	%f11179, %f11061;
	@%p374 bra 	$L__BB0_809;
$L__BB0_277:
	sub.f32 	%f3355, %f11147, %f167;
	mul.f32 	%f3356, %f152, %f334;
	sub.f32 	%f3357, %f3355, %f3356;
	mul.f32 	%f3358, %f151, %f336;
	fma.rn.f32 	%f3359, %f335, %f150, %f3358;
	setp.gt.f32 	%p375, %f3300, 0f3A83126F;
	div.rn.f32 	%f3360, %f3359, %f3300;
	selp.f32 	%f3361, %f3360, 0f00000000, %p375;
	mul.f32 	%f3362, %f3361, %f11148;
	sub.f32 	%f3363, %f3362, %f152;
	neg.f32 	%f3364, %f3357;
	div.rn.f32 	%f3365, %f3364, %f3363;
	st.local.f32 	[%rd16], %f3365;
	ld.local.f32 	%f3366, [%rd14];
	ld.local.f32 	%f3367, [%rd16];
	add.f32 	%f3368, %f3366, %f3367;
	st.local.f32 	[%rd17], %f3368;
	ld.local.f32 	%f3369, [%rd14];
	abs.f32 	%f3370, %f3369;
	ld.local.f32 	%f3371, [%rd16];
	abs.f32 	%f3372, %f3371;
	setp.ltu.f32 	%p376, %f3370, %f3372;
	@%p376 bra 	$L__BB0_279;
	ld.local.f32 	%f3373, [%rd14];
	ld.local.f32 	%f3374, [%rd17];
	sub.f32 	%f3375, %f3373, %f3374;
	ld.local.f32 	%f3376, [%rd16];
	add.f32 	%f3377, %f3375, %f3376;
	ld.local.f32 	%f3378, [%rd15];
	add.f32 	%f3379, %f3378, %f3377;
	st.local.f32 	[%rd15], %f3379;
	bra.uni 	$L__BB0_280;
$L__BB0_279:
	ld.local.f32 	%f3380, [%rd16];
	ld.local.f32 	%f3381, [%rd17];
	sub.f32 	%f3382, %f3380, %f3381;
	ld.local.f32 	%f3383, [%rd14];
	add.f32 	%f3384, %f3382, %f3383;
	ld.local.f32 	%f3385, [%rd15];
	add.f32 	%f3386, %f3385, %f3384;
	st.local.f32 	[%rd15], %f3386;
$L__BB0_280:
	ld.local.f32 	%f3387, [%rd17];
	st.local.f32 	[%rd14], %f3387;
	ld.local.f32 	%f3388, [%rd14];
	ld.local.f32 	%f3389, [%rd15];
	add.f32 	%f344, %f3388, %f3389;
	sub.f32 	%f3390, %f344, %f334;
	abs.f32 	%f3391, %f3390;
	setp.lt.f32 	%p377, %f3391, 0f3A83126F;
	mov.f32 	%f11179, %f344;
	@%p377 bra 	$L__BB0_809;
	fma.rn.f32 	%f345, %f150, %f344, %f11110;
	fma.rn.f32 	%f346, %f151, %f344, %f11111;
	mul.f32 	%f3393, %f346, %f346;
	fma.rn.f32 	%f3394, %f345, %f345, %f3393;
	sqrt.rn.f32 	%f3395, %f3394;
	setp.lt.f32 	%p379, %f3395, 0f3A83126F;
	or.pred  	%p380, %p250, %p379;
	mov.f32 	%f11149, 0f00000000;
	mov.f32 	%f11150, %f11149;
	@%p380 bra 	$L__BB0_284;
	mul.f32 	%f348, %f3395, %f3395;
	mul.f32 	%f3397, %f191, %f348;
	mov.f32 	%f3398, 0f3F800000;
	sub.f32 	%f349, %f3398, %f3397;
	setp.lt.f32 	%p381, %f349, 0f00000000;
	mov.f32 	%f11179, %f11061;
	@%p381 bra 	$L__BB0_809;
	div.rn.f32 	%f3400, %f3395, %f148;
	mul.f32 	%f3401, %f3400, %f3400;
	ld.global.f32 	%f3402, [%rd13+104];
	ld.global.f32 	%f3403, [%rd13+100];
	ld.global.f32 	%f3404, [%rd13+96];
	ld.global.f32 	%f3405, [%rd13+92];
	ld.global.f32 	%f3406, [%rd13+88];
	ld.global.f32 	%f3407, [%rd13+84];
	ld.global.f32 	%f3408, [%rd13+80];
	ld.global.f32 	%f3409, [%rd13+76];
	ld.global.f32 	%f3410, [%rd13+72];
	ld.global.f32 	%f3411, [%rd13+68];
	sqrt.rn.f32 	%f3412, %f349;
	mul.f32 	%f3413, %f146, %f348;
	add.f32 	%f3414, %f3412, 0f3F800000;
	div.rn.f32 	%f3415, %f3413, %f3414;
	fma.rn.f32 	%f3416, %f3401, 0f00000000, %f3402;
	fma.rn.f32 	%f3417, %f3416, %f3401, %f3403;
	fma.rn.f32 	%f3418, %f3417, %f3401, %f3404;
	fma.rn.f32 	%f3419, %f3418, %f3401, %f3405;
	fma.rn.f32 	%f3420, %f3419, %f3401, %f3406;
	fma.rn.f32 	%f3421, %f3420, %f3401, %f3407;
	fma.rn.f32 	%f3422, %f3421, %f3401, %f3408;
	fma.rn.f32 	%f3423, %f3422, %f3401, %f3409;
	fma.rn.f32 	%f3424, %f3423, %f3401, %f3410;
	fma.rn.f32 	%f3425, %f3424, %f3401, %f3411;
	fma.rn.f32 	%f11149, %f3401, %f3425, %f3415;
	mul.f32 	%f3426, %f146, %f3395;
	div.rn.f32 	%f3427, %f3426, %f3412;
	add.f32 	%f3428, %f3400, %f3400;
	add.f32 	%f3429, %f3410, %f3410;
	mul.f32 	%f3430, %f3409, 0f40400000;
	mul.f32 	%f3431, %f3408, 0f40800000;
	mul.f32 	%f3432, %f3407, 0f40A00000;
	mul.f32 	%f3433, %f3406, 0f40C00000;
	mul.f32 	%f3434, %f3405, 0f40E00000;
	mul.f32 	%f3435, %f3404, 0f41000000;
	mul.f32 	%f3436, %f3403, 0f41100000;
	mul.f32 	%f3437, %f3402, 0f41200000;
	fma.rn.f32 	%f3438, %f3401, 0f00000000, %f3437;
	fma.rn.f32 	%f3439, %f3438, %f3401, %f3436;
	fma.rn.f32 	%f3440, %f3439, %f3401, %f3435;
	fma.rn.f32 	%f3441, %f3440, %f3401, %f3434;
	fma.rn.f32 	%f3442, %f3441, %f3401, %f3433;
	fma.rn.f32 	%f3443, %f3442, %f3401, %f3432;
	fma.rn.f32 	%f3444, %f3443, %f3401, %f3431;
	fma.rn.f32 	%f3445, %f3444, %f3401, %f3430;
	fma.rn.f32 	%f3446, %f3445, %f3401, %f3429;
	fma.rn.f32 	%f3447, %f3446, %f3401, %f3411;
	mul.f32 	%f3448, %f3428, %f3447;
	div.rn.f32 	%f3449, %f3448, %f148;
	add.f32 	%f11150, %f3449, %f3427;
	setp.eq.f32 	%p382, %f11149, 0f4E6E6B28;
	mov.f32 	%f11179, %f11061;
	@%p382 bra 	$L__BB0_809;
$L__BB0_284:
	sub.f32 	%f3450, %f11149, %f167;
	mul.f32 	%f3451, %f152, %f344;
	sub.f32 	%f3452, %f3450, %f3451;
	mul.f32 	%f3453, %f151, %f346;
	fma.rn.f32 	%f3454, %f345, %f150, %f3453;
	setp.gt.f32 	%p383, %f3395, 0f3A83126F;
	div.rn.f32 	%f3455, %f3454, %f3395;
	selp.f32 	%f3456, %f3455, 0f00000000, %p383;
	mul.f32 	%f3457, %f3456, %f11150;
	sub.f32 	%f3458, %f3457, %f152;
	neg.f32 	%f3459, %f3452;
	div.rn.f32 	%f3460, %f3459, %f3458;
	st.local.f32 	[%rd16], %f3460;
	ld.local.f32 	%f3461, [%rd14];
	ld.local.f32 	%f3462, [%rd16];
	add.f32 	%f3463, %f3461, %f3462;
	st.local.f32 	[%rd17], %f3463;
	ld.local.f32 	%f3464, [%rd14];
	abs.f32 	%f3465, %f3464;
	ld.local.f32 	%f3466, [%rd16];
	abs.f32 	%f3467, %f3466;
	setp.ltu.f32 	%p384, %f3465, %f3467;
	@%p384 bra 	$L__BB0_286;
	ld.local.f32 	%f3468, [%rd14];
	ld.local.f32 	%f3469, [%rd17];
	sub.f32 	%f3470, %f3468, %f3469;
	ld.local.f32 	%f3471, [%rd16];
	add.f32 	%f3472, %f3470, %f3471;
	ld.local.f32 	%f3473, [%rd15];
	add.f32 	%f3474, %f3473, %f3472;
	st.local.f32 	[%rd15], %f3474;
	bra.uni 	$L__BB0_287;
$L__BB0_286:
	ld.local.f32 	%f3475, [%rd16];
	ld.local.f32 	%f3476, [%rd17];
	sub.f32 	%f3477, %f3475, %f3476;
	ld.local.f32 	%f3478, [%rd14];
	add.f32 	%f3479, %f3477, %f3478;
	ld.local.f32 	%f3480, [%rd15];
	add.f32 	%f3481, %f3480, %f3479;
	st.local.f32 	[%rd15], %f3481;
$L__BB0_287:
	ld.local.f32 	%f3482, [%rd17];
	st.local.f32 	[%rd14], %f3482;
	ld.local.f32 	%f3483, [%rd14];
	ld.local.f32 	%f3484, [%rd15];
	add.f32 	%f354, %f3483, %f3484;
	sub.f32 	%f3485, %f354, %f344;
	abs.f32 	%f3486, %f3485;
	setp.lt.f32 	%p385, %f3486, 0f3C23D70A;
	mov.f32 	%f11179, %f354;
	@%p385 bra 	$L__BB0_809;
	fma.rn.f32 	%f355, %f150, %f354, %f11110;
	fma.rn.f32 	%f356, %f151, %f354, %f11111;
	mul.f32 	%f3488, %f356, %f356;
	fma.rn.f32 	%f3489, %f355, %f355, %f3488;
	sqrt.rn.f32 	%f3490, %f3489;
	setp.lt.f32 	%p387, %f3490, 0f3A83126F;
	or.pred  	%p388, %p250, %p387;
	mov.f32 	%f11151, 0f00000000;
	mov.f32 	%f11152, %f11151;
	@%p388 bra 	$L__BB0_291;
	mul.f32 	%f358, %f3490, %f3490;
	mul.f32 	%f3492, %f191, %f358;
	mov.f32 	%f3493, 0f3F800000;
	sub.f32 	%f359, %f3493, %f3492;
	setp.lt.f32 	%p389, %f359, 0f00000000;
	mov.f32 	%f11179, %f11061;
	@%p389 bra 	$L__BB0_809;
	div.rn.f32 	%f3495, %f3490, %f148;
	mul.f32 	%f3496, %f3495, %f3495;
	ld.global.f32 	%f3497, [%rd13+104];
	ld.global.f32 	%f3498, [%rd13+100];
	ld.global.f32 	%f3499, [%rd13+96];
	ld.global.f32 	%f3500, [%rd13+92];
	ld.global.f32 	%f3501, [%rd13+88];
	ld.global.f32 	%f3502, [%rd13+84];
	ld.global.f32 	%f3503, [%rd13+80];
	ld.global.f32 	%f3504, [%rd13+76];
	ld.global.f32 	%f3505, [%rd13+72];
	ld.global.f32 	%f3506, [%rd13+68];
	sqrt.rn.f32 	%f3507, %f359;
	mul.f32 	%f3508, %f146, %f358;
	add.f32 	%f3509, %f3507, 0f3F800000;
	div.rn.f32 	%f3510, %f3508, %f3509;
	fma.rn.f32 	%f3511, %f3496, 0f00000000, %f3497;
	fma.rn.f32 	%f3512, %f3511, %f3496, %f3498;
	fma.rn.f32 	%f3513, %f3512, %f3496, %f3499;
	fma.rn.f32 	%f3514, %f3513, %f3496, %f3500;
	fma.rn.f32 	%f3515, %f3514, %f3496, %f3501;
	fma.rn.f32 	%f3516, %f3515, %f3496, %f3502;
	fma.rn.f32 	%f3517, %f3516, %f3496, %f3503;
	fma.rn.f32 	%f3518, %f3517, %f3496, %f3504;
	fma.rn.f32 	%f3519, %f3518, %f3496, %f3505;
	fma.rn.f32 	%f3520, %f3519, %f3496, %f3506;
	fma.rn.f32 	%f11151, %f3496, %f3520, %f3510;
	mul.f32 	%f3521, %f146, %f3490;
	div.rn.f32 	%f3522, %f3521, %f3507;
	add.f32 	%f3523, %f3495, %f3495;
	add.f32 	%f3524, %f3505, %f3505;
	mul.f32 	%f3525, %f3504, 0f40400000;
	mul.f32 	%f3526, %f3503, 0f40800000;
	mul.f32 	%f3527, %f3502, 0f40A00000;
	mul.f32 	%f3528, %f3501, 0f40C00000;
	mul.f32 	%f3529, %f3500, 0f40E00000;
	mul.f32 	%f3530, %f3499, 0f41000000;
	mul.f32 	%f3531, %f3498, 0f41100000;
	mul.f32 	%f3532, %f3497, 0f41200000;
	fma.rn.f32 	%f3533, %f3496, 0f00000000, %f3532;
	fma.rn.f32 	%f3534, %f3533, %f3496, %f3531;
	fma.rn.f32 	%f3535, %f3534, %f3496, %f3530;
	fma.rn.f32 	%f3536, %f3535, %f3496, %f3529;
	fma.rn.f32 	%f3537, %f3536, %f3496, %f3528;
	fma.rn.f32 	%f3538, %f3537, %f3496, %f3527;
	fma.rn.f32 	%f3539, %f3538, %f3496, %f3526;
	fma.rn.f32 	%f3540, %f3539, %f3496, %f3525;
	fma.rn.f32 	%f3541, %f3540, %f3496, %f3524;
	fma.rn.f32 	%f3542, %f3541, %f3496, %f3506;
	mul.f32 	%f3543, %f3523, %f3542;
	div.rn.f32 	%f3544, %f3543, %f148;
	add.f32 	%f11152, %f3544, %f3522;
	setp.eq.f32 	%p390, %f11151, 0f4E6E6B28;
	mov.f32 	%f11179, %f11061;
	@%p390 bra 	$L__BB0_809;
$L__BB0_291:
	sub.f32 	%f3545, %f11151, %f167;
	mul.f32 	%f3546, %f152, %f354;
	sub.f32 	%f3547, %f3545, %f3546;
	mul.f32 	%f3548, %f151, %f356;
	fma.rn.f32 	%f3549, %f355, %f150, %f3548;
	setp.gt.f32 	%p391, %f3490, 0f3A83126F;
	div.rn.f32 	%f3550, %f3549, %f3490;
	selp.f32 	%f3551, %f3550, 0f00000000, %p391;
	mul.f32 	%f3552, %f3551, %f11152;
	sub.f32 	%f3553, %f3552, %f152;
	neg.f32 	%f3554, %f3547;
	div.rn.f32 	%f3555, %f3554, %f3553;
	st.local.f32 	[%rd16], %f3555;
	ld.local.f32 	%f3556, [%rd14];
	ld.local.f32 	%f3557, [%rd16];
	add.f32 	%f3558, %f3556, %f3557;
	st.local.f32 	[%rd17], %f3558;
	ld.local.f32 	%f3559, [%rd14];
	abs.f32 	%f3560, %f3559;
	ld.local.f32 	%f3561, [%rd16];
	abs.f32 	%f3562, %f3561;
	setp.ltu.f32 	%p392, %f3560, %f3562;
	@%p392 bra 	$L__BB0_293;
	ld.local.f32 	%f3563, [%rd14];
	ld.local.f32 	%f3564, [%rd17];
	sub.f32 	%f3565, %f3563, %f3564;
	ld.local.f32 	%f3566, [%rd16];
	add.f32 	%f3567, %f3565, %f3566;
	ld.local.f32 	%f3568, [%rd15];
	add.f32 	%f3569, %f3568, %f3567;
	st.local.f32 	[%rd15], %f3569;
	bra.uni 	$L__BB0_294;
$L__BB0_293:
	ld.local.f32 	%f3570, [%rd16];
	ld.local.f32 	%f3571, [%rd17];
	sub.f32 	%f3572, %f3570, %f3571;
	ld.local.f32 	%f3573, [%rd14];
	add.f32 	%f3574, %f3572, %f3573;
	ld.local.f32 	%f3575, [%rd15];
	add.f32 	%f3576, %f3575, %f3574;
	st.local.f32 	[%rd15], %f3576;
$L__BB0_294:
	ld.local.f32 	%f3577, [%rd17];
	st.local.f32 	[%rd14], %f3577;
	ld.local.f32 	%f3578, [%rd14];
	ld.local.f32 	%f3579, [%rd15];
	add.f32 	%f364, %f3578, %f3579;
	sub.f32 	%f3580, %f364, %f354;
	abs.f32 	%f3581, %f3580;
	setp.lt.f32 	%p393, %f3581, 0f3C23D70A;
	mov.f32 	%f11179, %f364;
	@%p393 bra 	$L__BB0_809;
	fma.rn.f32 	%f365, %f150, %f364, %f11110;
	fma.rn.f32 	%f366, %f151, %f364, %f11111;
	mul.f32 	%f3583, %f366, %f366;
	fma.rn.f32 	%f3584, %f365, %f365, %f3583;
	sqrt.rn.f32 	%f3585, %f3584;
	setp.lt.f32 	%p395, %f3585, 0f3A83126F;
	or.pred  	%p396, %p250, %p395;
	mov.f32 	%f11153, 0f00000000;
	mov.f32 	%f11154, %f11153;
	@%p396 bra 	$L__BB0_298;
	mul.f32 	%f368, %f3585, %f3585;
	mul.f32 	%f3587, %f191, %f368;
	mov.f32 	%f3588, 0f3F800000;
	sub.f32 	%f369, %f3588, %f3587;
	setp.lt.f32 	%p397, %f369, 0f00000000;
	mov.f32 	%f11179, %f11061;
	@%p397 bra 	$L__BB0_809;
	div.rn.f32 	%f3590, %f3585, %f148;
	mul.f32 	%f3591, %f3590, %f3590;
	ld.global.f32 	%f3592, [%rd13+104];
	ld.global.f32 	%f3593, [%rd13+100];
	ld.global.f32 	%f3594, [%rd13+96];
	ld.global.f32 	%f3595, [%rd13+92];
	ld.global.f32 	%f3596, [%rd13+88];
	ld.global.f32 	%f3597, [%rd13+84];
	ld.global.f32 	%f3598, [%rd13+80];
	ld.global.f32 	%f3599, [%rd13+76];
	ld.global.f32 	%f3600, [%rd13+72];
	ld.global.f32 	%f3601, [%rd13+68];
	sqrt.rn.f32 	%f3602, %f369;
	mul.f32 	%f3603, %f146, %f368;
	add.f32 	%f3604, %f3602, 0f3F800000;
	div.rn.f32 	%f3605, %f3603, %f3604;
	fma.rn.f32 	%f3606, %f3591, 0f00000000, %f3592;
	fma.rn.f32 	%f3607, %f3606, %f3591, %f3593;
	fma.rn.f32 	%f3608, %f3607, %f3591, %f3594;
	fma.rn.f32 	%f3609, %f3608, %f3591, %f3595;
	fma.rn.f32 	%f3610, %f3609, %f3591, %f3596;
	fma.rn.f32 	%f3611, %f3610, %f3591, %f3597;
	fma.rn.f32 	%f3612, %f3611, %f3591, %f3598;
	fma.rn.f32 	%f3613, %f3612, %f3591, %f3599;
	fma.rn.f32 	%f3614, %f3613, %f3591, %f3600;
	fma.rn.f32 	%f3615, %f3614, %f3591, %f3601;
	fma.rn.f32 	%f11153, %f3591, %f3615, %f3605;
	mul.f32 	%f3616, %f146, %f3585;
	div.rn.f32 	%f3617, %f3616, %f3602;
	add.f32 	%f3618, %f3590, %f3590;
	add.f32 	%f3619, %f3600, %f3600;
	mul.f32 	%f3620, %f3599, 0f40400000;
	mul.f32 	%f3621, %f3598, 0f40800000;
	mul.f32 	%f3622, %f3597, 0f40A00000;
	mul.f32 	%f3623, %f3596, 0f40C00000;
	mul.f32 	%f3624, %f3595, 0f40E00000;
	mul.f32 	%f3625, %f3594, 0f41000000;
	mul.f32 	%f3626, %f3593, 0f41100000;
	mul.f32 	%f3627, %f3592, 0f41200000;
	fma.rn.f32 	%f3628, %f3591, 0f00000000, %f3627;
	fma.rn.f32 	%f3629, %f3628, %f3591, %f3626;
	fma.rn.f32 	%f3630, %f3629, %f3591, %f3625;
	fma.rn.f32 	%f3631, %f3630, %f3591, %f3624;
	fma.rn.f32 	%f3632, %f3631, %f3591, %f3623;
	fma.rn.f32 	%f3633, %f3632, %f3591, %f3622;
	fma.rn.f32 	%f3634, %f3633, %f3591, %f3621;
	fma.rn.f32 	%f3635, %f3634, %f3591, %f3620;
	fma.rn.f32 	%f3636, %f3635, %f3591, %f3619;
	fma.rn.f32 	%f3637, %f3636, %f3591, %f3601;
	mul.f32 	%f3638, %f3618, %f3637;
	div.rn.f32 	%f3639, %f3638, %f148;
	add.f32 	%f11154, %f3639, %f3617;
	setp.eq.f32 	%p398, %f11153, 0f4E6E6B28;
	mov.f32 	%f11179, %f11061;
	@%p398 bra 	$L__BB0_809;
$L__BB0_298:
	sub.f32 	%f3640, %f11153, %f167;
	mul.f32 	%f3641, %f152, %f364;
	sub.f32 	%f3642, %f3640, %f3641;
	mul.f32 	%f3643, %f151, %f366;
	fma.rn.f32 	%f3644, %f365, %f150, %f3643;
	setp.gt.f32 	%p399, %f3585, 0f3A83126F;
	div.rn.f32 	%f3645, %f3644, %f3585;
	selp.f32 	%f3646, %f3645, 0f00000000, %p399;
	mul.f32 	%f3647, %f3646, %f11154;
	sub.f32 	%f3648, %f3647, %f152;
	neg.f32 	%f3649, %f3642;
	div.rn.f32 	%f3650, %f3649, %f3648;
	st.local.f32 	[%rd16], %f3650;
	ld.local.f32 	%f3651, [%rd14];
	ld.local.f32 	%f3652, [%rd16];
	add.f32 	%f3653, %f3651, %f3652;
	st.local.f32 	[%rd17], %f3653;
	ld.local.f32 	%f3654, [%rd14];
	abs.f32 	%f3655, %f3654;
	ld.local.f32 	%f3656, [%rd16];
	abs.f32 	%f3657, %f3656;
	setp.ltu.f32 	%p400, %f3655, %f3657;
	@%p400 bra 	$L__BB0_300;
	ld.local.f32 	%f3658, [%rd14];
	ld.local.f32 	%f3659, [%rd17];
	sub.f32 	%f3660, %f3658, %f3659;
	ld.local.f32 	%f3661, [%rd16];
	add.f32 	%f3662, %f3660, %f3661;
	ld.local.f32 	%f3663, [%rd15];
	add.f32 	%f3664, %f3663, %f3662;
	st.local.f32 	[%rd15], %f3664;
	bra.uni 	$L__BB0_301;
$L__BB0_300:
	ld.local.f32 	%f3665, [%rd16];
	ld.local.f32 	%f3666, [%rd17];
	sub.f32 	%f3667, %f3665, %f3666;
	ld.local.f32 	%f3668, [%rd14];
	add.f32 	%f3669, %f3667, %f3668;
	ld.local.f32 	%f3670, [%rd15];
	add.f32 	%f3671, %f3670, %f3669;
	st.local.f32 	[%rd15], %f3671;
$L__BB0_301:
	ld.local.f32 	%f3672, [%rd17];
	st.local.f32 	[%rd14], %f3672;
	ld.local.f32 	%f3673, [%rd14];
	ld.local.f32 	%f3674, [%rd15];
	add.f32 	%f374, %f3673, %f3674;
	sub.f32 	%f3675, %f374, %f364;
	abs.f32 	%f3676, %f3675;
	setp.lt.f32 	%p401, %f3676, 0f3C23D70A;
	mov.f32 	%f11179, %f374;
	@%p401 bra 	$L__BB0_809;
	fma.rn.f32 	%f375, %f150, %f374, %f11110;
	fma.rn.f32 	%f376, %f151, %f374, %f11111;
	mul.f32 	%f3678, %f376, %f376;
	fma.rn.f32 	%f3679, %f375, %f375, %f3678;
	sqrt.rn.f32 	%f3680, %f3679;
	setp.lt.f32 	%p403, %f3680, 0f3A83126F;
	or.pred  	%p404, %p250, %p403;
	mov.f32 	%f11155, 0f00000000;
	mov.f32 	%f11156, %f11155;
	@%p404 bra 	$L__BB0_305;
	mul.f32 	%f378, %f3680, %f3680;
	mul.f32 	%f3682, %f191, %f378;
	mov.f32 	%f3683, 0f3F800000;
	sub.f32 	%f379, %f3683, %f3682;
	setp.lt.f32 	%p405, %f379, 0f00000000;
	mov.f32 	%f11179, %f11061;
	@%p405 bra 	$L__BB0_809;
	div.rn.f32 	%f3685, %f3680, %f148;
	mul.f32 	%f3686, %f3685, %f3685;
	ld.global.f32 	%f3687, [%rd13+104];
	ld.global.f32 	%f3688, [%rd13+100];
	ld.global.f32 	%f3689, [%rd13+96];
	ld.global.f32 	%f3690, [%rd13+92];
	ld.global.f32 	%f3691, [%rd13+88];
	ld.global.f32 	%f3692, [%rd13+84];
	ld.global.f32 	%f3693, [%rd13+80];
	ld.global.f32 	%f3694, [%rd13+76];
	ld.global.f32 	%f3695, [%rd13+72];
	ld.global.f32 	%f3696, [%rd13+68];
	sqrt.rn.f32 	%f3697, %f379;
	mul.f32 	%f3698, %f146, %f378;
	add.f32 	%f3699, %f3697, 0f3F800000;
	div.rn.f32 	%f3700, %f3698, %f3699;
	fma.rn.f32 	%f3701, %f3686, 0f00000000, %f3687;
	fma.rn.f32 	%f3702, %f3701, %f3686, %f3688;
	fma.rn.f32 	%f3703, %f3702, %f3686, %f3689;
	fma.rn.f32 	%f3704, %f3703, %f3686, %f3690;
	fma.rn.f32 	%f3705, %f3704, %f3686, %f3691;
	fma.rn.f32 	%f3706, %f3705, %f3686, %f3692;
	fma.rn.f32 	%f3707, %f3706, %f3686, %f3693;
	fma.rn.f32 	%f3708, %f3707, %f3686, %f3694;
	fma.rn.f32 	%f3709, %f3708, %f3686, %f3695;
	fma.rn.f32 	%f3710, %f3709, %f3686, %f3696;
	fma.rn.f32 	%f11155, %f3686, %f3710, %f3700;
	mul.f32 	%f3711, %f146, %f3680;
	div.rn.f32 	%f3712, %f3711, %f3697;
	add.f32 	%f3713, %f3685, %f3685;
	add.f32 	%f3714, %f3695, %f3695;
	mul.f32 	%f3715, %f3694, 0f40400000;
	mul.f32 	%f3716, %f3693, 0f40800000;
	mul.f32 	%f3717, %f3692, 0f40A00000;
	mul.f32 	%f3718, %f3691, 0f40C00000;
	mul.f32 	%f3719, %f3690, 0f40E00000;
	mul.f32 	%f3720, %f3689, 0f41000000;
	mul.f32 	%f3721, %f3688, 0f41100000;
	mul.f32 	%f3722, %f3687, 0f41200000;
	fma.rn.f32 	%f3723, %f3686, 0f00000000, %f3722;
	fma.rn.f32 	%f3724, %f3723, %f3686, %f3721;
	fma.rn.f32 	%f3725, %f3724, %f3686, %f3720;
	fma.rn.f32 	%f3726, %f3725, %f3686, %f3719;
	fma.rn.f32 	%f3727, %f3726, %f3686, %f3718;
	fma.rn.f32 	%f3728, %f3727, %f3686, %f3717;
	fma.rn.f32 	%f3729, %f3728, %f3686, %f3716;
	fma.rn.f32 	%f3730, %f3729, %f3686, %f3715;
	fma.rn.f32 	%f3731, %f3730, %f3686, %f3714;
	fma.rn.f32 	%f3732, %f3731, %f3686, %f3696;
	mul.f32 	%f3733, %f3713, %f3732;
	div.rn.f32 	%f3734, %f3733, %f148;
	add.f32 	%f11156, %f3734, %f3712;
	setp.eq.f32 	%p406, %f11155, 0f4E6E6B28;
	mov.f32 	%f11179, %f11061;
	@%p406 bra 	$L__BB0_809;
$L__BB0_305:
	sub.f32 	%f3735, %f11155, %f167;
	mul.f32 	%f3736, %f152, %f374;
	sub.f32 	%f3737, %f3735, %f3736;
	mul.f32 	%f3738, %f151, %f376;
	fma.rn.f32 	%f3739, %f375, %f150, %f3738;
	setp.gt.f32 	%p407, %f3680, 0f3A83126F;
	div.rn.f32 	%f3740, %f3739, %f3680;
	selp.f32 	%f3741, %f3740, 0f00000000, %p407;
	mul.f32 	%f3742, %f3741, %f11156;
	sub.f32 	%f3743, %f3742, %f152;
	neg.f32 	%f3744, %f3737;
	div.rn.f32 	%f3745, %f3744, %f3743;
	st.local.f32 	[%rd16], %f3745;
	ld.local.f32 	%f3746, [%rd14];
	ld.local.f32 	%f3747, [%rd16];
	add.f32 	%f3748, %f3746, %f3747;
	st.local.f32 	[%rd17], %f3748;
	ld.local.f32 	%f3749, [%rd14];
	abs.f32 	%f3750, %f3749;
	ld.local.f32 	%f3751, [%rd16];
	abs.f32 	%f3752, %f3751;
	setp.ltu.f32 	%p408, %f3750, %f3752;
	@%p408 bra 	$L__BB0_307;
	ld.local.f32 	%f3753, [%rd14];
	ld.local.f32 	%f3754, [%rd17];
	sub.f32 	%f3755, %f3753, %f3754;
	ld.local.f32 	%f3756, [%rd16];
	add.f32 	%f3757, %f3755, %f3756;
	ld.local.f32 	%f3758, [%rd15];
	add.f32 	%f3759, %f3758, %f3757;
	st.local.f32 	[%rd15], %f3759;
	bra.uni 	$L__BB0_308;
$L__BB0_307:
	ld.local.f32 	%f3760, [%rd16];
	ld.local.f32 	%f3761, [%rd17];
	sub.f32 	%f3762, %f3760, %f3761;
	ld.local.f32 	%f3763, [%rd14];
	add.f32 	%f3764, %f3762, %f3763;
	ld.local.f32 	%f3765, [%rd15];
	add.f32 	%f3766, %f3765, %f3764;
	st.local.f32 	[%rd15], %f3766;
$L__BB0_308:
	ld.local.f32 	%f3767, [%rd17];
	st.local.f32 	[%rd14], %f3767;
	ld.local.f32 	%f3768, [%rd14];
	ld.local.f32 	%f3769, [%rd15];
	add.f32 	%f384, %f3768, %f3769;
	sub.f32 	%f3770, %f384, %f374;
	abs.f32 	%f3771, %f3770;
	setp.lt.f32 	%p409, %f3771, 0f3C23D70A;
	mov.f32 	%f11179, %f384;
	@%p409 bra 	$L__BB0_809;
	fma.rn.f32 	%f385, %f150, %f384, %f11110;
	fma.rn.f32 	%f386, %f151, %f384, %f11111;
	mul.f32 	%f3773, %f386, %f386;
	fma.rn.f32 	%f3774, %f385, %f385, %f3773;
	sqrt.rn.f32 	%f3775, %f3774;
	setp.lt.f32 	%p411, %f3775, 0f3A83126F;
	or.pred  	%p412, %p250, %p411;
	mov.f32 	%f11157, 0f00000000;
	mov.f32 	%f11158, %f11157;
	@%p412 bra 	$L__BB0_312;
	mul.f32 	%f388, %f3775, %f3775;
	mul.f32 	%f3777, %f191, %f388;
	mov.f32 	%f3778, 0f3F800000;
	sub.f32 	%f389, %f3778, %f3777;
	setp.lt.f32 	%p413, %f389, 0f00000000;
	mov.f32 	%f11179, %f11061;
	@%p413 bra 	$L__BB0_809;
	div.rn.f32 	%f3780, %f3775, %f148;
	mul.f32 	%f3781, %f3780, %f3780;
	ld.global.f32 	%f3782, [%rd13+104];
	ld.global.f32 	%f3783, [%rd13+100];
	ld.global.f32 	%f3784, [%rd13+96];
	ld.global.f32 	%f3785, [%rd13+92];
	ld.global.f32 	%f3786, [%rd13+88];
	ld.global.f32 	%f3787, [%rd13+84];
	ld.global.f32 	%f3788, [%rd13+80];
	ld.global.f32 	%f3789, [%rd13+76];
	ld.global.f32 	%f3790, [%rd13+72];
	ld.global.f32 	%f3791, [%rd13+68];
	sqrt.rn.f32 	%f3792, %f389;
	mul.f32 	%f3793, %f146, %f388;
	add.f32 	%f3794, %f3792, 0f3F800000;
	div.rn.f32 	%f3795, %f3793, %f3794;
	fma.rn.f32 	%f3796, %f3781, 0f00000000, %f3782;
	fma.rn.f32 	%f3797, %f3796, %f3781, %f3783;
	fma.rn.f32 	%f3798, %f3797, %f3781, %f3784;
	fma.rn.f32 	%f3799, %f3798, %f3781, %f3785;
	fma.rn.f32 	%f3800, %f3799, %f3781, %f3786;
	fma.rn.f32 	%f3801, %f3800, %f3781, %f3787;
	fma.rn.f32 	%f3802, %f3801, %f3781, %f3788;
	fma.rn.f32 	%f3803, %f3802, %f3781, %f3789;
	fma.rn.f32 	%f3804, %f3803, %f3781, %f3790;
	fma.rn.f32 	%f3805, %f3804, %f3781, %f3791;
	fma.rn.f32 	%f11157, %f3781, %f3805, %f3795;
	mul.f32 	%f3806, %f146, %f3775;
	div.rn.f32 	%f3807, %f3806, %f3792;
	add.f32 	%f3808, %f3780, %f3780;
	add.f32 	%f3809, %f3790, %f3790;
	mul.f32 	%f3810, %f3789, 0f40400000;
	mul.f32 	%f3811, %f3788, 0f40800000;
	mul.f32 	%f3812, %f3787, 0f40A00000;
	mul.f32 	%f3813, %f3786, 0f40C00000;
	mul.f32 	%f3814, %f3785, 0f40E00000;
	mul.f32 	%f3815, %f3784, 0f41000000;
	mul.f32 	%f3816, %f3783, 0f41100000;
	mul.f32 	%f3817, %f3782, 0f41200000;
	fma.rn.f32 	%f3818, %f3781, 0f00000000, %f3817;
	fma.rn.f32 	%f3819, %f3818, %f3781, %f3816;
	fma.rn.f32 	%f3820, %f3819, %f3781, %f3815;
	fma.rn.f32 	%f3821, %f3820, %f3781, %f3814;
	fma.rn.f32 	%f3822, %f3821, %f3781, %f3813;
	fma.rn.f32 	%f3823, %f3822, %f3781, %f3812;
	fma.rn.f32 	%f3824, %f3823, %f3781, %f3811;
	fma.rn.f32 	%f3825, %f3824, %f3781, %f3810;
	fma.rn.f32 	%f3826, %f3825, %f3781, %f3809;
	fma.rn.f32 	%f3827, %f3826, %f3781, %f3791;
	mul.f32 	%f3828, %f3808, %f3827;
	div.rn.f32 	%f3829, %f3828, %f148;
	add.f32 	%f11158, %f3829, %f3807;
	setp.eq.f32 	%p414, %f11157, 0f4E6E6B28;
	mov.f32 	%f11179, %f11061;
	@%p414 bra 	$L__BB0_809;
$L__BB0_312:
	sub.f32 	%f3830, %f11157, %f167;
	mul.f32 	%f3831, %f152, %f384;
	sub.f32 	%f3832, %f3830, %f3831;
	mul.f32 	%f3833, %f151, %f386;
	fma.rn.f32 	%f3834, %f385, %f150, %f3833;
	setp.gt.f32 	%p415, %f3775, 0f3A83126F;
	div.rn.f32 	%f3835, %f3834, %f3775;
	selp.f32 	%f3836, %f3835, 0f00000000, %p415;
	mul.f32 	%f3837, %f3836, %f11158;
	sub.f32 	%f3838, %f3837, %f152;
	neg.f32 	%f3839, %f3832;
	div.rn.f32 	%f3840, %f3839, %f3838;
	st.local.f32 	[%rd16], %f3840;
	ld.local.f32 	%f3841, [%rd14];
	ld.local.f32 	%f3842, [%rd16];
	add.f32 	%f3843, %f3841, %f3842;
	st.local.f32 	[%rd17], %f3843;
	ld.local.f32 	%f3844, [%rd14];
	abs.f32 	%f3845, %f3844;
	ld.local.f32 	%f3846, [%rd16];
	abs.f32 	%f3847, %f3846;
	setp.ltu.f32 	%p416, %f3845, %f3847;
	@%p416 bra 	$L__BB0_314;
	ld.local.f32 	%f3848, [%rd14];
	ld.local.f32 	%f3849, [%rd17];
	sub.f32 	%f3850, %f3848, %f3849;
	ld.local.f32 	%f3851, [%rd16];
	add.f32 	%f3852, %f3850, %f3851;
	ld.local.f32 	%f3853, [%rd15];
	add.f32 	%f3854, %f3853, %f3852;
	st.local.f32 	[%rd15], %f3854;
	bra.uni 	$L__BB0_315;
$L__BB0_314:
	ld.local.f32 	%f3855, [%rd16];
	ld.local.f32 	%f3856, [%rd17];
	sub.f32 	%f3857, %f3855, %f3856;
	ld.local.f32 	%f3858, [%rd14];
	add.f32 	%f3859, %f3857, %f3858;
	ld.local.f32 	%f3860, [%rd15];
	add.f32 	%f3861, %f3860, %f3859;
	st.local.f32 	[%rd15], %f3861;
$L__BB0_315:
	ld.local.f32 	%f3862, [%rd17];
	st.local.f32 	[%rd14], %f3862;
	ld.local.f32 	%f3863, [%rd14];
	ld.local.f32 	%f3864, [%rd15];
	add.f32 	%f394, %f3863, %f3864;
	sub.f32 	%f3865, %f394, %f384;
	abs.f32 	%f3866, %f3865;
	setp.lt.f32 	%p417, %f3866, 0f3C23D70A;
	mov.f32 	%f11179, %f394;
	@%p417 bra 	$L__BB0_809;
	fma.rn.f32 	%f395, %f150, %f394, %f11110;
	fma.rn.f32 	%f396, %f151, %f394, %f11111;
	mul.f32 	%f3868, %f396, %f396;
	fma.rn.f32 	%f3869, %f395, %f395, %f3868;
	sqrt.rn.f32 	%f3870, %f3869;
	setp.lt.f32 	%p419, %f3870, 0f3A83126F;
	or.pred  	%p420, %p250, %p419;
	mov.f32 	%f11159, 0f00000000;
	mov.f32 	%f11160, %f11159;
	@%p420 bra 	$L__BB0_319;
	mul.f32 	%f398, %f3870, %f3870;
	mul.f32 	%f3872, %f191, %f398;
	mov.f32 	%f3873, 0f3F800000;
	sub.f32 	%f399, %f3873, %f3872;
	setp.lt.f32 	%p421, %f399, 0f00000000;
	mov.f32 	%f11179, %f11061;
	@%p421 bra 	$L__BB0_809;
	div.rn.f32 	%f3875, %f3870, %f148;
	mul.f32 	%f3876, %f3875, %f3875;
	ld.global.f32 	%f3877, [%rd13+104];
	ld.global.f32 	%f3878, [%rd13+100];
	ld.global.f32 	%f3879, [%rd13+96];
	ld.global.f32 	%f3880, [%rd13+92];
	ld.global.f32 	%f3881, [%rd13+88];
	ld.global.f32 	%f3882, [%rd13+84];
	ld.global.f32 	%f3883, [%rd13+80];
	ld.global.f32 	%f3884, [%rd13+76];
	ld.global.f32 	%f3885, [%rd13+72];
	ld.global.f32 	%f3886, [%rd13+68];
	sqrt.rn.f32 	%f3887, %f399;
	mul.f32 	%f3888, %f146, %f398;
	add.f32 	%f3889, %f3887, 0f3F800000;
	div.rn.f32 	%f3890, %f3888, %f3889;
	fma.rn.f32 	%f3891, %f3876, 0f00000000, %f3877;
	fma.rn.f32 	%f3892, %f3891, %f3876, %f3878;
	fma.rn.f32 	%f3893, %f3892, %f3876, %f3879;
	fma.rn.f32 	%f3894, %f3893, %f3876, %f3880;
	fma.rn.f32 	%f3895, %f3894, %f3876, %f3881;
	fma.rn.f32 	%f3896, %f3895, %f3876, %f3882;
	fma.rn.f32 	%f3897, %f3896, %f3876, %f3883;
	fma.rn.f32 	%f3898, %f3897, %f3876, %f3884;
	fma.rn.f32 	%f3899, %f3898, %f3876, %f3885;
	fma.rn.f32 	%f3900, %f3899, %f3876, %f3886;
	fma.rn.f32 	%f11159, %f3876, %f3900, %f3890;
	mul.f32 	%f3901, %f146, %f3870;
	div.rn.f32 	%f3902, %f3901, %f3887;
	add.f32 	%f3903, %f3875, %f3875;
	add.f32 	%f3904, %f3885, %f3885;
	mul.f32 	%f3905, %f3884, 0f40400000;
	mul.f32 	%f3906, %f3883, 0f40800000;
	mul.f32 	%f3907, %f3882, 0f40A00000;
	mul.f32 	%f3908, %f3881, 0f40C00000;
	mul.f32 	%f3909, %f3880, 0f40E00000;
	mul.f32 	%f3910, %f3879, 0f41000000;
	mul.f32 	%f3911, %f3878, 0f41100000;
	mul.f32 	%f3912, %f3877, 0f41200000;
	fma.rn.f32 	%f3913, %f3876, 0f00000000, %f3912;
	fma.rn.f32 	%f3914, %f3913, %f3876, %f3911;
	fma.rn.f32 	%f3915, %f3914, %f3876, %f3910;
	fma.rn.f32 	%f3916, %f3915, %f3876, %f3909;
	fma.rn.f32 	%f3917, %f3916, %f3876, %f3908;
	fma.rn.f32 	%f3918, %f3917, %f3876, %f3907;
	fma.rn.f32 	%f3919, %f3918, %f3876, %f3906;
	fma.rn.f32 	%f3920, %f3919, %f3876, %f3905;
	fma.rn.f32 	%f3921, %f3920, %f3876, %f3904;
	fma.rn.f32 	%f3922, %f3921, %f3876, %f3886;
	mul.f32 	%f3923, %f3903, %f3922;
	div.rn.f32 	%f3924, %f3923, %f148;
	add.f32 	%f11160, %f3924, %f3902;
	setp.eq.f32 	%p422, %f11159, 0f4E6E6B28;
	mov.f32 	%f11179, %f11061;
	@%p422 bra 	$L__BB0_809;
$L__BB0_319:
	sub.f32 	%f3925, %f11159, %f167;
	mul.f32 	%f3926, %f152, %f394;
	sub.f32 	%f3927, %f3925, %f3926;
	mul.f32 	%f3928, %f151, %f396;
	fma.rn.f32 	%f3929, %f395, %f150, %f3928;
	setp.gt.f32 	%p423, %f3870, 0f3A83126F;
	div.rn.f32 	%f3930, %f3929, %f3870;
	selp.f32 	%f3931, %f3930, 0f00000000, %p423;
	mul.f32 	%f3932, %f3931, %f11160;
	sub.f32 	%f3933, %f3932, %f152;
	neg.f32 	%f3934, %f3927;
	div.rn.f32 	%f3935, %f3934, %f3933;
	st.local.f32 	[%rd16], %f3935;
	ld.local.f32 	%f3936, [%rd14];
	ld.local.f32 	%f3937, [%rd16];
	add.f32 	%f3938, %f3936, %f3937;
	st.local.f32 	[%rd17], %f3938;
	ld.local.f32 	%f3939, [%rd14];
	abs.f32 	%f3940, %f3939;
	ld.local.f32 	%f3941, [%rd16];
	abs.f32 	%f3942, %f3941;
	setp.ltu.f32 	%p424, %f3940, %f3942;
	@%p424 bra 	$L__BB0_321;
	ld.local.f32 	%f3943, [%rd14];
	ld.local.f32 	%f3944, [%rd17];
	sub.f32 	%f3945, %f3943, %f3944;
	ld.local.f32 	%f3946, [%rd16];
	add.f32 	%f3947, %f3945, %f3946;
	ld.local.f32 	%f3948, [%rd15];
	add.f32 	%f3949, %f3948, %f3947;
	st.local.f32 	[%rd15], %f3949;
	bra.uni 	$L__BB0_322;
$L__BB0_321:
	ld.local.f32 	%f3950, [%rd16];
	ld.local.f32 	%f3951, [%rd17];
	sub.f32 	%f3952, %f3950, %f3951;
	ld.local.f32 	%f3953, [%rd14];
	add.f32 	%f3954, %f3952, %f3953;
	ld.local.f32 	%f3955, [%rd15];
	add.f32 	%f3956, %f3955, %f3954;
	st.local.f32 	[%rd15], %f3956;
$L__BB0_322:
	ld.local.f32 	%f3957, [%rd17];
	st.local.f32 	[%rd14], %f3957;
	ld.local.f32 	%f3958, [%rd14];
	ld.local.f32 	%f3959, [%rd15];
	add.f32 	%f404, %f3958, %f3959;
	sub.f32 	%f3960, %f404, %f394;
	abs.f32 	%f3961, %f3960;
	setp.lt.f32 	%p425, %f3961, 0f3C23D70A;
	mov.f32 	%f11179, %f404;
	@%p425 bra 	$L__BB0_809;
	fma.rn.f32 	%f405, %f150, %f404, %f11110;
	fma.rn.f32 	%f406, %f151, %f404, %f11111;
	mul.f32 	%f3963, %f406, %f406;
	fma.rn.f32 	%f3964, %f405, %f405, %f3963;
	sqrt.rn.f32 	%f3965, %f3964;
	setp.lt.f32 	%p427, %f3965, 0f3A83126F;
	or.pred  	%p428, %p250, %p427;
	mov.f32 	%f11161, 0f00000000;
	mov.f32 	%f11162, %f11161;
	@%p428 bra 	$L__BB0_326;
	mul.f32 	%f408, %f3965, %f3965;
	mul.f32 	%f3967, %f191, %f408;
	mov.f32 	%f3968, 0f3F800000;
	sub.f32 	%f409, %f3968, %f3967;
	setp.lt.f32 	%p429, %f409, 0f00000000;
	mov.f32 	%f11179, %f11061;
	@%p429 bra 	$L__BB0_809;
	div.rn.f32 	%f3970, %f3965, %f148;
	mul.f32 	%f3971, %f3970, %f3970;
	ld.global.f32 	%f3972, [%rd13+104];
	ld.global.f32 	%f3973, [%rd13+100];
	ld.global.f32 	%f3974, [%rd13+96];
	ld.global.f32 	%f3975, [%rd13+92];
	ld.global.f32 	%f3976, [%rd13+88];
	ld.global.f32 	%f3977, [%rd13+84];
	ld.global.f32 	%f3978, [%rd13+80];
	ld.global.f32 	%f3979, [%rd13+76];
	ld.global.f32 	%f3980, [%rd13+72];
	ld.global.f32 	%f3981, [%rd13+68];
	sqrt.rn.f32 	%f3982, %f409;
	mul.f32 	%f3983, %f146, %f408;
	add.f32 	%f3984, %f3982, 0f3F800000;
	div.rn.f32 	%f3985, %f3983, %f3984;
	fma.rn.f32 	%f3986, %f3971, 0f00000000, %f3972;
	fma.rn.f32 	%f3987, %f3986, %f3971, %f3973;
	fma.rn.f32 	%f3988, %f3987, %f3971, %f3974;
	fma.rn.f32 	%f3989, %f3988, %f3971, %f3975;
	fma.rn.f32 	%f3990, %f3989, %f3971, %f3976;
	fma.rn.f32 	%f3991, %f3990, %f3971, %f3977;
	fma.rn.f32 	%f3992, %f3991, %f3971, %f3978;
	fma.rn.f32 	%f3993, %f3992, %f3971, %f3979;
	fma.rn.f32 	%f3994, %f3993, %f3971, %f3980;
	fma.rn.f32 	%f3995, %f3994, %f3971, %f3981;
	fma.rn.f32 	%f11161, %f3971, %f3995, %f3985;
	mul.f32 	%f3996, %f146, %f3965;
	div.rn.f32 	%f3997, %f3996, %f3982;
	add.f32 	%f3998, %f3970, %f3970;
	add.f32 	%f3999, %f3980, %f3980;
	mul.f32 	%f4000, %f3979, 0f40400000;
	mul.f32 	%f4001, %f3978, 0f40800000;
	mul.f32 	%f4002, %f3977, 0f40A00000;
	mul.f32 	%f4003, %f3976, 0f40C00000;
	mul.f32 	%f4004, %f3975, 0f40E00000;
	mul.f32 	%f4005, %f3974, 0f41000000;
	mul.f32 	%f4006, %f3973, 0f41100000;
	mul.f32 	%f4007, %f3972, 0f41200000;
	fma.rn.f32 	%f4008, %f3971, 0f00000000, %f4007;
	fma.rn.f32 	%f4009, %f4008, %f3971, %f4006;
	fma.rn.f32 	%f4010, %f4009, %f3971, %f4005;
	fma.rn.f32 	%f4011, %f4010, %f3971, %f4004;
	fma.rn.f32 	%f4012, %f4011, %f3971, %f4003;
	fma.rn.f32 	%f4013, %f4012, %f3971, %f4002;
	fma.rn.f32 	%f4014, %f4013, %f3971, %f4001;
	fma.rn.f32 	%f4015, %f4014, %f3971, %f4000;
	fma.rn.f32 	%f4016, %f4015, %f3971, %f3999;
	fma.rn.f32 	%f4017, %f4016, %f3971, %f3981;
	mul.f32 	%f4018, %f3998, %f4017;
	div.rn.f32 	%f4019, %f4018, %f148;
	add.f32 	%f11162, %f4019, %f3997;
	setp.eq.f32 	%p430, %f11161, 0f4E6E6B28;
	mov.f32 	%f11179, %f11061;
	@%p430 bra 	$L__BB0_809;
$L__BB0_326:
	sub.f32 	%f4020, %f11161, %f167;
	mul.f32 	%f4021, %f152, %f404;
	sub.f32 	%f4022, %f4020, %f4021;
	mul.f32 	%f4023, %f151, %f406;
	fma.rn.f32 	%f4024, %f405, %f150, %f4023;
	setp.gt.f32 	%p431, %f3965, 0f3A83126F;
	div.rn.f32 	%f4025, %f4024, %f3965;
	selp.f32 	%f4026, %f4025, 0f00000000, %p431;
	mul.f32 	%f4027, %f4026, %f11162;
	sub.f32 	%f4028, %f4027, %f152;
	neg.f32 	%f4029, %f4022;
	div.rn.f32 	%f4030, %f4029, %f4028;
	st.local.f32 	[%rd16], %f4030;
	ld.local.f32 	%f4031, [%rd14];
	ld.local.f32 	%f4032, [%rd16];
	add.f32 	%f4033, %f4031, %f4032;
	st.local.f32 	[%rd17], %f4033;
	ld.local.f32 	%f4034, [%rd14];
	abs.f32 	%f4035, %f4034;
	ld.local.f32 	%f4036, [%rd16];
	abs.f32 	%f4037, %f4036;
	setp.ltu.f32 	%p432, %f4035, %f4037;
	@%p432 bra 	$L__BB0_328;
	ld.local.f32 	%f4038, [%rd14];
	ld.local.f32 	%f4039, [%rd17];
	sub.f32 	%f4040, %f4038, %f4039;
	ld.local.f32 	%f4041, [%rd16];
	add.f32 	%f4042, %f4040, %f4041;
	ld.local.f32 	%f4043, [%rd15];
	add.f32 	%f4044, %f4043, %f4042;
	st.local.f32 	[%rd15], %f4044;
	bra.uni 	$L__BB0_329;
$L__BB0_328:
	ld.local.f32 	%f4045, [%rd16];
	ld.local.f32 	%f4046, [%rd17];
	sub.f32 	%f4047, %f4045, %f4046;
	ld.local.f32 	%f4048, [%rd14];
	add.f32 	%f4049, %f4047, %f4048;
	ld.local.f32 	%f4050, [%rd15];
	add.f32 	%f4051, %f4050, %f4049;
	st.local.f32 	[%rd15], %f4051;
$L__BB0_329:
	ld.local.f32 	%f4052, [%rd17];
	st.local.f32 	[%rd14], %f4052;
	ld.local.f32 	%f4053, [%rd14];
	ld.local.f32 	%f4054, [%rd15];
	add.f32 	%f414, %f4053, %f4054;
	sub.f32 	%f4055, %f414, %f404;
	abs.f32 	%f4056, %f4055;
	setp.lt.f32 	%p433, %f4056, 0f3C23D70A;
	mov.f32 	%f11179, %f414;
	@%p433 bra 	$L__BB0_809;
	fma.rn.f32 	%f415, %f150, %f414, %f11110;
	fma.rn.f32 	%f416, %f151, %f414, %f11111;
	mul.f32 	%f4058, %f416, %f416;
	fma.rn.f32 	%f4059, %f415, %f415, %f4058;
	sqrt.rn.f32 	%f4060, %f4059;
	setp.lt.f32 	%p435, %f4060, 0f3A83126F;
	or.pred  	%p436, %p250, %p435;
	mov.f32 	%f11163, 0f00000000;
	mov.f32 	%f11164, %f11163;
	@%p436 bra 	$L__BB0_333;
	mul.f32 	%f418, %f4060, %f4060;
	mul.f32 	%f4062, %f191, %f418;
	mov.f32 	%f4063, 0f3F800000;
	sub.f32 	%f419, %f4063, %f4062;
	setp.lt.f32 	%p437, %f419, 0f00000000;
	mov.f32 	%f11179, %f11061;
	@%p437 bra 	$L__BB0_809;
	div.rn.f32 	%f4065, %f4060, %f148;
	mul.f32 	%f4066, %f4065, %f4065;
	ld.global.f32 	%f4067, [%rd13+104];
	ld.global.f32 	%f4068, [%rd13+100];
	ld.global.f32 	%f4069, [%rd13+96];
	ld.global.f32 	%f4070, [%rd13+92];
	ld.global.f32 	%f4071, [%rd13+88];
	ld.global.f32 	%f4072, [%rd13+84];
	ld.global.f32 	%f4073, [%rd13+80];
	ld.global.f32 	%f4074, [%rd13+76];
	ld.global.f32 	%f4075, [%rd13+72];
	ld.global.f32 	%f4076, [%rd13+68];
	sqrt.rn.f32 	%f4077, %f419;
	mul.f32 	%f4078, %f146, %f418;
	add.f32 	%f4079, %f4077, 0f3F800000;
	div.rn.f32 	%f4080, %f4078, %f4079;
	fma.rn.f32 	%f4081, %f4066, 0f00000000, %f4067;
	fma.rn.f32 	%f4082, %f4081, %f4066, %f4068;
	fma.rn.f32 	%f4083, %f4082, %f4066, %f4069;
	fma.rn.f32 	%f4084, %f4083, %f4066, %f4070;
	fma.rn.f32 	%f4085, %f4084, %f4066, %f4071;
	fma.rn.f32 	%f4086, %f4085, %f4066, %f4072;
	fma.rn.f32 	%f4087, %f4086, %f4066, %f4073;
	fma.rn.f32 	%f4088, %f4087, %f4066, %f4074;
	fma.rn.f32 	%f4089, %f4088, %f4066, %f4075;
	fma.rn.f32 	%f4090, %f4089, %f4066, %f4076;
	fma.rn.f32 	%f11163, %f4066, %f4090, %f4080;
	mul.f32 	%f4091, %f146, %f4060;
	div.rn.f32 	%f4092, %f4091, %f4077;
	add.f32 	%f4093, %f4065, %f4065;
	add.f32 	%f4094, %f4075, %f4075;
	mul.f32 	%f4095, %f4074, 0f40400000;
	mul.f32 	%f4096, %f4073, 0f40800000;
	mul.f32 	%f4097, %f4072, 0f40A00000;
	mul.f32 	%f4098, %f4071, 0f40C00000;
	mul.f32 	%f4099, %f4070, 0f40E00000;
	mul.f32 	%f4100, %f4069, 0f41000000;
	mul.f32 	%f4101, %f4068, 0f41100000;
	mul.f32 	%f4102, %f4067, 0f41200000;
	fma.rn.f32 	%f4103, %f4066, 0f00000000, %f4102;
	fma.rn.f32 	%f4104, %f4103, %f4066, %f4101;
	fma.rn.f32 	%f4105, %f4104, %f4066, %f4100;
	fma.rn.f32 	%f4106, %f4105, %f4066, %f4099;
	fma.rn.f32 	%f4107, %f4106, %f4066, %f4098;
	fma.rn.f32 	%f4108, %f4107, %f4066, %f4097;
	fma.rn.f32 	%f4109, %f4108, %f4066, %f4096;
	fma.rn.f32 	%f4110, %f4109, %f4066, %f4095;
	fma.rn.f32 	%f4111, %f4110, %f4066, %f4094;
	fma.rn.f32 	%f4112, %f4111, %f4066, %f4076;
	mul.f32 	%f4113, %f4093, %f4112;
	div.rn.f32 	%f4114, %f4113, %f148;
	add.f32 	%f11164, %f4114, %f4092;
	setp.eq.f32 	%p438, %f11163, 0f4E6E6B28;
	mov.f32 	%f11179, %f11061;
	@%p438 bra 	$L__BB0_809;
$L__BB0_333:
	sub.f32 	%f4115, %f11163, %f167;
	mul.f32 	%f4116, %f152, %f414;
	sub.f32 	%f4117, %f4115, %f4116;
	mul.f32 	%f4118, %f151, %f416;
	fma.rn.f32 	%f4119, %f415, %f150, %f4118;
	setp.gt.f32 	%p439, %f4060, 0f3A83126F;
	div.rn.f32 	%f4120, %f4119, %f4060;
	selp.f32 	%f4121, %f4120, 0f00000000, %p439;
	mul.f32 	%f4122, %f4121, %f11164;
	sub.f32 	%f4123, %f4122, %f152;
	neg.f32 	%f4124, %f4117;
	div.rn.f32 	%f4125, %f4124, %f4123;
	st.local.f32 	[%rd16], %f4125;
	ld.local.f32 	%f4126, [%rd14];
	ld.local.f32 	%f4127, [%rd16];
	add.f32 	%f4128, %f4126, %f4127;
	st.local.f32 	[%rd17], %f4128;
	ld.local.f32 	%f4129, [%rd14];
	abs.f32 	%f4130, %f4129;
	ld.local.f32 	%f4131, [%rd16];
	abs.f32 	%f4132, %f4131;
	setp.ltu.f32 	%p440, %f4130, %f4132;
	@%p440 bra 	$L__BB0_335;
	ld.local.f32 	%f4133, [%rd14];
	ld.local.f32 	%f4134, [%rd17];
	sub.f32 	%f4135, %f4133, %f4134;
	ld.local.f32 	%f4136, [%rd16];
	add.f32 	%f4137, %f4135, %f4136;
	ld.local.f32 	%f4138, [%rd15];
	add.f32 	%f4139, %f4138, %f4137;
	st.local.f32 	[%rd15], %f4139;
	bra.uni 	$L__BB0_336;
$L__BB0_335:
	ld.local.f32 	%f4140, [%rd16];
	ld.local.f32 	%f4141, [%rd17];
	sub.f32 	%f4142, %f4140, %f4141;
	ld.local.f32 	%f4143, [%rd14];
	add.f32 	%f4144, %f4142, %f4143;
	ld.local.f32 	%f4145, [%rd15];
	add.f32 	%f4146, %f4145, %f4144;
	st.local.f32 	[%rd15], %f4146;
$L__BB0_336:
	ld.local.f32 	%f4147, [%rd17];
	st.local.f32 	[%rd14], %f4147;
	ld.local.f32 	%f4148, [%rd14];
	ld.local.f32 	%f4149, [%rd15];
	add.f32 	%f424, %f4148, %f4149;
	sub.f32 	%f4150, %f424, %f414;
	abs.f32 	%f4151, %f4150;
	setp.lt.f32 	%p441, %f4151, 0f3C23D70A;
	mov.f32 	%f11179, %f424;
	@%p441 bra 	$L__BB0_809;
	fma.rn.f32 	%f425, %f150, %f424, %f11110;
	fma.rn.f32 	%f426, %f151, %f424, %f11111;
	mul.f32 	%f4153, %f426, %f426;
	fma.rn.f32 	%f4154, %f425, %f425, %f4153;
	sqrt.rn.f32 	%f4155, %f4154;
	setp.lt.f32 	%p443, %f4155, 0f3A83126F;
	or.pred  	%p444, %p250, %p443;
	mov.f32 	%f11165, 0f00000000;
	mov.f32 	%f11166, %f11165;
	@%p444 bra 	$L__BB0_340;
	mul.f32 	%f428, %f4155, %f4155;
	mul.f32 	%f4157, %f191, %f428;
	mov.f32 	%f4158, 0f3F800000;
	sub.f32 	%f429, %f4158, %f4157;
	setp.lt.f32 	%p445, %f429, 0f00000000;
	mov.f32 	%f11179, %f11061;
	@%p445 bra 	$L__BB0_809;
	div.rn.f32 	%f4160, %f4155, %f148;
	mul.f32 	%f4161, %f4160, %f4160;
	ld.global.f32 	%f4162, [%rd13+104];
	ld.global.f32 	%f4163, [%rd13+100];
	ld.global.f32 	%f4164, [%rd13+96];
	ld.global.f32 	%f4165, [%rd13+92];
	ld.global.f32 	%f4166, [%rd13+88];
	ld.global.f32 	%f4167, [%rd13+84];
	ld.global.f32 	%f4168, [%rd13+80];
	ld.global.f32 	%f4169, [%rd13+76];
	ld.global.f32 	%f4170, [%rd13+72];
	ld.global.f32 	%f4171, [%rd13+68];
	sqrt.rn.f32 	%f4172, %f429;
	mul.f32 	%f4173, %f146, %f428;
	add.f32 	%f4174, %f4172, 0f3F800000;
	div.rn.f32 	%f4175, %f4173, %f4174;
	fma.rn.f32 	%f4176, %f4161, 0f00000000, %f4162;
	fma.rn.f32 	%f4177, %f4176, %f4161, %f4163;
	fma.rn.f32 	%f4178, %f4177, %f4161, %f4164;
	fma.rn.f32 	%f4179, %f4178, %f4161, %f4165;
	fma.rn.f32 	%f4180, %f4179, %f4161, %f4166;
	fma.rn.f32 	%f4181, %f4180, %f4161, %f4167;
	fma.rn.f32 	%f4182, %f4181, %f4161, %f4168;
	fma.rn.f32 	%f4183, %f4182, %f4161, %f4169;
	fma.rn.f32 	%f4184, %f4183, %f4161, %f4170;
	fma.rn.f32 	%f4185, %f4184, %f4161, %f4171;
	fma.rn.f32 	%f11165, %f4161, %f4185, %f4175;
	mul.f32 	%f4186, %f146, %f4155;
	div.rn.f32 	%f4187, %f4186, %f4172;
	add.f32 	%f4188, %f4160, %f4160;
	add.f32 	%f4189, %f4170, %f4170;
	mul.f32 	%f4190, %f4169, 0f40400000;
	mul.f32 	%f4191, %f4168, 0f40800000;
	mul.f32 	%f4192, %f4167, 0f40A00000;
	mul.f32 	%f4193, %f4166, 0f40C00000;
	mul.f32 	%f4194, %f4165, 0f40E00000;
	mul.f32 	%f4195, %f4164, 0f41000000;
	mul.f32 	%f4196, %f4163, 0f41100000;
	mul.f32 	%f4197, %f4162, 0f41200000;
	fma.rn.f32 	%f4198, %f4161, 0f00000000, %f4197;
	fma.rn.f32 	%f4199, %f4198, %f4161, %f4196;
	fma.rn.f32 	%f4200, %f4199, %f4161, %f4195;
	fma.rn.f32 	%f4201, %f4200, %f4161, %f4194;
	fma.rn.f32 	%f4202, %f4201, %f4161, %f4193;
	fma.rn.f32 	%f4203, %f4202, %f4161, %f4192;
	fma.rn.f32 	%f4204, %f4203, %f4161, %f4191;
	fma.rn.f32 	%f4205, %f4204, %f4161, %f4190;
	fma.rn.f32 	%f4206, %f4205, %f4161, %f4189;
	fma.rn.f32 	%f4207, %f4206, %f4161, %f4171;
	mul.f32 	%f4208, %f4188, %f4207;
	div.rn.f32 	%f4209, %f4208, %f148;
	add.f32 	%f11166, %f4209, %f4187;
	setp.eq.f32 	%p446, %f11165, 0f4E6E6B28;
	mov.f32 	%f11179, %f11061;
	@%p446 bra 	$L__BB0_809;
$L__BB0_340:
	sub.f32 	%f4210, %f11165, %f167;
	mul.f32 	%f4211, %f152, %f424;
	sub.f32 	%f4212, %f4210, %f4211;
	mul.f32 	%f4213, %f151, %f426;
	fma.rn.f32 	%f4214, %f425, %f150, %f4213;
	setp.gt.f32 	%p447, %f4155, 0f3A83126F;
	div.rn.f32 	%f4215, %f4214, %f4155;
	selp.f32 	%f4216, %f4215, 0f00000000, %p447;
	mul.f32 	%f4217, %f4216, %f11166;
	sub.f32 	%f4218, %f4217, %f152;
	neg.f32 	%f4219, %f4212;
	div.rn.f32 	%f4220, %f4219, %f4218;
	st.local.f32 	[%rd16], %f4220;
	ld.local.f32 	%f4221, [%rd14];
	ld.local.f32 	%f4222, [%rd16];
	add.f32 	%f4223, %f4221, %f4222;
	st.local.f32 	[%rd17], %f4223;
	ld.local.f32 	%f4224, [%rd14];
	abs.f32 	%f4225, %f4224;
	ld.local.f32 	%f4226, [%rd16];
	abs.f32 	%f4227, %f4226;
	setp.ltu.f32 	%p448, %f4225, %f4227;
	@%p448 bra 	$L__BB0_342;
	ld.local.f32 	%f4228, [%rd14];
	ld.local.f32 	%f4229, [%rd17];
	sub.f32 	%f4230, %f4228, %f4229;
	ld.local.f32 	%f4231, [%rd16];
	add.f32 	%f4232, %f4230, %f4231;
	ld.local.f32 	%f4233, [%rd15];
	add.f32 	%f4234, %f4233, %f4232;
	st.local.f32 	[%rd15], %f4234;
	bra.uni 	$L__BB0_343;
$L__BB0_342:
	ld.local.f32 	%f4235, [%rd16];
	ld.local.f32 	%f4236, [%rd17];
	sub.f32 	%f4237, %f4235, %f4236;
	ld.local.f32 	%f4238, [%rd14];
	add.f32 	%f4239, %f4237, %f4238;
	ld.local.f32 	%f4240, [%rd15];
	add.f32 	%f4241, %f4240, %f4239;
	st.local.f32 	[%rd15], %f4241;
$L__BB0_343:
	ld.local.f32 	%f4242, [%rd17];
	st.local.f32 	[%rd14], %f4242;
	ld.local.f32 	%f4243, [%rd14];
	ld.local.f32 	%f4244, [%rd15];
	add.f32 	%f434, %f4243, %f4244;
	sub.f32 	%f4245, %f434, %f424;
	abs.f32 	%f4246, %f4245;
	setp.lt.f32 	%p449, %f4246, 0f3C23D70A;
	mov.f32 	%f11179, %f434;
	@%p449 bra 	$L__BB0_809;
	fma.rn.f32 	%f435, %f150, %f434, %f11110;
	fma.rn.f32 	%f436, %f151, %f434, %f11111;
	mul.f32 	%f4248, %f436, %f436;
	fma.rn.f32 	%f4249, %f435, %f435, %f4248;
	sqrt.rn.f32 	%f4250, %f4249;
	setp.lt.f32 	%p451, %f4250, 0f3A83126F;
	or.pred  	%p452, %p250, %p451;
	mov.f32 	%f11167, 0f00000000;
	mov.f32 	%f11168, %f11167;
	@%p452 bra 	$L__BB0_347;
	mul.f32 	%f438, %f4250, %f4250;
	mul.f32 	%f4252, %f191, %f438;
	mov.f32 	%f4253, 0f3F800000;
	sub.f32 	%f439, %f4253, %f4252;
	setp.lt.f32 	%p453, %f439, 0f00000000;
	mov.f32 	%f11179, %f11061;
	@%p453 bra 	$L__BB0_809;
	div.rn.f32 	%f4255, %f4250, %f148;
	mul.f32 	%f4256, %f4255, %f4255;
	ld.global.f32 	%f4257, [%rd13+104];
	ld.global.f32 	%f4258, [%rd13+100];
	ld.global.f32 	%f4259, [%rd13+96];
	ld.global.f32 	%f4260, [%rd13+92];
	ld.global.f32 	%f4261, [%rd13+88];
	ld.global.f32 	%f4262, [%rd13+84];
	ld.global.f32 	%f4263, [%rd13+80];
	ld.global.f32 	%f4264, [%rd13+76];
	ld.global.f32 	%f4265, [%rd13+72];
	ld.global.f32 	%f4266, [%rd13+68];
	sqrt.rn.f32 	%f4267, %f439;
	mul.f32 	%f4268, %f146, %f438;
	add.f32 	%f4269, %f4267, 0f3F800000;
	div.rn.f32 	%f4270, %f4268, %f4269;
	fma.rn.f32 	%f4271, %f4256, 0f00000000, %f4257;
	fma.rn.f32 	%f4272, %f4271, %f4256, %f4258;
	fma.rn.f32 	%f4273, %f4272, %f4256, %f4259;
	fma.rn.f32 	%f4274, %f4273, %f4256, %f4260;
	fma.rn.f32 	%f4275, %f4274, %f4256, %f4261;
	fma.rn.f32 	%f4276, %f4275, %f4256, %f4262;
	fma.rn.f32 	%f4277, %f4276, %f4256, %f4263;
	fma.rn.f32 	%f4278, %f4277, %f4256, %f4264;
	fma.rn.f32 	%f4279, %f4278, %f4256, %f4265;
	fma.rn.f32 	%f4280, %f4279, %f4256, %f4266;
	fma.rn.f32 	%f11167, %f4256, %f4280, %f4270;
	mul.f32 	%f4281, %f146, %f4250;
	div.rn.f32 	%f4282, %f4281, %f4267;
	add.f32 	%f4283, %f4255, %f4255;
	add.f32 	%f4284, %f4265, %f4265;
	mul.f32 	%f4285, %f4264, 0f40400000;
	mul.f32 	%f4286, %f4263, 0f40800000;
	mul.f32 	%f4287, %f4262, 0f40A00000;
	mul.f32 	%f4288, %f4261, 0f40C00000;
	mul.f32 	%f4289, %f4260, 0f40E00000;
	mul.f32 	%f4290, %f4259, 0f41000000;
	mul.f32 	%f4291, %f4258, 0f41100000;
	mul.f32 	%f4292, %f4257, 0f41200000;
	fma.rn.f32 	%f4293, %f4256, 0f00000000, %f4292;
	fma.rn.f32 	%f4294, %f4293, %f4256, %f4291;
	fma.rn.f32 	%f4295, %f4294, %f4256, %f4290;
	fma.rn.f32 	%f4296, %f4295, %f4256, %f4289;
	fma.rn.f32 	%f4297, %f4296, %f4256, %f4288;
	fma.rn.f32 	%f4298, %f4297, %f4256, %f4287;
	fma.rn.f32 	%f4299, %f4298, %f4256, %f4286;
	fma.rn.f32 	%f4300, %f4299, %f4256, %f4285;
	fma.rn.f32 	%f4301, %f4300, %f4256, %f4284;
	fma.rn.f32 	%f4302, %f4301, %f4256, %f4266;
	mul.f32 	%f4303, %f4283, %f4302;
	div.rn.f32 	%f4304, %f4303, %f148;
	add.f32 	%f11168, %f4304, %f4282;
	setp.eq.f32 	%p454, %f11167, 0f4E6E6B28;
	mov.f32 	%f11179, %f11061;
	@%p454 bra 	$L__BB0_809;
$L__BB0_347:
	sub.f32 	%f4305, %f11167, %f167;
	mul.f32 	%f4306, %f152, %f434;
	sub.f32 	%f4307, %f4305, %f4306;
	mul.f32 	%f4308, %f151, %f436;
	fma.rn.f32 	%f4309, %f435, %f150, %f4308;
	setp.gt.f32 	%p455, %f4250, 0f3A83126F;
	div.rn.f32 	%f4310, %f4309, %f4250;
	selp.f32 	%f4311, %f4310, 0f00000000, %p455;
	mul.f32 	%f4312, %f4311, %f11168;
	sub.f32 	%f4313, %f4312, %f152;
	neg.f32 	%f4314, %f4307;
	div.rn.f32 	%f4315, %f4314, %f4313;
	st.local.f32 	[%rd16], %f4315;
	ld.local.f32 	%f4316, [%rd14];
	ld.local.f32 	%f4317, [%rd16];
	add.f32 	%f4318, %f4316, %f4317;
	st.local.f32 	[%rd17], %f4318;
	ld.local.f32 	%f4319, [%rd14];
	abs.f32 	%f4320, %f4319;
	ld.local.f32 	%f4321, [%rd16];
	abs.f32 	%f4322, %f4321;
	setp.ltu.f32 	%p456, %f4320, %f4322;
	@%p456 bra 	$L__BB0_349;
	ld.local.f32 	%f4323, [%rd14];
	ld.local.f32 	%f4324, [%rd17];
	sub.f32 	%f4325, %f4323, %f4324;
	ld.local.f32 	%f4326, [%rd16];
	add.f32 	%f4327, %f4325, %f4326;
	ld.local.f32 	%f4328, [%rd15];
	add.f32 	%f4329, %f4328, %f4327;
	st.local.f32 	[%rd15], %f4329;
	bra.uni 	$L__BB0_350;
$L__BB0_349:
	ld.local.f32 	%f4330, [%rd16];
	ld.local.f32 	%f4331, [%rd17];
	sub.f32 	%f4332, %f4330, %f4331;
	ld.local.f32 	%f4333, [%rd14];
	add.f32 	%f4334, %f4332, %f4333;
	ld.local.f32 	%f4335, [%rd15];
	add.f32 	%f4336, %f4335, %f4334;
	st.local.f32 	[%rd15], %f4336;
$L__BB0_350:
	ld.local.f32 	%f4337, [%rd17];
	st.local.f32 	[%rd14], %f4337;
	ld.local.f32 	%f4338, [%rd14];
	ld.local.f32 	%f4339, [%rd15];
	add.f32 	%f444, %f4338, %f4339;
	sub.f32 	%f4340, %f444, %f434;
	abs.f32 	%f4341, %f4340;
	setp.lt.f32 	%p457, %f4341, 0f3C23D70A;
	mov.f32 	%f11179, %f444;
	@%p457 bra 	$L__BB0_809;
	fma.rn.f32 	%f445, %f150, %f444, %f11110;
	fma.rn.f32 	%f446, %f151, %f444, %f11111;
	mul.f32 	%f4343, %f446, %f446;
	fma.rn.f32 	%f4344, %f445, %f445, %f4343;
	sqrt.rn.f32 	%f4345, %f4344;
	setp.lt.f32 	%p459, %f4345, 0f3A83126F;
	or.pred  	%p460, %p250, %p459;
	mov.f32 	%f11169, 0f00000000;
	mov.f32 	%f11170, %f11169;
	@%p460 bra 	$L__BB0_354;
	mul.f32 	%f448, %f4345, %f4345;
	mul.f32 	%f4347, %f191, %f448;
	mov.f32 	%f4348, 0f3F800000;
	sub.f32 	%f449, %f4348, %f4347;
	setp.lt.f32 	%p461, %f449, 0f00000000;
	mov.f32 	%f11179, %f11061;
	@%p461 bra 	$L__BB0_809;
	div.rn.f32 	%f4350, %f4345, %f148;
	mul.f32 	%f4351, %f4350, %f4350;
	ld.global.f32 	%f4352, [%rd13+104];
	ld.global.f32 	%f4353, [%rd13+100];
	ld.global.f32 	%f4354, [%rd13+96];
	ld.global.f32 	%f4355, [%rd13+92];
	ld.global.f32 	%f4356, [%rd13+88];
	ld.global.f32 	%f4357, [%rd13+84];
	ld.global.f32 	%f4358, [%rd13+80];
	ld.global.f32 	%f4359, [%rd13+76];
	ld.global.f32 	%f4360, [%rd13+72];
	ld.global.f32 	%f4361, [%rd13+68];
	sqrt.rn.f32 	%f4362, %f449;
	mul.f32 	%f4363, %f146, %f448;
	add.f32 	%f4364, %f4362, 0f3F800000;
	div.rn.f32 	%f4365, %f4363, %f4364;
	fma.rn.f32 	%f4366, %f4351, 0f00000000, %f4352;
	fma.rn.f32 	%f4367, %f4366, %f4351, %f4353;
	fma.rn.f32 	%f4368, %f4367, %f4351, %f4354;
	fma.rn.f32 	%f4369, %f4368, %f4351, %f4355;
	fma.rn.f32 	%f4370, %f4369, %f4351, %f4356;
	fma.rn.f32 	%f4371, %f4370, %f4351, %f4357;
	fma.rn.f32 	%f4372, %f4371, %f4351, %f4358;
	fma.rn.f32 	%f4373, %f4372, %f4351, %f4359;
	fma.rn.f32 	%f4374, %f4373, %f4351, %f4360;
	fma.rn.f32 	%f4375, %f4374, %f4351, %f4361;
	fma.rn.f32 	%f11169, %f4351, %f4375, %f4365;
	mul.f32 	%f4376, %f146, %f4345;
	div.rn.f32 	%f4377, %f4376, %f4362;
	add.f32 	%f4378, %f4350, %f4350;
	add.f32 	%f4379, %f4360, %f4360;
	mul.f32 	%f4380, %f4359, 0f40400000;
	mul.f32 	%f4381, %f4358, 0f40800000;
	mul.f32 	%f4382, %f4357, 0f40A00000;
	mul.f32 	%f4383, %f4356, 0f40C00000;
	mul.f32 	%f4384, %f4355, 0f40E00000;
	mul.f32 	%f4385, %f4354, 0f41000000;
	mul.f32 	%f4386, %f4353, 0f41100000;
	mul.f32 	%f4387, %f4352, 0f41200000;
	fma.rn.f32 	%f4388, %f4351, 0f00000000, %f4387;
	fma.rn.f32 	%f4389, %f4388, %f4351, %f4386;
	fma.rn.f32 	%f4390, %f4389, %f4351, %f4385;
	fma.rn.f32 	%f4391, %f4390, %f4351, %f4384;
	fma.rn.f32 	%f4392, %f4391, %f4351, %f4383;
	fma.rn.f32 	%f4393, %f4392, %f4351, %f4382;
	fma.rn.f32 	%f4394, %f4393, %f4351, %f4381;
	fma.rn.f32 	%f4395, %f4394, %f4351, %f4380;
	fma.rn.f32 	%f4396, %f4395, %f4351, %f4379;
	fma.rn.f32 	%f4397, %f4396, %f4351, %f4361;
	mul.f32 	%f4398, %f4378, %f4397;
	div.rn.f32 	%f4399, %f4398, %f148;
	add.f32 	%f11170, %f4399, %f4377;
	setp.eq.f32 	%p462, %f11169, 0f4E6E6B28;
	mov.f32 	%f11179, %f11061;
	@%p462 bra 	$L__BB0_809;
$L__BB0_354:
	sub.f32 	%f4400, %f11169, %f167;
	mul.f32 	%f4401, %f152, %f444;
	sub.f32 	%f4402, %f4400, %f4401;
	mul.f32 	%f4403, %f151, %f446;
	fma.rn.f32 	%f4404, %f445, %f150, %f4403;
	setp.gt.f32 	%p463, %f4345, 0f3A83126F;
	div.rn.f32 	%f4405, %f4404, %f4345;
	selp.f32 	%f4406, %f4405, 0f00000000, %p463;
	mul.f32 	%f4407, %f4406, %f11170;
	sub.f32 	%f4408, %f4407, %f152;
	neg.f32 	%f4409, %f4402;
	div.rn.f32 	%f4410, %f4409, %f4408;
	st.local.f32 	[%rd16], %f4410;
	ld.local.f32 	%f4411, [%rd14];
	ld.local.f32 	%f4412, [%rd16];
	add.f32 	%f4413, %f4411, %f4412;
	st.local.f32 	[%rd17], %f4413;
	ld.local.f32 	%f4414, [%rd14];
	abs.f32 	%f4415, %f4414;
	ld.local.f32 	%f4416, [%rd16];
	abs.f32 	%f4417, %f4416;
	setp.ltu.f32 	%p464, %f4415, %f4417;
	@%p464 bra 	$L__BB0_356;
	ld.local.f32 	%f4418, [%rd14];
	ld.local.f32 	%f4419, [%rd17];
	sub.f32 	%f4420, %f4418, %f4419;
	ld.local.f32 	%f4421, [%rd16];
	add.f32 	%f4422, %f4420, %f4421;
	ld.local.f32 	%f4423, [%rd15];
	add.f32 	%f4424, %f4423, %f4422;
	st.local.f32 	[%rd15], %f4424;
	bra.uni 	$L__BB0_357;
$L__BB0_356:
	ld.local.f32 	%f4425, [%rd16];
	ld.local.f32 	%f4426, [%rd17];
	sub.f32 	%f4427, %f4425, %f4426;
	ld.local.f32 	%f4428, [%rd14];
	add.f32 	%f4429, %f4427, %f4428;
	ld.local.f32 	%f4430, [%rd15];
	add.f32 	%f4431, %f4430, %f4429;
	st.local.f32 	[%rd15], %f4431;
$L__BB0_357:
	ld.local.f32 	%f4432, [%rd17];
	st.local.f32 	[%rd14], %f4432;
	ld.local.f32 	%f4433, [%rd14];
	ld.local.f32 	%f4434, [%rd15];
	add.f32 	%f454, %f4433, %f4434;
	sub.f32 	%f4435, %f454, %f444;
	abs.f32 	%f4436, %f4435;
	setp.lt.f32 	%p465, %f4436, 0f3DCCCCCD;
	mov.f32 	%f11179, %f454;
	@%p465 bra 	$L__BB0_809;
	fma.rn.f32 	%f455, %f150, %f454, %f11110;
	fma.rn.f32 	%f456, %f151, %f454, %f11111;
	mul.f32 	%f4438, %f456, %f456;
	fma.rn.f32 	%f4439, %f455, %f455, %f4438;
	sqrt.rn.f32 	%f4440, %f4439;
	setp.lt.f32 	%p467, %f4440, 0f3A83126F;
	or.pred  	%p468, %p250, %p467;
	mov.f32 	%f11171, 0f00000000;
	mov.f32 	%f11172, %f11171;
	@%p468 bra 	$L__BB0_361;
	mul.f32 	%f458, %f4440, %f4440;
	mul.f32 	%f4442, %f191, %f458;
	mov.f32 	%f4443, 0f3F800000;
	sub.f32 	%f459, %f4443, %f4442;
	setp.lt.f32 	%p469, %f459, 0f00000000;
	mov.f32 	%f11179, %f11061;
	@%p469 bra 	$L__BB0_809;
	div.rn.f32 	%f4445, %f4440, %f148;
	mul.f32 	%f4446, %f4445, %f4445;
	ld.global.f32 	%f4447, [%rd13+104];
	ld.global.f32 	%f4448, [%rd13+100];
	ld.global.f32 	%f4449, [%rd13+96];
	ld.global.f32 	%f4450, [%rd13+92];
	ld.global.f32 	%f4451, [%rd13+88];
	ld.global.f32 	%f4452, [%rd13+84];
	ld.global.f32 	%f4453, [%rd13+80];
	ld.global.f32 	%f4454, [%rd13+76];
	ld.global.f32 	%f4455, [%rd13+72];
	ld.global.f32 	%f4456, [%rd13+68];
	sqrt.rn.f32 	%f4457, %f459;
	mul.f32 	%f4458, %f146, %f458;
	add.f32 	%f4459, %f4457, 0f3F800000;
	div.rn.f32 	%f4460, %f4458, %f4459;
	fma.rn.f32 	%f4461, %f4446, 0f00000000, %f4447;
	fma.rn.f32 	%f4462, %f4461, %f4446, %f4448;
	fma.rn.f32 	%f4463, %f4462, %f4446, %f4449;
	fma.rn.f32 	%f4464, %f4463, %f4446, %f4450;
	fma.rn.f32 	%f4465, %f4464, %f4446, %f4451;
	fma.rn.f32 	%f4466, %f4465, %f4446, %f4452;
	fma.rn.f32 	%f4467, %f4466, %f4446, %f4453;
	fma.rn.f32 	%f4468, %f4467, %f4446, %f4454;
	fma.rn.f32 	%f4469, %f4468, %f4446, %f4455;
	fma.rn.f32 	%f4470, %f4469, %f4446, %f4456;
	fma.rn.f32 	%f11171, %f4446, %f4470, %f4460;
	mul.f32 	%f4471, %f146, %f4440;
	div.rn.f32 	%f4472, %f4471, %f4457;
	add.f32 	%f4473, %f4445, %f4445;
	add.f32 	%f4474, %f4455, %f4455;
	mul.f32 	%f4475, %f4454, 0f40400000;
	mul.f32 	%f4476, %f4453, 0f40800000;
	mul.f32 	%f4477, %f4452, 0f40A00000;
	mul.f32 	%f4478, %f4451, 0f40C00000;
	mul.f32 	%f4479, %f4450, 0f40E00000;
	mul.f32 	%f4480, %f4449, 0f41000000;
	mul.f32 	%f4481, %f4448, 0f41100000;
	mul.f32 	%f4482, %f4447, 0f41200000;
	fma.rn.f32 	%f4483, %f4446, 0f00000000, %f4482;
	fma.rn.f32 	%f4484, %f4483, %f4446, %f4481;
	fma.rn.f32 	%f4485, %f4484, %f4446, %f4480;
	fma.rn.f32 	%f4486, %f4485, %f4446, %f4479;
	fma.rn.f32 	%f4487, %f4486, %f4446, %f4478;
	fma.rn.f32 	%f4488, %f4487, %f4446, %f4477;
	fma.rn.f32 	%f4489, %f4488, %f4446, %f4476;
	fma.rn.f32 	%f4490, %f4489, %f4446, %f4475;
	fma.rn.f32 	%f4491, %f4490, %f4446, %f4474;
	fma.rn.f32 	%f4492, %f4491, %f4446, %f4456;
	mul.f32 	%f4493, %f4473, %f4492;
	div.rn.f32 	%f4494, %f4493, %f148;
	add.f32 	%f11172, %f4494, %f4472;
	setp.eq.f32 	%p470, %f11171, 0f4E6E6B28;
	mov.f32 	%f11179, %f11061;
	@%p470 bra 	$L__BB0_809;
$L__BB0_361:
	sub.f32 	%f4495, %f11171, %f167;
	mul.f32 	%f4496, %f152, %f454;
	sub.f32 	%f4497, %f4495, %f4496;
	mul.f32 	%f4498, %f151, %f456;
	fma.rn.f32 	%f4499, %f455, %f150, %f4498;
	setp.gt.f32 	%p471, %f4440, 0f3A83126F;
	div.rn.f32 	%f4500, %f4499, %f4440;
	selp.f32 	%f4501, %f4500, 0f00000000, %p471;
	mul.f32 	%f4502, %f4501, %f11172;
	sub.f32 	%f4503, %f4502, %f152;
	neg.f32 	%f4504, %f4497;
	div.rn.f32 	%f4505, %f4504, %f4503;
	st.local.f32 	[%rd16], %f4505;
	ld.local.f32 	%f4506, [%rd14];
	ld.local.f32 	%f4507, [%rd16];
	add.f32 	%f4508, %f4506, %f4507;
	st.local.f32 	[%rd17], %f4508;
	ld.local.f32 	%f4509, [%rd14];
	abs.f32 	%f4510, %f4509;
	ld.local.f32 	%f4511, [%rd16];
	abs.f32 	%f4512, %f4511;
	setp.ltu.f32 	%p472, %f4510, %f4512;
	@%p472 bra 	$L__BB0_363;
	ld.local.f32 	%f4513, [%rd14];
	ld.local.f32 	%f4514, [%rd17];
	sub.f32 	%f4515, %f4513, %f4514;
	ld.local.f32 	%f4516, [%rd16];
	add.f32 	%f4517, %f4515, %f4516;
	ld.local.f32 	%f4518, [%rd15];
	add.f32 	%f4519, %f4518, %f4517;
	st.local.f32 	[%rd15], %f4519;
	bra.uni 	$L__BB0_364;
$L__BB0_363:
	ld.local.f32 	%f4520, [%rd16];
	ld.local.f32 	%f4521, [%rd17];
	sub.f32 	%f4522, %f4520, %f4521;
	ld.local.f32 	%f4523, [%rd14];
	add.f32 	%f4524, %f4522, %f4523;
	ld.local.f32 	%f4525, [%rd15];
	add.f32 	%f4526, %f4525, %f4524;
	st.local.f32 	[%rd15], %f4526;
$L__BB0_364:
	ld.local.f32 	%f4527, [%rd17];
	st.local.f32 	[%rd14], %f4527;
	ld.local.f32 	%f4528, [%rd14];
	ld.local.f32 	%f4529, [%rd15];
	add.f32 	%f464, %f4528, %f4529;
	sub.f32 	%f4530, %f464, %f454;
	abs.f32 	%f4531, %f4530;
	setp.lt.f32 	%p473, %f4531, 0f3DCCCCCD;
	mov.f32 	%f11179, %f464;
	@%p473 bra 	$L__BB0_809;
	fma.rn.f32 	%f465, %f150, %f464, %f11110;
	fma.rn.f32 	%f466, %f151, %f464, %f11111;
	mul.f32 	%f4533, %f466, %f466;
	fma.rn.f32 	%f4534, %f465, %f465, %f4533;
	sqrt.rn.f32 	%f4535, %f4534;
	setp.lt.f32 	%p475, %f4535, 0f3A83126F;
	or.pred  	%p476, %p250, %p475;
	mov.f32 	%f11173, 0f00000000;
	mov.f32 	%f11174, %f11173;
	@%p476 bra 	$L__BB0_368;
	mul.f32 	%f468, %f4535, %f4535;
	mul.f32 	%f4537, %f191, %f468;
	mov.f32 	%f4538, 0f3F800000;
	sub.f32 	%f469, %f4538, %f4537;
	setp.lt.f32 	%p477, %f469, 0f00000000;
	mov.f32 	%f11179, %f11061;
	@%p477 bra 	$L__BB0_809;
	div.rn.f32 	%f4540, %f4535, %f148;
	mul.f32 	%f4541, %f4540, %f4540;
	ld.global.f32 	%f4542, [%rd13+104];
	ld.global.f32 	%f4543, [%rd13+100];
	ld.global.f32 	%f4544, [%rd13+96];
	ld.global.f32 	%f4545, [%rd13+92];
	ld.global.f32 	%f4546, [%rd13+88];
	ld.global.f32 	%f4547, [%rd13+84];
	ld.global.f32 	%f4548, [%rd13+80];
	ld.global.f32 	%f4549, [%rd13+76];
	ld.global.f32 	%f4550, [%rd13+72];
	ld.global.f32 	%f4551, [%rd13+68];
	sqrt.rn.f32 	%f4552, %f469;
	mul.f32 	%f4553, %f146, %f468;
	add.f32 	%f4554, %f4552, 0f3F800000;
	div.rn.f32 	%f4555, %f4553, %f4554;
	fma.rn.f32 	%f4556, %f4541, 0f00000000, %f4542;
	fma.rn.f32 	%f4557, %f4556, %f4541, %f4543;
	fma.rn.f32 	%f4558, %f4557, %f4541, %f4544;
	fma.rn.f32 	%f4559, %f4558, %f4541, %f4545;
	fma.rn.f32 	%f4560, %f4559, %f4541, %f4546;
	fma.rn.f32 	%f4561, %f4560, %f4541, %f4547;
	fma.rn.f32 	%f4562, %f4561, %f4541, %f4548;
	fma.rn.f32 	%f4563, %f4562, %f4541, %f4549;
	fma.rn.f32 	%f4564, %f4563, %f4541, %f4550;
	fma.rn.f32 	%f4565, %f4564, %f4541, %f4551;
	fma.rn.f32 	%f11173, %f4541, %f4565, %f4555;
	mul.f32 	%f4566, %f146, %f4535;
	div.rn.f32 	%f4567, %f4566, %f4552;
	add.f32 	%f4568, %f4540, %f4540;
	add.f32 	%f4569, %f4550, %f4550;
	mul.f32 	%f4570, %f4549, 0f40400000;
	mul.f32 	%f4571, %f4548, 0f40800000;
	mul.f32 	%f4572, %f4547, 0f40A00000;
	mul.f32 	%f4573, %f4546, 0f40C00000;
	mul.f32 	%f4574, %f4545, 0f40E00000;
	mul.f32 	%f4575, %f4544, 0f41000000;
	mul.f32 	%f4576, %f4543, 0f41100000;
	mul.f32 	%f4577, %f4542, 0f41200000;
	fma.rn.f32 	%f4578, %f4541, 0f00000000, %f4577;
	fma.rn.f32 	%f4579, %f4578, %f4541, %f4576;
	fma.rn.f32 	%f4580, %f4579, %f4541, %f4575;
	fma.rn.f32 	%f4581, %f4580, %f4541, %f4574;
	fma.rn.f32 	%f4582, %f4581, %f4541, %f4573;
	fma.rn.f32 	%f4583, %f4582, %f4541, %f4572;
	fma.rn.f32 	%f4584, %f4583, %f4541, %f4571;
	fma.rn.f32 	%f4585, %f4584, %f4541, %f4570;
	fma.rn.f32 	%f4586, %f4585, %f4541, %f4569;
	fma.rn.f32 	%f4587, %f4586, %f4541, %f4551;
	mul.f32 	%f4588, %f4568, %f4587;
	div.rn.f32 	%f4589, %f4588, %f148;
	add.f32 	%f11174, %f4589, %f4567;
	setp.eq.f32 	%p478, %f11173, 0f4E6E6B28;
	mov.f32 	%f11179, %f11061;
	@%p478 bra 	$L__BB0_809;
$L__BB0_368:
	sub.f32 	%f4590, %f11173, %f167;
	mul.f32 	%f4591, %f152, %f464;
	sub.f32 	%f4592, %f4590, %f4591;
	mul.f32 	%f4593, %f151, %f466;
	fma.rn.f32 	%f4594, %f465, %f150, %f4593;
	setp.gt.f32 	%p479, %f4535, 0f3A83126F;
	div.rn.f32 	%f4595, %f4594, %f4535;
	selp.f32 	%f4596, %f4595, 0f00000000, %p479;
	mul.f32 	%f4597, %f4596, %f11174;
	sub.f32 	%f4598, %f4597, %f152;
	neg.f32 	%f4599, %f4592;
	div.rn.f32 	%f4600, %f4599, %f4598;
	st.local.f32 	[%rd16], %f4600;
	ld.local.f32 	%f4601, [%rd14];
	ld.local.f32 	%f4602, [%rd16];
	add.f32 	%f4603, %f4601, %f4602;
	st.local.f32 	[%rd17], %f4603;
	ld.local.f32 	%f4604, [%rd14];
	abs.f32 	%f4605, %f4604;
	ld.local.f32 	%f4606, [%rd16];
	abs.f32 	%f4607, %f4606;
	setp.ltu.f32 	%p480, %f4605, %f4607;
	@%p480 bra 	$L__BB0_370;
	ld.local.f32 	%f4608, [%rd14];
	ld.local.f32 	%f4609, [%rd17];
	sub.f32 	%f4610, %f4608, %f4609;
	ld.local.f32 	%f4611, [%rd16];
	add.f32 	%f4612, %f4610, %f4611;
	ld.local.f32 	%f4613, [%rd15];
	add.f32 	%f4614, %f4613, %f4612;
	st.local.f32 	[%rd15], %f4614;
	bra.uni 	$L__BB0_371;
$L__BB0_370:
	ld.local.f32 	%f4615, [%rd16];
	ld.local.f32 	%f4616, [%rd17];
	sub.f32 	%f4617, %f4615, %f4616;
	ld.local.f32 	%f4618, [%rd14];
	add.f32 	%f4619, %f4617, %f4618;
	ld.local.f32 	%f4620, [%rd15];
	add.f32 	%f4621, %f4620, %f4619;
	st.local.f32 	[%rd15], %f4621;
$L__BB0_371:
	ld.local.f32 	%f4622, [%rd17];
	st.local.f32 	[%rd14], %f4622;
	ld.local.f32 	%f4623, [%rd14];
	ld.local.f32 	%f4624, [%rd15];
	add.f32 	%f474, %f4623, %f4624;
	sub.f32 	%f4625, %f474, %f464;
	abs.f32 	%f4626, %f4625;
	setp.lt.f32 	%p481, %f4626, 0f3DCCCCCD;
	mov.f32 	%f11179, %f474;
	@%p481 bra 	$L__BB0_809;
	fma.rn.f32 	%f475, %f150, %f474, %f11110;
	fma.rn.f32 	%f476, %f151, %f474, %f11111;
	mul.f32 	%f4628, %f476, %f476;
	fma.rn.f32 	%f4629, %f475, %f475, %f4628;
	sqrt.rn.f32 	%f4630, %f4629;
	setp.lt.f32 	%p483, %f4630, 0f3A83126F;
	or.pred  	%p484, %p250, %p483;
	mov.f32 	%f11175, 0f00000000;
	mov.f32 	%f11176, %f11175;
	@%p484 bra 	$L__BB0_375;
	mul.f32 	%f478, %f4630, %f4630;
	mul.f32 	%f4632, %f191, %f478;
	mov.f32 	%f4633, 0f3F800000;
	sub.f32 	%f479, %f4633, %f4632;
	setp.lt.f32 	%p485, %f479, 0f00000000;
	mov.f32 	%f11179, %f11061;
	@%p485 bra 	$L__BB0_809;
	div.rn.f32 	%f4635, %f4630, %f148;
	mul.f32 	%f4636, %f4635, %f4635;
	ld.global.f32 	%f4637, [%rd13+104];
	ld.global.f32 	%f4638, [%rd13+100];
	ld.global.f32 	%f4639, [%rd13+96];
	ld.global.f32 	%f4640, [%rd13+92];
	ld.global.f32 	%f4641, [%rd13+88];
	ld.global.f32 	%f4642, [%rd13+84];
	ld.global.f32 	%f4643, [%rd13+80];
	ld.global.f32 	%f4644, [%rd13+76];
	ld.global.f32 	%f4645, [%rd13+72];
	ld.global.f32 	%f4646, [%rd13+68];
	sqrt.rn.f32 	%f4647, %f479;
	mul.f32 	%f4648, %f146, %f478;
	add.f32 	%f4649, %f4647, 0f3F800000;
	div.rn.f32 	%f4650, %f4648, %f4649;
	fma.rn.f32 	%f4651, %f4636, 0f00000000, %f4637;
	fma.rn.f32 	%f4652, %f4651, %f4636, %f4638;
	fma.rn.f32 	%f4653, %f4652, %f4636, %f4639;
	fma.rn.f32 	%f4654, %f4653, %f4636, %f4640;
	fma.rn.f32 	%f4655, %f4654, %f4636, %f4641;
	fma.rn.f32 	%f4656, %f4655, %f4636, %f4642;
	fma.rn.f32 	%f4657, %f4656, %f4636, %f4643;
	fma.rn.f32 	%f4658, %f4657, %f4636, %f4644;
	fma.rn.f32 	%f4659, %f4658, %f4636, %f4645;
	fma.rn.f32 	%f4660, %f4659, %f4636, %f4646;
	fma.rn.f32 	%f11175, %f4636, %f4660, %f4650;
	mul.f32 	%f4661, %f146, %f4630;
	div.rn.f32 	%f4662, %f4661, %f4647;
	add.f32 	%f4663, %f4635, %f4635;
	add.f32 	%f4664, %f4645, %f4645;
	mul.f32 	%f4665, %f4644, 0f40400000;
	mul.f32 	%f4666, %f4643, 0f40800000;
	mul.f32 	%f4667, %f4642, 0f40A00000;
	mul.f32 	%f4668, %f4641, 0f40C00000;
	mul.f32 	%f4669, %f4640, 0f40E00000;
	mul.f32 	%f4670, %f4639, 0f41000000;
	mul.f32 	%f4671, %f4638, 0f41100000;
	mul.f32 	%f4672, %f4637, 0f41200000;
	fma.rn.f32 	%f4673, %f4636, 0f00000000, %f4672;
	fma.rn.f32 	%f4674, %f4673, %f4636, %f4671;
	fma.rn.f32 	%f4675, %f4674, %f4636, %f4670;
	fma.rn.f32 	%f4676, %f4675, %f4636, %f4669;
	fma.rn.f32 	%f4677, %f4676, %f4636, %f4668;
	fma.rn.f32 	%f4678, %f4677, %f4636, %f4667;
	fma.rn.f32 	%f4679, %f4678, %f4636, %f4666;
	fma.rn.f32 	%f4680, %f4679, %f4636, %f4665;
	fma.rn.f32 	%f4681, %f4680, %f4636, %f4664;
	fma.rn.f32 	%f4682, %f4681, %f4636, %f4646;
	mul.f32 	%f4683, %f4663, %f4682;
	div.rn.f32 	%f4684, %f4683, %f148;
	add.f32 	%f11176, %f4684, %f4662;
	setp.eq.f32 	%p486, %f11175, 0f4E6E6B28;
	mov.f32 	%f11179, %f11061;
	@%p486 bra 	$L__BB0_809;
$L__BB0_375:
	sub.f32 	%f4685, %f11175, %f167;
	mul.f32 	%f4686, %f152, %f474;
	sub.f32 	%f4687, %f4685, %f4686;
	mul.f32 	%f4688, %f151, %f476;
	fma.rn.f32 	%f4689, %f475, %f150, %f4688;
	setp.gt.f32 	%p487, %f4630, 0f3A83126F;
	div.rn.f32 	%f4690, %f4689, %f4630;
	selp.f32 	%f4691, %f4690, 0f00000000, %p487;
	mul.f32 	%f4692, %f4691, %f11176;
	sub.f32 	%f4693, %f4692, %f152;
	neg.f32 	%f4694, %f4687;
	div.rn.f32 	%f4695, %f4694, %f4693;
	st.local.f32 	[%rd16], %f4695;
	ld.local.f32 	%f4696, [%rd14];
	ld.local.f32 	%f4697, [%rd16];
	add.f32 	%f4698, %f4696, %f4697;
	st.local.f32 	[%rd17], %f4698;
	ld.local.f32 	%f4699, [%rd14];
	abs.f32 	%f4700, %f4699;
	ld.local.f32 	%f4701, [%rd16];
	abs.f32 	%f4702, %f4701;
	setp.ltu.f32 	%p488, %f4700, %f4702;
	@%p488 bra 	$L__BB0_377;
	ld.local.f32 	%f4703, [%rd14];
	ld.local.f32 	%f4704, [%rd17];
	sub.f32 	%f4705, %f4703, %f4704;
	ld.local.f32 	%f4706, [%rd16];
	add.f32 	%f4707, %f4705, %f4706;
	ld.local.f32 	%f4708, [%rd15];
	add.f32 	%f4709, %f4708, %f4707;
	st.local.f32 	[%rd15], %f4709;
	bra.uni 	$L__BB0_378;
$L__BB0_377:
	ld.local.f32 	%f4710, [%rd16];
	ld.local.f32 	%f4711, [%rd17];
	sub.f32 	%f4712, %f4710, %f4711;
	ld.local.f32 	%f4713, [%rd14];
	add.f32 	%f4714, %f4712, %f4713;
	ld.local.f32 	%f4715, [%rd15];
	add.f32 	%f4716, %f4715, %f4714;
	st.local.f32 	[%rd15], %f4716;
$L__BB0_378:
	ld.local.f32 	%f4717, [%rd17];
	st.local.f32 	[%rd14], %f4717;
	ld.local.f32 	%f4718, [%rd14];
	ld.local.f32 	%f4719, [%rd15];
	add.f32 	%f11179, %f4718, %f4719;
	sub.f32 	%f4720, %f11179, %f474;
	abs.f32 	%f4721, %f4720;
	setp.lt.f32 	%p489, %f4721, 0f3DCCCCCD;
	@%p489 bra 	$L__BB0_809;
	mov.f32 	%f11179, %f11061;
	bra.uni 	$L__BB0_809;
$L__BB0_380:
	ld.local.f32 	%f1955, [%rd16];
	ld.local.f32 	%f1956, [%rd17];
	sub.f32 	%f1957, %f1955, %f1956;
	ld.local.f32 	%f1958, [%rd14];
	add.f32 	%f1959, %f1957, %f1958;
	ld.local.f32 	%f1960, [%rd15];
	add.f32 	%f1961, %f1960, %f1959;
	st.local.f32 	[%rd15], %f1961;
$L__BB0_381:
	ld.local.f32 	%f1962, [%rd17];
	st.local.f32 	[%rd14], %f1962;
	ld.local.f32 	%f1963, [%rd14];
	ld.local.f32 	%f1964, [%rd15];
	add.f32 	%f491, %f1963, %f1964;
	sub.f32 	%f1965, %f491, %f190;
	abs.f32 	%f1966, %f1965;
	setp.geu.f32 	%p257, %f1966, 0f38D1B717;
	mov.f32 	%f11179, %f491;
	@%p257 bra 	$L__BB0_176;
	bra.uni 	$L__BB0_809;
$L__BB0_382:
	setp.leu.f32 	%p490, %f175, 0f3089705F;
	@%p490 bra 	$L__BB0_809;
	mul.f32 	%f4724, %f151, %f151;
	fma.rn.f32 	%f493, %f150, %f150, %f4724;
	mul.f32 	%f4725, %f151, %f11111;
	fma.rn.f32 	%f4726, %f150, %f11110, %f4725;
	mul.f32 	%f494, %f4726, 0fC0000000;
	mul.f32 	%f4727, %f11111, %f11111;
	fma.rn.f32 	%f4728, %f11110, %f11110, %f4727;
	mul.f32 	%f4729, %f189, %f189;
	sub.f32 	%f495, %f4728, %f4729;
	mul.f32 	%f4730, %f493, 0fC0800000;
	mul.f32 	%f4731, %f4730, %f495;
	fma.rn.f32 	%f496, %f494, %f494, %f4731;
	setp.ltu.f32 	%p491, %f496, 0f00000000;
	mov.f32 	%f11303, 0f4E6E6B28;
	@%p491 bra 	$L__BB0_831;
	sqrt.rn.f32 	%f4733, %f496;
	neg.f32 	%f4734, %f494;
	copysign.f32 	%f4735, %f494, %f4733;
	sub.f32 	%f4736, %f4734, %f4735;
	mul.f32 	%f4737, %f4736, 0fBF000000;
	div.rn.f32 	%f497, %f4737, %f493;
	div.rn.f32 	%f4738, %f495, %f493;
	div.rn.f32 	%f498, %f4738, %f497;
	add.u64 	%rd18, %SPL, 0;
	st.local.f32 	[%rd18], %f497;
	add.u64 	%rd19, %SPL, 4;
	mov.b32 	%r303, 0;
	st.local.u32 	[%rd19], %r303;
	setp.ne.s16 	%p492, %rs5, 0;
	mul.f32 	%f4739, %f146, %f146;
	add.f32 	%f4740, %f147, 0f3F800000;
	mul.f32 	%f499, %f4739, %f4740;
	fma.rn.f32 	%f500, %f150, %f497, %f11110;
	fma.rn.f32 	%f501, %f151, %f497, %f11111;
	mul.f32 	%f4741, %f501, %f501;
	fma.rn.f32 	%f4742, %f500, %f500, %f4741;
	sqrt.rn.f32 	%f4743, %f4742;
	setp.lt.f32 	%p493, %f4743, 0f3A83126F;
	or.pred  	%p494, %p492, %p493;
	mov.f32 	%f11238, 0f00000000;
	mov.f32 	%f11062, 0f4E6E6B28;
	mov.f32 	%f11239, %f11238;
	@%p494 bra 	$L__BB0_387;
	mul.f32 	%f793, %f4743, %f4743;
	mul.f32 	%f4745, %f499, %f793;
	mov.f32 	%f4746, 0f3F800000;
	sub.f32 	%f794, %f4746, %f4745;
	setp.lt.f32 	%p495, %f794, 0f00000000;
	mov.f32 	%f11240, %f11062;
	@%p495 bra 	$L__BB0_595;
	div.rn.f32 	%f4748, %f4743, %f148;
	mul.f32 	%f4749, %f4748, %f4748;
	ld.global.f32 	%f4750, [%rd13+104];
	ld.global.f32 	%f4751, [%rd13+100];
	ld.global.f32 	%f4752, [%rd13+96];
	ld.global.f32 	%f4753, [%rd13+92];
	ld.global.f32 	%f4754, [%rd13+88];
	ld.global.f32 	%f4755, [%rd13+84];
	ld.global.f32 	%f4756, [%rd13+80];
	ld.global.f32 	%f4757, [%rd13+76];
	ld.global.f32 	%f4758, [%rd13+72];
	ld.global.f32 	%f4759, [%rd13+68];
	sqrt.rn.f32 	%f4760, %f794;
	mul.f32 	%f4761, %f146, %f793;
	add.f32 	%f4762, %f4760, 0f3F800000;
	div.rn.f32 	%f4763, %f4761, %f4762;
	fma.rn.f32 	%f4764, %f4749, 0f00000000, %f4750;
	fma.rn.f32 	%f4765, %f4764, %f4749, %f4751;
	fma.rn.f32 	%f4766, %f4765, %f4749, %f4752;
	fma.rn.f32 	%f4767, %f4766, %f4749, %f4753;
	fma.rn.f32 	%f4768, %f4767, %f4749, %f4754;
	fma.rn.f32 	%f4769, %f4768, %f4749, %f4755;
	fma.rn.f32 	%f4770, %f4769, %f4749, %f4756;
	fma.rn.f32 	%f4771, %f4770, %f4749, %f4757;
	fma.rn.f32 	%f4772, %f4771, %f4749, %f4758;
	fma.rn.f32 	%f4773, %f4772, %f4749, %f4759;
	fma.rn.f32 	%f11238, %f4749, %f4773, %f4763;
	mul.f32 	%f4774, %f146, %f4743;
	div.rn.f32 	%f4775, %f4774, %f4760;
	add.f32 	%f4776, %f4748, %f4748;
	add.f32 	%f4777, %f4758, %f4758;
	mul.f32 	%f4778, %f4757, 0f40400000;
	mul.f32 	%f4779, %f4756, 0f40800000;
	mul.f32 	%f4780, %f4755, 0f40A00000;
	mul.f32 	%f4781, %f4754, 0f40C00000;
	mul.f32 	%f4782, %f4753, 0f40E00000;
	mul.f32 	%f4783, %f4752, 0f41000000;
	mul.f32 	%f4784, %f4751, 0f41100000;
	mul.f32 	%f4785, %f4750, 0f41200000;
	fma.rn.f32 	%f4786, %f4749, 0f00000000, %f4785;
	fma.rn.f32 	%f4787, %f4786, %f4749, %f4784;
	fma.rn.f32 	%f4788, %f4787, %f4749, %f4783;
	fma.rn.f32 	%f4789, %f4788, %f4749, %f4782;
	fma.rn.f32 	%f4790, %f4789, %f4749, %f4781;
	fma.rn.f32 	%f4791, %f4790, %f4749, %f4780;
	fma.rn.f32 	%f4792, %f4791, %f4749, %f4779;
	fma.rn.f32 	%f4793, %f4792, %f4749, %f4778;
	fma.rn.f32 	%f4794, %f4793, %f4749, %f4777;
	fma.rn.f32 	%f4795, %f4794, %f4749, %f4759;
	mul.f32 	%f4796, %f4776, %f4795;
	div.rn.f32 	%f4797, %f4796, %f148;
	add.f32 	%f11239, %f4797, %f4775;
	setp.eq.f32 	%p496, %f11238, 0f4E6E6B28;
	mov.f32 	%f11240, %f11062;
	@%p496 bra 	$L__BB0_595;
$L__BB0_387:
	sub.f32 	%f4798, %f11238, %f167;
	mul.f32 	%f4799, %f152, %f497;
	sub.f32 	%f4800, %f4798, %f4799;
	mul.f32 	%f4801, %f151, %f501;
	fma.rn.f32 	%f4802, %f500, %f150, %f4801;
	setp.gt.f32 	%p497, %f4743, 0f3A83126F;
	div.rn.f32 	%f4803, %f4802, %f4743;
	selp.f32 	%f4804, %f4803, 0f00000000, %p497;
	mul.f32 	%f4805, %f4804, %f11239;
	sub.f32 	%f4806, %f4805, %f152;
	neg.f32 	%f4807, %f4800;
	div.rn.f32 	%f4808, %f4807, %f4806;
	add.u64 	%rd20, %SPL, 12;
	st.local.f32 	[%rd20], %f4808;
	ld.local.f32 	%f4809, [%rd18];
	ld.local.f32 	%f4810, [%rd20];
	add.f32 	%f4811, %f4809, %f4810;
	add.u64 	%rd21, %SPL, 8;
	st.local.f32 	[%rd21], %f4811;
	ld.local.f32 	%f4812, [%rd18];
	abs.f32 	%f4813, %f4812;
	ld.local.f32 	%f4814, [%rd20];
	abs.f32 	%f4815, %f4814;
	setp.ltu.f32 	%p498, %f4813, %f4815;
	@%p498 bra 	$L__BB0_593;
	ld.local.f32 	%f4816, [%rd18];
	ld.local.f32 	%f4817, [%rd21];
	sub.f32 	%f4818, %f4816, %f4817;
	ld.local.f32 	%f4819, [%rd20];
	add.f32 	%f4820, %f4818, %f4819;
	ld.local.f32 	%f4821, [%rd19];
	add.f32 	%f4822, %f4821, %f4820;
	st.local.f32 	[%rd19], %f4822;
	bra.uni 	$L__BB0_594;
$L__BB0_389:
	fma.rn.f32 	%f503, %f150, %f799, %f11110;
	fma.rn.f32 	%f504, %f151, %f799, %f11111;
	mul.f32 	%f4836, %f504, %f504;
	fma.rn.f32 	%f4837, %f503, %f503, %f4836;
	sqrt.rn.f32 	%f4838, %f4837;
	setp.lt.f32 	%p501, %f4838, 0f3A83126F;
	or.pred  	%p502, %p492, %p501;
	mov.f32 	%f11180, 0f00000000;
	mov.f32 	%f11181, %f11180;
	@%p502 bra 	$L__BB0_392;
	mul.f32 	%f506, %f4838, %f4838;
	mul.f32 	%f4840, %f499, %f506;
	mov.f32 	%f4841, 0f3F800000;
	sub.f32 	%f507, %f4841, %f4840;
	setp.lt.f32 	%p503, %f507, 0f00000000;
	mov.f32 	%f11240, %f11062;
	@%p503 bra 	$L__BB0_595;
	div.rn.f32 	%f4843, %f4838, %f148;
	mul.f32 	%f4844, %f4843, %f4843;
	ld.global.f32 	%f4845, [%rd13+104];
	ld.global.f32 	%f4846, [%rd13+100];
	ld.global.f32 	%f4847, [%rd13+96];
	ld.global.f32 	%f4848, [%rd13+92];
	ld.global.f32 	%f4849, [%rd13+88];
	ld.global.f32 	%f4850, [%rd13+84];
	ld.global.f32 	%f4851, [%rd13+80];
	ld.global.f32 	%f4852, [%rd13+76];
	ld.global.f32 	%f4853, [%rd13+72];
	ld.global.f32 	%f4854, [%rd13+68];
	sqrt.rn.f32 	%f4855, %f507;
	mul.f32 	%f4856, %f146, %f506;
	add.f32 	%f4857, %f4855, 0f3F800000;
	div.rn.f32 	%f4858, %f4856, %f4857;
	fma.rn.f32 	%f4859, %f4844, 0f00000000, %f4845;
	fma.rn.f32 	%f4860, %f4859, %f4844, %f4846;
	fma.rn.f32 	%f4861, %f4860, %f4844, %f4847;
	fma.rn.f32 	%f4862, %f4861, %f4844, %f4848;
	fma.rn.f32 	%f4863, %f4862, %f4844, %f4849;
	fma.rn.f32 	%f4864, %f4863, %f4844, %f4850;
	fma.rn.f32 	%f4865, %f4864, %f4844, %f4851;
	fma.rn.f32 	%f4866, %f4865, %f4844, %f4852;
	fma.rn.f32 	%f4867, %f4866, %f4844, %f4853;
	fma.rn.f32 	%f4868, %f4867, %f4844, %f4854;
	fma.rn.f32 	%f11180, %f4844, %f4868, %f4858;
	mul.f32 	%f4869, %f146, %f4838;
	div.rn.f32 	%f4870, %f4869, %f4855;
	add.f32 	%f4871, %f4843, %f4843;
	add.f32 	%f4872, %f4853, %f4853;
	mul.f32 	%f4873, %f4852, 0f40400000;
	mul.f32 	%f4874, %f4851, 0f40800000;
	mul.f32 	%f4875, %f4850, 0f40A00000;
	mul.f32 	%f4876, %f4849, 0f40C00000;
	mul.f32 	%f4877, %f4848, 0f40E00000;
	mul.f32 	%f4878, %f4847, 0f41000000;
	mul.f32 	%f4879, %f4846, 0f41100000;
	mul.f32 	%f4880, %f4845, 0f41200000;
	fma.rn.f32 	%f4881, %f4844, 0f00000000, %f4880;
	fma.rn.f32 	%f4882, %f4881, %f4844, %f4879;
	fma.rn.f32 	%f4883, %f4882, %f4844, %f4878;
	fma.rn.f32 	%f4884, %f4883, %f4844, %f4877;
	fma.rn.f32 	%f4885, %f4884, %f4844, %f4876;
	fma.rn.f32 	%f4886, %f4885, %f4844, %f4875;
	fma.rn.f32 	%f4887, %f4886, %f4844, %f4874;
	fma.rn.f32 	%f4888, %f4887, %f4844, %f4873;
	fma.rn.f32 	%f4889, %f4888, %f4844, %f4872;
	fma.rn.f32 	%f4890, %f4889, %f4844, %f4854;
	mul.f32 	%f4891, %f4871, %f4890;
	div.rn.f32 	%f4892, %f4891, %f148;
	add.f32 	%f11181, %f4892, %f4870;
	setp.eq.f32 	%p504, %f11180, 0f4E6E6B28;
	mov.f32 	%f11240, %f11062;
	@%p504 bra 	$L__BB0_595;
$L__BB0_392:
	sub.f32 	%f4893, %f11180, %f167;
	mul.f32 	%f4894, %f152, %f799;
	sub.f32 	%f4895, %f4893, %f4894;
	mul.f32 	%f4896, %f151, %f504;
	fma.rn.f32 	%f4897, %f503, %f150, %f4896;
	setp.gt.f32 	%p505, %f4838, 0f3A83126F;
	div.rn.f32 	%f4898, %f4897, %f4838;
	selp.f32 	%f4899, %f4898, 0f00000000, %p505;
	mul.f32 	%f4900, %f4899, %f11181;
	sub.f32 	%f4901, %f4900, %f152;
	neg.f32 	%f4902, %f4895;
	div.rn.f32 	%f4903, %f4902, %f4901;
	st.local.f32 	[%rd20], %f4903;
	ld.local.f32 	%f4904, [%rd18];
	ld.local.f32 	%f4905, [%rd20];
	add.f32 	%f4906, %f4904, %f4905;
	st.local.f32 	[%rd21], %f4906;
	ld.local.f32 	%f4907, [%rd18];
	abs.f32 	%f4908, %f4907;
	ld.local.f32 	%f4909, [%rd20];
	abs.f32 	%f4910, %f4909;
	setp.ltu.f32 	%p506, %f4908, %f4910;
	@%p506 bra 	$L__BB0_394;
	ld.local.f32 	%f4911, [%rd18];
	ld.local.f32 	%f4912, [%rd21];
	sub.f32 	%f4913, %f4911, %f4912;
	ld.local.f32 	%f4914, [%rd20];
	add.f32 	%f4915, %f4913, %f4914;
	ld.local.f32 	%f4916, [%rd19];
	add.f32 	%f4917, %f4916, %f4915;
	st.local.f32 	[%rd19], %f4917;
	bra.uni 	$L__BB0_395;
$L__BB0_394:
	ld.local.f32 	%f4918, [%rd20];
	ld.local.f32 	%f4919, [%rd21];
	sub.f32 	%f4920, %f4918, %f4919;
	ld.local.f32 	%f4921, [%rd18];
	add.f32 	%f4922, %f4920, %f4921;
	ld.local.f32 	%f4923, [%rd19];
	add.f32 	%f4924, %f4923, %f4922;
	st.local.f32 	[%rd19], %f4924;
$L__BB0_395:
	ld.local.f32 	%f4925, [%rd21];
	st.local.f32 	[%rd18], %f4925;
	ld.local.f32 	%f4926, [%rd18];
	ld.local.f32 	%f4927, [%rd19];
	add.f32 	%f512, %f4926, %f4927;
	sub.f32 	%f4928, %f512, %f799;
	abs.f32 	%f4929, %f4928;
	setp.lt.f32 	%p507, %f4929, 0f38D1B717;
	mov.f32 	%f11240, %f512;
	@%p507 bra 	$L__BB0_595;
	fma.rn.f32 	%f513, %f150, %f512, %f11110;
	fma.rn.f32 	%f514, %f151, %f512, %f11111;
	mul.f32 	%f4931, %f514, %f514;
	fma.rn.f32 	%f4932, %f513, %f513, %f4931;
	sqrt.rn.f32 	%f4933, %f4932;
	setp.lt.f32 	%p509, %f4933, 0f3A83126F;
	or.pred  	%p510, %p492, %p509;
	mov.f32 	%f11182, 0f00000000;
	mov.f32 	%f11183, %f11182;
	@%p510 bra 	$L__BB0_399;
	mul.f32 	%f516, %f4933, %f4933;
	mul.f32 	%f4935, %f499, %f516;
	mov.f32 	%f4936, 0f3F800000;
	sub.f32 	%f517, %f4936, %f4935;
	setp.lt.f32 	%p511, %f517, 0f00000000;
	mov.f32 	%f11240, %f11062;
	@%p511 bra 	$L__BB0_595;
	div.rn.f32 	%f4938, %f4933, %f148;
	mul.f32 	%f4939, %f4938, %f4938;
	ld.global.f32 	%f4940, [%rd13+104];
	ld.global.f32 	%f4941, [%rd13+100];
	ld.global.f32 	%f4942, [%rd13+96];
	ld.global.f32 	%f4943, [%rd13+92];
	ld.global.f32 	%f4944, [%rd13+88];
	ld.global.f32 	%f4945, [%rd13+84];
	ld.global.f32 	%f4946, [%rd13+80];
	ld.global.f32 	%f4947, [%rd13+76];
	ld.global.f32 	%f4948, [%rd13+72];
	ld.global.f32 	%f4949, [%rd13+68];
	sqrt.rn.f32 	%f4950, %f517;
	mul.f32 	%f4951, %f146, %f516;
	add.f32 	%f4952, %f4950, 0f3F800000;
	div.rn.f32 	%f4953, %f4951, %f4952;
	fma.rn.f32 	%f4954, %f4939, 0f00000000, %f4940;
	fma.rn.f32 	%f4955, %f4954, %f4939, %f4941;
	fma.rn.f32 	%f4956, %f4955, %f4939, %f4942;
	fma.rn.f32 	%f4957, %f4956, %f4939, %f4943;
	fma.rn.f32 	%f4958, %f4957, %f4939, %f4944;
	fma.rn.f32 	%f4959, %f4958, %f4939, %f4945;
	fma.rn.f32 	%f4960, %f4959, %f4939, %f4946;
	fma.rn.f32 	%f4961, %f4960, %f4939, %f4947;
	fma.rn.f32 	%f4962, %f4961, %f4939, %f4948;
	fma.rn.f32 	%f4963, %f4962, %f4939, %f4949;
	fma.rn.f32 	%f11182, %f4939, %f4963, %f4953;
	mul.f32 	%f4964, %f146, %f4933;
	div.rn.f32 	%f4965, %f4964, %f4950;
	add.f32 	%f4966, %f4938, %f4938;
	add.f32 	%f4967, %f4948, %f4948;
	mul.f32 	%f4968, %f4947, 0f40400000;
	mul.f32 	%f4969, %f4946, 0f40800000;
	mul.f32 	%f4970, %f4945, 0f40A00000;
	mul.f32 	%f4971, %f4944, 0f40C00000;
	mul.f32 	%f4972, %f4943, 0f40E00000;
	mul.f32 	%f4973, %f4942, 0f41000000;
	mul.f32 	%f4974, %f4941, 0f41100000;
	mul.f32 	%f4975, %f4940, 0f41200000;
	fma.rn.f32 	%f4976, %f4939, 0f00000000, %f4975;
	fma.rn.f32 	%f4977, %f4976, %f4939, %f4974;
	fma.rn.f32 	%f4978, %f4977, %f4939, %f4973;
	fma.rn.f32 	%f4979, %f4978, %f4939, %f4972;
	fma.rn.f32 	%f4980, %f4979, %f4939, %f4971;
	fma.rn.f32 	%f4981, %f4980, %f4939, %f4970;
	fma.rn.f32 	%f4982, %f4981, %f4939, %f4969;
	fma.rn.f32 	%f4983, %f4982, %f4939, %f4968;
	fma.rn.f32 	%f4984, %f4983, %f4939, %f4967;
	fma.rn.f32 	%f4985, %f4984, %f4939, %f4949;
	mul.f32 	%f4986, %f4966, %f4985;
	div.rn.f32 	%f4987, %f4986, %f148;
	add.f32 	%f11183, %f4987, %f4965;
	setp.eq.f32 	%p512, %f11182, 0f4E6E6B28;
	mov.f32 	%f11240, %f11062;
	@%p512 bra 	$L__BB0_595;
$L__BB0_399:
	sub.f32 	%f4988, %f11182, %f167;
	mul.f32 	%f4989, %f152, %f512;
	sub.f32 	%f4990, %f4988, %f4989;
	mul.f32 	%f4991, %f151, %f514;
	fma.rn.f32 	%f4992, %f513, %f150, %f4991;
	setp.gt.f32 	%p513, %f4933, 0f3A83126F;
	div.rn.f32 	%f4993, %f4992, %f4933;
	selp.f32 	%f4994, %f4993, 0f00000000, %p513;
	mul.f32 	%f4995, %f4994, %f11183;
	sub.f32 	%f4996, %f4995, %f152;
	neg.f32 	%f4997, %f4990;
	div.rn.f32 	%f4998, %f4997, %f4996;
	st.local.f32 	[%rd20], %f4998;
	ld.local.f32 	%f4999, [%rd18];
	ld.local.f32 	%f5000, [%rd20];
	add.f32 	%f5001, %f4999, %f5000;
	st.local.f32 	[%rd21], %f5001;
	ld.local.f32 	%f5002, [%rd18];
	abs.f32 	%f5003, %f5002;
	ld.local.f32 	%f5004, [%rd20];
	abs.f32 	%f5005, %f5004;
	setp.ltu.f32 	%p514, %f5003, %f5005;
	@%p514 bra 	$L__BB0_401;
	ld.local.f32 	%f5006, [%rd18];
	ld.local.f32 	%f5007, [%rd21];
	sub.f32 	%f5008, %f5006, %f5007;
	ld.local.f32 	%f5009, [%rd20];
	add.f32 	%f5010, %f5008, %f5009;
	ld.local.f32 	%f5011, [%rd19];
	add.f32 	%f5012, %f5011, %f5010;
	st.local.f32 	[%rd19], %f5012;
	bra.uni 	$L__BB0_402;
$L__BB0_401:
	ld.local.f32 	%f5013, [%rd20];
	ld.local.f32 	%f5014, [%rd21];
	sub.f32 	%f5015, %f5013, %f5014;
	ld.local.f32 	%f5016, [%rd18];
	add.f32 	%f5017, %f5015, %f5016;
	ld.local.f32 	%f5018, [%rd19];
	add.f32 	%f5019, %f5018, %f5017;
	st.local.f32 	[%rd19], %f5019;
$L__BB0_402:
	ld.local.f32 	%f5020, [%rd21];
	st.local.f32 	[%rd18], %f5020;
	ld.local.f32 	%f5021, [%rd18];
	ld.local.f32 	%f5022, [%rd19];
	add.f32 	%f522, %f5021, %f5022;
	sub.f32 	%f5023, %f522, %f512;
	abs.f32 	%f5024, %f5023;
	setp.lt.f32 	%p515, %f5024, 0f38D1B717;
	mov.f32 	%f11240, %f522;
	@%p515 bra 	$L__BB0_595;
	fma.rn.f32 	%f523, %f150, %f522, %f11110;
	fma.rn.f32 	%f524, %f151, %f522, %f11111;
	mul.f32 	%f5026, %f524, %f524;
	fma.rn.f32 	%f5027, %f523, %f523, %f5026;
	sqrt.rn.f32 	%f5028, %f5027;
	setp.lt.f32 	%p517, %f5028, 0f3A83126F;
	or.pred  	%p518, %p492, %p517;
	mov.f32 	%f11184, 0f00000000;
	mov.f32 	%f11185, %f11184;
	@%p518 bra 	$L__BB0_406;
	mul.f32 	%f526, %f5028, %f5028;
	mul.f32 	%f5030, %f499, %f526;
	mov.f32 	%f5031, 0f3F800000;
	sub.f32 	%f527, %f5031, %f5030;
	setp.lt.f32 	%p519, %f527, 0f00000000;
	mov.f32 	%f11240, %f11062;
	@%p519 bra 	$L__BB0_595;
	div.rn.f32 	%f5033, %f5028, %f148;
	mul.f32 	%f5034, %f5033, %f5033;
	ld.global.f32 	%f5035, [%rd13+104];
	ld.global.f32 	%f5036, [%rd13+100];
	ld.global.f32 	%f5037, [%rd13+96];
	ld.global.f32 	%f5038, [%rd13+92];
	ld.global.f32 	%f5039, [%rd13+88];
	ld.global.f32 	%f5040, [%rd13+84];
	ld.global.f32 	%f5041, [%rd13+80];
	ld.global.f32 	%f5042, [%rd13+76];
	ld.global.f32 	%f5043, [%rd13+72];
	ld.global.f32 	%f5044, [%rd13+68];
	sqrt.rn.f32 	%f5045, %f527;
	mul.f32 	%f5046, %f146, %f526;
	add.f32 	%f5047, %f5045, 0f3F800000;
	div.rn.f32 	%f5048, %f5046, %f5047;
	fma.rn.f32 	%f5049, %f5034, 0f00000000, %f5035;
	fma.rn.f32 	%f5050, %f5049, %f5034, %f5036;
	fma.rn.f32 	%f5051, %f5050, %f5034, %f5037;
	fma.rn.f32 	%f5052, %f5051, %f5034, %f5038;
	fma.rn.f32 	%f5053, %f5052, %f5034, %f5039;
	fma.rn.f32 	%f5054, %f5053, %f5034, %f5040;
	fma.rn.f32 	%f5055, %f5054, %f5034, %f5041;
	fma.rn.f32 	%f5056, %f5055, %f5034, %f5042;
	fma.rn.f32 	%f5057, %f5056, %f5034, %f5043;
	fma.rn.f32 	%f5058, %f5057, %f5034, %f5044;
	fma.rn.f32 	%f11184, %f5034, %f5058, %f5048;
	mul.f32 	%f5059, %f146, %f5028;
	div.rn.f32 	%f5060, %f5059, %f5045;
	add.f32 	%f5061, %f5033, %f5033;
	add.f32 	%f5062, %f5043, %f5043;
	mul.f32 	%f5063, %f5042, 0f40400000;
	mul.f32 	%f5064, %f5041, 0f40800000;
	mul.f32 	%f5065, %f5040, 0f40A00000;
	mul.f32 	%f5066, %f5039, 0f40C00000;
	mul.f32 	%f5067, %f5038, 0f40E00000;
	mul.f32 	%f5068, %f5037, 0f41000000;
	mul.f32 	%f5069, %f5036, 0f41100000;
	mul.f32 	%f5070, %f5035, 0f41200000;
	fma.rn.f32 	%f5071, %f5034, 0f00000000, %f5070;
	fma.rn.f32 	%f5072, %f5071, %f5034, %f5069;
	fma.rn.f32 	%f5073, %f5072, %f5034, %f5068;
	fma.rn.f32 	%f5074, %f5073, %f5034, %f5067;
	fma.rn.f32 	%f5075, %f5074, %f5034, %f5066;
	fma.rn.f32 	%f5076, %f5075, %f5034, %f5065;
	fma.rn.f32 	%f5077, %f5076, %f5034, %f5064;
	fma.rn.f32 	%f5078, %f5077, %f5034, %f5063;
	fma.rn.f32 	%f5079, %f5078, %f5034, %f5062;
	fma.rn.f32 	%f5080, %f5079, %f5034, %f5044;
	mul.f32 	%f5081, %f5061, %f5080;
	div.rn.f32 	%f5082, %f5081, %f148;
	add.f32 	%f11185, %f5082, %f5060;
	setp.eq.f32 	%p520, %f11184, 0f4E6E6B28;
	mov.f32 	%f11240, %f11062;
	@%p520 bra 	$L__BB0_595;
$L__BB0_406:
	sub.f32 	%f5083, %f11184, %f167;
	mul.f32 	%f5084, %f152, %f522;
	sub.f32 	%f5085, %f5083, %f5084;
	mul.f32 	%f5086, %f151, %f524;
	fma.rn.f32 	%f5087, %f523, %f150, %f5086;
	setp.gt.f32 	%p521, %f5028, 0f3A83126F;
	div.rn.f32 	%f5088, %f5087, %f5028;
	selp.f32 	%f5089, %f5088, 0f00000000, %p521;
	mul.f32 	%f5090, %f5089, %f11185;
	sub.f32 	%f5091, %f5090, %f152;
	neg.f32 	%f5092, %f5085;
	div.rn.f32 	%f5093, %f5092, %f5091;
	st.local.f32 	[%rd20], %f5093;
	ld.local.f32 	%f5094, [%rd18];
	ld.local.f32 	%f5095, [%rd20];
	add.f32 	%f5096, %f5094, %f5095;
	st.local.f32 	[%rd21], %f5096;
	ld.local.f32 	%f5097, [%rd18];
	abs.f32 	%f5098, %f5097;
	ld.local.f32 	%f5099, [%rd20];
	abs.f32 	%f5100, %f5099;
	setp.ltu.f32 	%p522, %f5098, %f5100;
	@%p522 bra 	$L__BB0_408;
	ld.local.f32 	%f5101, [%rd18];
	ld.local.f32 	%f5102, [%rd21];
	sub.f32 	%f5103, %f5101, %f5102;
	ld.local.f32 	%f5104, [%rd20];
	add.f32 	%f5105, %f5103, %f5104;
	ld.local.f32 	%f5106, [%rd19];
	add.f32 	%f5107, %f5106, %f5105;
	st.local.f32 	[%rd19], %f5107;
	bra.uni 	$L__BB0_409;
$L__BB0_408:
	ld.local.f32 	%f5108, [%rd20];
	ld.local.f32 	%f5109, [%rd21];
	sub.f32 	%f5110, %f5108, %f5109;
	ld.local.f32 	%f5111, [%rd18];
	add.f32 	%f5112, %f5110, %f5111;
	ld.local.f32 	%f5113, [%rd19];
	add.f32 	%f5114, %f5113, %f5112;
	st.local.f32 	[%rd19], %f5114;
$L__BB0_409:
	ld.local.f32 	%f5115, [%rd21];
	st.local.f32 	[%rd18], %f5115;
	ld.local.f32 	%f5116, [%rd18];
	ld.local.f32 	%f5117, [%rd19];
	add.f32 	%f532, %f5116, %f5117;
	sub.f32 	%f5118, %f532, %f522;
	abs.f32 	%f5119, %f5118;
	setp.lt.f32 	%p523, %f5119, 0f38D1B717;
	mov.f32 	%f11240, %f532;
	@%p523 bra 	$L__BB0_595;
	fma.rn.f32 	%f533, %f150, %f532, %f11110;
	fma.rn.f32 	%f534, %f151, %f532, %f11111;
	mul.f32 	%f5121, %f534, %f534;
	fma.rn.f32 	%f5122, %f533, %f533, %f5121;
	sqrt.rn.f32 	%f5123, %f5122;
	setp.lt.f32 	%p525, %f5123, 0f3A83126F;
	or.pred  	%p526, %p492, %p525;
	mov.f32 	%f11186, 0f00000000;
	mov.f32 	%f11187, %f11186;
	@%p526 bra 	$L__BB0_413;
	mul.f32 	%f536, %f5123, %f5123;
	mul.f32 	%f5125, %f499, %f536;
	mov.f32 	%f5126, 0f3F800000;
	sub.f32 	%f537, %f5126, %f5125;
	setp.lt.f32 	%p527, %f537, 0f00000000;
	mov.f32 	%f11240, %f11062;
	@%p527 bra 	$L__BB0_595;
	div.rn.f32 	%f5128, %f5123, %f148;
	mul.f32 	%f5129, %f5128, %f5128;
	ld.global.f32 	%f5130, [%rd13+104];
	ld.global.f32 	%f5131, [%rd13+100];
	ld.global.f32 	%f5132, [%rd13+96];
	ld.global.f32 	%f5133, [%rd13+92];
	ld.global.f32 	%f5134, [%rd13+88];
	ld.global.f32 	%f5135, [%rd13+84];
	ld.global.f32 	%f5136, [%rd13+80];
	ld.global.f32 	%f5137, [%rd13+76];
	ld.global.f32 	%f5138, [%rd13+72];
	ld.global.f32 	%f5139, [%rd13+68];
	sqrt.rn.f32 	%f5140, %f537;
	mul.f32 	%f5141, %f146, %f536;
	add.f32 	%f5142, %f5140, 0f3F800000;
	div.rn.f32 	%f5143, %f5141, %f5142;
	fma.rn.f32 	%f5144, %f5129, 0f00000000, %f5130;
	fma.rn.f32 	%f5145, %f5144, %f5129, %f5131;
	fma.rn.f32 	%f5146, %f5145, %f5129, %f5132;
	fma.rn.f32 	%f5147, %f5146, %f5129, %f5133;
	fma.rn.f32 	%f5148, %f5147, %f5129, %f5134;
	fma.rn.f32 	%f5149, %f5148, %f5129, %f5135;
	fma.rn.f32 	%f5150, %f5149, %f5129, %f5136;
	fma.rn.f32 	%f5151, %f5150, %f5129, %f5137;
	fma.rn.f32 	%f5152, %f5151, %f5129, %f5138;
	fma.rn.f32 	%f5153, %f5152, %f5129, %f5139;
	fma.rn.f32 	%f11186, %f5129, %f5153, %f5143;
	mul.f32 	%f5154, %f146, %f5123;
	div.rn.f32 	%f5155, %f5154, %f5140;
	add.f32 	%f5156, %f5128, %f5128;
	add.f32 	%f5157, %f5138, %f5138;
	mul.f32 	%f5158, %f5137, 0f40400000;
	mul.f32 	%f5159, %f5136, 0f40800000;
	mul.f32 	%f5160, %f5135, 0f40A00000;
	mul.f32 	%f5161, %f5134, 0f40C00000;
	mul.f32 	%f5162, %f5133, 0f40E00000;
	mul.f32 	%f5163, %f5132, 0f41000000;
	mul.f32 	%f5164, %f5131, 0f41100000;
	mul.f32 	%f5165, %f5130, 0f41200000;
	fma.rn.f32 	%f5166, %f5129, 0f00000000, %f5165;
	fma.rn.f32 	%f5167, %f5166, %f5129, %f5164;
	fma.rn.f32 	%f5168, %f5167, %f5129, %f5163;
	fma.rn.f32 	%f5169, %f5168, %f5129, %f5162;
	fma.rn.f32 	%f5170, %f5169, %f5129, %f5161;
	fma.rn.f32 	%f5171, %f5170, %f5129, %f5160;
	fma.rn.f32 	%f5172, %f5171, %f5129, %f5159;
	fma.rn.f32 	%f5173, %f5172, %f5129, %f5158;
	fma.rn.f32 	%f5174, %f5173, %f5129, %f5157;
	fma.rn.f32 	%f5175, %f5174, %f5129, %f5139;
	mul.f32 	%f5176, %f5156, %f5175;
	div.rn.f32 	%f5177, %f5176, %f148;
	add.f32 	%f11187, %f5177, %f5155;
	setp.eq.f32 	%p528, %f11186, 0f4E6E6B28;
	mov.f32 	%f11240, %f11062;
	@%p528 bra 	$L__BB0_595;
$L__BB0_413:
	sub.f32 	%f5178, %f11186, %f167;
	mul.f32 	%f5179, %f152, %f532;
	sub.f32 	%f5180, %f5178, %f5179;
	mul.f32 	%f5181, %f151, %f534;
	fma.rn.f32 	%f5182, %f533, %f150, %f5181;
	setp.gt.f32 	%p529, %f5123, 0f3A83126F;
	div.rn.f32 	%f5183, %f5182, %f5123;
	selp.f32 	%f5184, %f5183, 0f00000000, %p529;
	mul.f32 	%f5185, %f5184, %f11187;
	sub.f32 	%f5186, %f5185, %f152;
	neg.f32 	%f5187, %f5180;
	div.rn.f32 	%f5188, %f5187, %f5186;
	st.local.f32 	[%rd20], %f5188;
	ld.local.f32 	%f5189, [%rd18];
	ld.local.f32 	%f5190, [%rd20];
	add.f32 	%f5191, %f5189, %f5190;
	st.local.f32 	[%rd21], %f5191;
	ld.local.f32 	%f5192, [%rd18];
	abs.f32 	%f5193, %f5192;
	ld.local.f32 	%f5194, [%rd20];
	abs.f32 	%f5195, %f5194;
	setp.ltu.f32 	%p530, %f5193, %f5195;
	@%p530 bra 	$L__BB0_415;
	ld.local.f32 	%f5196, [%rd18];
	ld.local.f32 	%f5197, [%rd21];
	sub.f32 	%f5198, %f5196, %f5197;
	ld.local.f32 	%f5199, [%rd20];
	add.f32 	%f5200, %f5198, %f5199;
	ld.local.f32 	%f5201, [%rd19];
	add.f32 	%f5202, %f5201, %f5200;
	st.local.f32 	[%rd19], %f5202;
	bra.uni 	$L__BB0_416;
$L__BB0_415:
	ld.local.f32 	%f5203, [%rd20];
	ld.local.f32 	%f5204, [%rd21];
	sub.f32 	%f5205, %f5203, %f5204;
	ld.local.f32 	%f5206, [%rd18];
	add.f32 	%f5207, %f5205, %f5206;
	ld.local.f32 	%f5208, [%rd19];
	add.f32 	%f5209, %f5208, %f5207;
	st.local.f32 	[%rd19], %f5209;
$L__BB0_416:
	ld.local.f32 	%f5210, [%rd21];
	st.local.f32 	[%rd18], %f5210;
	ld.local.f32 	%f5211, [%rd18];
	ld.local.f32 	%f5212, [%rd19];
	add.f32 	%f542, %f5211, %f5212;
	sub.f32 	%f5213, %f542, %f532;
	abs.f32 	%f5214, %f5213;
	setp.lt.f32 	%p531, %f5214, 0f38D1B717;
	mov.f32 	%f11240, %f542;
	@%p531 bra 	$L__BB0_595;
	fma.rn.f32 	%f543, %f150, %f542, %f11110;
	fma.rn.f32 	%f544, %f151, %f542, %f11111;
	mul.f32 	%f5216, %f544, %f544;
	fma.rn.f32 	%f5217, %f543, %f543, %f5216;
	sqrt.rn.f32 	%f5218, %f5217;
	setp.lt.f32 	%p533, %f5218, 0f3A83126F;
	or.pred  	%p534, %p492, %p533;
	mov.f32 	%f11188, 0f00000000;
	mov.f32 	%f11189, %f11188;
	@%p534 bra 	$L__BB0_420;
	mul.f32 	%f546, %f5218, %f5218;
	mul.f32 	%f5220, %f499, %f546;
	mov.f32 	%f5221, 0f3F800000;
	sub.f32 	%f547, %f5221, %f5220;
	setp.lt.f32 	%p535, %f547, 0f00000000;
	mov.f32 	%f11240, %f11062;
	@%p535 bra 	$L__BB0_595;
	div.rn.f32 	%f5223, %f5218, %f148;
	mul.f32 	%f5224, %f5223, %f5223;
	ld.global.f32 	%f5225, [%rd13+104];
	ld.global.f32 	%f5226, [%rd13+100];
	ld.global.f32 	%f5227, [%rd13+96];
	ld.global.f32 	%f5228, [%rd13+92];
	ld.global.f32 	%f5229, [%rd13+88];
	ld.global.f32 	%f5230, [%rd13+84];
	ld.global.f32 	%f5231, [%rd13+80];
	ld.global.f32 	%f5232, [%rd13+76];
	ld.global.f32 	%f5233, [%rd13+72];
	ld.global.f32 	%f5234, [%rd13+68];
	sqrt.rn.f32 	%f5235, %f547;
	mul.f32 	%f5236, %f146, %f546;
	add.f32 	%f5237, %f5235, 0f3F800000;
	div.rn.f32 	%f5238, %f5236, %f5237;
	fma.rn.f32 	%f5239, %f5224, 0f00000000, %f5225;
	fma.rn.f32 	%f5240, %f5239, %f5224, %f5226;
	fma.rn.f32 	%f5241, %f5240, %f5224, %f5227;
	fma.rn.f32 	%f5242, %f5241, %f5224, %f5228;
	fma.rn.f32 	%f5243, %f5242, %f5224, %f5229;
	fma.rn.f32 	%f5244, %f5243, %f5224, %f5230;
	fma.rn.f32 	%f5245, %f5244, %f5224, %f5231;
	fma.rn.f32 	%f5246, %f5245, %f5224, %f5232;
	fma.rn.f32 	%f5247, %f5246, %f5224, %f5233;
	fma.rn.f32 	%f5248, %f5247, %f5224, %f5234;
	fma.rn.f32 	%f11188, %f5224, %f5248, %f5238;
	mul.f32 	%f5249, %f146, %f5218;
	div.rn.f32 	%f5250, %f5249, %f5235;
	add.f32 	%f5251, %f5223, %f5223;
	add.f32 	%f5252, %f5233, %f5233;
	mul.f32 	%f5253, %f5232, 0f40400000;
	mul.f32 	%f5254, %f5231, 0f40800000;
	mul.f32 	%f5255, %f5230, 0f40A00000;
	mul.f32 	%f5256, %f5229, 0f40C00000;
	mul.f32 	%f5257, %f5228, 0f40E00000;
	mul.f32 	%f5258, %f5227, 0f41000000;
	mul.f32 	%f5259, %f5226, 0f41100000;
	mul.f32 	%f5260, %f5225, 0f41200000;
	fma.rn.f32 	%f5261, %f5224, 0f00000000, %f5260;
	fma.rn.f32 	%f5262, %f5261, %f5224, %f5259;
	fma.rn.f32 	%f5263, %f5262, %f5224, %f5258;
	fma.rn.f32 	%f5264, %f5263, %f5224, %f5257;
	fma.rn.f32 	%f5265, %f5264, %f5224, %f5256;
	fma.rn.f32 	%f5266, %f5265, %f5224, %f5255;
	fma.rn.f32 	%f5267, %f5266, %f5224, %f5254;
	fma.rn.f32 	%f5268, %f5267, %f5224, %f5253;
	fma.rn.f32 	%f5269, %f5268, %f5224, %f5252;
	fma.rn.f32 	%f5270, %f5269, %f5224, %f5234;
	mul.f32 	%f5271, %f5251, %f5270;
	div.rn.f32 	%f5272, %f5271, %f148;
	add.f32 	%f11189, %f5272, %f5250;
	setp.eq.f32 	%p536, %f11188, 0f4E6E6B28;
	mov.f32 	%f11240, %f11062;
	@%p536 bra 	$L__BB0_595;
$L__BB0_420:
	sub.f32 	%f5273, %f11188, %f167;
	mul.f32 	%f5274, %f152, %f542;
	sub.f32 	%f5275, %f5273, %f5274;
	mul.f32 	%f5276, %f151, %f544;
	fma.rn.f32 	%f5277, %f543, %f150, %f5276;
	setp.gt.f32 	%p537, %f5218, 0f3A83126F;
	div.rn.f32 	%f5278, %f5277, %f5218;
	selp.f32 	%f5279, %f5278, 0f00000000, %p537;
	mul.f32 	%f5280, %f5279, %f11189;
	sub.f32 	%f5281, %f5280, %f152;
	neg.f32 	%f5282, %f5275;
	div.rn.f32 	%f5283, %f5282, %f5281;
	st.local.f32 	[%rd20], %f5283;
	ld.local.f32 	%f5284, [%rd18];
	ld.local.f32 	%f5285, [%rd20];
	add.f32 	%f5286, %f5284, %f5285;
	st.local.f32 	[%rd21], %f5286;
	ld.local.f32 	%f5287, [%rd18];
	abs.f32 	%f5288, %f5287;
	ld.local.f32 	%f5289, [%rd20];
	abs.f32 	%f5290, %f5289;
	setp.ltu.f32 	%p538, %f5288, %f5290;
	@%p538 bra 	$L__BB0_422;
	ld.local.f32 	%f5291, [%rd18];
	ld.local.f32 	%f5292, [%rd21];
	sub.f32 	%f5293, %f5291, %f5292;
	ld.local.f32 	%f5294, [%rd20];
	add.f32 	%f5295, %f5293, %f5294;
	ld.local.f32 	%f5296, [%rd19];
	add.f32 	%f5297, %f5296, %f5295;
	st.local.f32 	[%rd19], %f5297;
	bra.uni 	$L__BB0_423;
$L__BB0_422:
	ld.local.f32 	%f5298, [%rd20];
	ld.local.f32 	%f5299, [%rd21];
	sub.f32 	%f5300, %f5298, %f5299;
	ld.local.f32 	%f5301, [%rd18];
	add.f32 	%f5302, %f5300, %f5301;
	ld.local.f32 	%f5303, [%rd19];
	add.f32 	%f5304, %f5303, %f5302;
	st.local.f32 	[%rd19], %f5304;
$L__BB0_423:
	ld.local.f32 	%f5305, [%rd21];
	st.local.f32 	[%rd18], %f5305;
	ld.local.f32 	%f5306, [%rd18];
	ld.local.f32 	%f5307, [%rd19];
	add.f32 	%f552, %f5306, %f5307;
	sub.f32 	%f5308, %f552, %f542;
	abs.f32 	%f5309, %f5308;
	setp.lt.f32 	%p539, %f5309, 0f38D1B717;
	mov.f32 	%f11240, %f552;
	@%p539 bra 	$L__BB0_595;
	fma.rn.f32 	%f553, %f150, %f552, %f11110;
	fma.rn.f32 	%f554, %f151, %f552, %f11111;
	mul.f32 	%f5311, %f554, %f554;
	fma.rn.f32 	%f5312, %f553, %f553, %f5311;
	sqrt.rn.f32 	%f5313, %f5312;
	setp.lt.f32 	%p541, %f5313, 0f3A83126F;
	or.pred  	%p542, %p492, %p541;
	mov.f32 	%f11190, 0f00000000;
	mov.f32 	%f11191, %f11190;
	@%p542 bra 	$L__BB0_427;
	mul.f32 	%f556, %f5313, %f5313;
	mul.f32 	%f5315, %f499, %f556;
	mov.f32 	%f5316, 0f3F800000;
	sub.f32 	%f557, %f5316, %f5315;
	setp.lt.f32 	%p543, %f557, 0f00000000;
	mov.f32 	%f11240, %f11062;
	@%p543 bra 	$L__BB0_595;
	div.rn.f32 	%f5318, %f5313, %f148;
	mul.f32 	%f5319, %f5318, %f5318;
	ld.global.f32 	%f5320, [%rd13+104];
	ld.global.f32 	%f5321, [%rd13+100];
	ld.global.f32 	%f5322, [%rd13+96];
	ld.global.f32 	%f5323, [%rd13+92];
	ld.global.f32 	%f5324, [%rd13+88];
	ld.global.f32 	%f5325, [%rd13+84];
	ld.global.f32 	%f5326, [%rd13+80];
	ld.global.f32 	%f5327, [%rd13+76];
	ld.global.f32 	%f5328, [%rd13+72];
	ld.global.f32 	%f5329, [%rd13+68];
	sqrt.rn.f32 	%f5330, %f557;
	mul.f32 	%f5331, %f146, %f556;
	add.f32 	%f5332, %f5330, 0f3F800000;
	div.rn.f32 	%f5333, %f5331, %f5332;
	fma.rn.f32 	%f5334, %f5319, 0f00000000, %f5320;
	fma.rn.f32 	%f5335, %f5334, %f5319, %f5321;
	fma.rn.f32 	%f5336, %f5335, %f5319, %f5322;
	fma.rn.f32 	%f5337, %f5336, %f5319, %f5323;
	fma.rn.f32 	%f5338, %f5337, %f5319, %f5324;
	fma.rn.f32 	%f5339, %f5338, %f5319, %f5325;
	fma.rn.f32 	%f5340, %f5339, %f5319, %f5326;
	fma.rn.f32 	%f5341, %f5340, %f5319, %f5327;
	fma.rn.f32 	%f5342, %f5341, %f5319, %f5328;
	fma.rn.f32 	%f5343, %f5342, %f5319, %f5329;
	fma.rn.f32 	%f11190, %f5319, %f5343, %f5333;
	mul.f32 	%f5344, %f146, %f5313;
	div.rn.f32 	%f5345, %f5344, %f5330;
	add.f32 	%f5346, %f5318, %f5318;
	add.f32 	%f5347, %f5328, %f5328;
	mul.f32 	%f5348, %f5327, 0f40400000;
	mul.f32 	%f5349, %f5326, 0f40800000;
	mul.f32 	%f5350, %f5325, 0f40A00000;
	mul.f32 	%f5351, %f5324, 0f40C00000;
	mul.f32 	%f5352, %f5323, 0f40E00000;
	mul.f32 	%f5353, %f5322, 0f41000000;
	mul.f32 	%f5354, %f5321, 0f41100000;
	mul.f32 	%f5355, %f5320, 0f41200000;
	fma.rn.f32 	%f5356, %f5319, 0f00000000, %f5355;
	fma.rn.f32 	%f5357, %f5356, %f5319, %f5354;
	fma.rn.f32 	%f5358, %f5357, %f5319, %f5353;
	fma.rn.f32 	%f5359, %f5358, %f5319, %f5352;
	fma.rn.f32 	%f5360, %f5359, %f5319, %f5351;
	fma.rn.f32 	%f5361, %f5360, %f5319, %f5350;
	fma.rn.f32 	%f5362, %f5361, %f5319, %f5349;
	fma.rn.f32 	%f5363, %f5362, %f5319, %f5348;
	fma.rn.f32 	%f5364, %f5363, %f5319, %f5347;
	fma.rn.f32 	%f5365, %f5364, %f5319, %f5329;
	mul.f32 	%f5366, %f5346, %f5365;
	div.rn.f32 	%f5367, %f5366, %f148;
	add.f32 	%f11191, %f5367, %f5345;
	setp.eq.f32 	%p544, %f11190, 0f4E6E6B28;
	mov.f32 	%f11240, %f11062;
	@%p544 bra 	$L__BB0_595;
$L__BB0_427:
	sub.f32 	%f5368, %f11190, %f167;
	mul.f32 	%f5369, %f152, %f552;
	sub.f32 	%f5370, %f5368, %f5369;
	mul.f32 	%f5371, %f151, %f554;
	fma.rn.f32 	%f5372, %f553, %f150, %f5371;
	setp.gt.f32 	%p545, %f5313, 0f3A83126F;
	div.rn.f32 	%f5373, %f5372, %f5313;
	selp.f32 	%f5374, %f5373, 0f00000000, %p545;
	mul.f32 	%f5375, %f5374, %f11191;
	sub.f32 	%f5376, %f5375, %f152;
	neg.f32 	%f5377, %f5370;
	div.rn.f32 	%f5378, %f5377, %f5376;
	st.local.f32 	[%rd20], %f5378;
	ld.local.f32 	%f5379, [%rd18];
	ld.local.f32 	%f5380, [%rd20];
	add.f32 	%f5381, %f5379, %f5380;
	st.local.f32 	[%rd21], %f5381;
	ld.local.f32 	%f5382, [%rd18];
	abs.f32 	%f5383, %f5382;
	ld.local.f32 	%f5384, [%rd20];
	abs.f32 	%f5385, %f5384;
	setp.ltu.f32 	%p546, %f5383, %f5385;
	@%p546 bra 	$L__BB0_429;
	ld.local.f32 	%f5386, [%rd18];
	ld.local.f32 	%f5387, [%rd21];
	sub.f32 	%f5388, %f5386, %f5387;
	ld.local.f32 	%f5389, [%rd20];
	add.f32 	%f5390, %f5388, %f5389;
	ld.local.f32 	%f5391, [%rd19];
	add.f32 	%f5392, %f5391, %f5390;
	st.local.f32 	[%rd19], %f5392;
	bra.uni 	$L__BB0_430;
$L__BB0_429:
	ld.local.f32 	%f5393, [%rd20];
	ld.local.f32 	%f5394, [%rd21];
	sub.f32 	%f5395, %f5393, %f5394;
	ld.local.f32 	%f5396, [%rd18];
	add.f32 	%f5397, %f5395, %f5396;
	ld.local.f32 	%f5398, [%rd19];
	add.f32 	%f5399, %f5398, %f5397;
	st.local.f32 	[%rd19], %f5399;
$L__BB0_430:
	ld.local.f32 	%f5400, [%rd21];
	st.local.f32 	[%rd18], %f5400;
	ld.local.f32 	%f5401, [%rd18];
	ld.local.f32 	%f5402, [%rd19];
	add.f32 	%f562, %f5401, %f5402;
	sub.f32 	%f5403, %f562, %f552;
	abs.f32 	%f5404, %f5403;
	setp.lt.f32 	%p547, %f5404, 0f38D1B717;
	mov.f32 	%f11240, %f562;
	@%p547 bra 	$L__BB0_595;
	fma.rn.f32 	%f563, %f150, %f562, %f11110;
	fma.rn.f32 	%f564, %f151, %f562, %f11111;
	mul.f32 	%f5406, %f564, %f564;
	fma.rn.f32 	%f5407, %f563, %f563, %f5406;
	sqrt.rn.f32 	%f5408, %f5407;
	setp.lt.f32 	%p549, %f5408, 0f3A83126F;
	or.pred  	%p550, %p492, %p549;
	mov.f32 	%f11192, 0f00000000;
	mov.f32 	%f11193, %f11192;
	@%p550 bra 	$L__BB0_434;
	mul.f32 	%f566, %f5408, %f5408;
	mul.f32 	%f5410, %f499, %f566;
	mov.f32 	%f5411, 0f3F800000;
	sub.f32 	%f567, %f5411, %f5410;
	setp.lt.f32 	%p551, %f567, 0f00000000;
	mov.f32 	%f11240, %f11062;
	@%p551 bra 	$L__BB0_595;
	div.rn.f32 	%f5413, %f5408, %f148;
	mul.f32 	%f5414, %f5413, %f5413;
	ld.global.f32 	%f5415, [%rd13+104];
	ld.global.f32 	%f5416, [%rd13+100];
	ld.global.f32 	%f5417, [%rd13+96];
	ld.global.f32 	%f5418, [%rd13+92];
	ld.global.f32 	%f5419, [%rd13+88];
	ld.global.f32 	%f5420, [%rd13+84];
	ld.global.f32 	%f5421, [%rd13+80];
	ld.global.f32 	%f5422, [%rd13+76];
	ld.global.f32 	%f5423, [%rd13+72];
	ld.global.f32 	%f5424, [%rd13+68];
	sqrt.rn.f32 	%f5425, %f567;
	mul.f32 	%f5426, %f146, %f566;
	add.f32 	%f5427, %f5425, 0f3F800000;
	div.rn.f32 	%f5428, %f5426, %f5427;
	fma.rn.f32 	%f5429, %f5414, 0f00000000, %f5415;
	fma.rn.f32 	%f5430, %f5429, %f5414, %f5416;
	fma.rn.f32 	%f5431, %f5430, %f5414, %f5417;
	fma.rn.f32 	%f5432, %f5431, %f5414, %f5418;
	fma.rn.f32 	%f5433, %f5432, %f5414, %f5419;
	fma.rn.f32 	%f5434, %f5433, %f5414, %f5420;
	fma.rn.f32 	%f5435, %f5434, %f5414, %f5421;
	fma.rn.f32 	%f5436, %f5435, %f5414, %f5422;
	fma.rn.f32 	%f5437, %f5436, %f5414, %f5423;
	fma.rn.f32 	%f5438, %f5437, %f5414, %f5424;
	fma.rn.f32 	%f11192, %f5414, %f5438, %f5428;
	mul.f32 	%f5439, %f146, %f5408;
	div.rn.f32 	%f5440, %f5439, %f5425;
	add.f32 	%f5441, %f5413, %f5413;
	add.f32 	%f5442, %f5423, %f5423;
	mul.f32 	%f5443, %f5422, 0f40400000;
	mul.f32 	%f5444, %f5421, 0f40800000;
	mul.f32 	%f5445, %f5420, 0f40A00000;
	mul.f32 	%f5446, %f5419, 0f40C00000;
	mul.f32 	%f5447, %f5418, 0f40E00000;
	mul.f32 	%f5448, %f5417, 0f41000000;
	mul.f32 	%f5449, %f5416, 0f41100000;
	mul.f32 	%f5450, %f5415, 0f41200000;
	fma.rn.f32 	%f5451, %f5414, 0f00000000, %f5450;
	fma.rn.f32 	%f5452, %f5451, %f5414, %f5449;
	fma.rn.f32 	%f5453, %f5452, %f5414, %f5448;
	fma.rn.f32 	%f5454, %f5453, %f5414, %f5447;
	fma.rn.f32 	%f5455, %f5454, %f5414, %f5446;
	fma.rn.f32 	%f5456, %f5455, %f5414, %f5445;
	fma.rn.f32 	%f5457, %f5456, %f5414, %f5444;
	fma.rn.f32 	%f5458, %f5457, %f5414, %f5443;
	fma.rn.f32 	%f5459, %f5458, %f5414, %f5442;
	fma.rn.f32 	%f5460, %f5459, %f5414, %f5424;
	mul.f32 	%f5461, %f5441, %f5460;
	div.rn.f32 	%f5462, %f5461, %f148;
	add.f32 	%f11193, %f5462, %f5440;
	setp.eq.f32 	%p552, %f11192, 0f4E6E6B28;
	mov.f32 	%f11240, %f11062;
	@%p552 bra 	$L__BB0_595;
$L__BB0_434:
	sub.f32 	%f5463, %f11192, %f167;
	mul.f32 	%f5464, %f152, %f562;
	sub.f32 	%f5465, %f5463, %f5464;
	mul.f32 	%f5466, %f151, %f564;
	fma.rn.f32 	%f5467, %f563, %f150, %f5466;
	setp.gt.f32 	%p553, %f5408, 0f3A83126F;
	div.rn.f32 	%f5468, %f5467, %f5408;
	selp.f32 	%f5469, %f5468, 0f00000000, %p553;
	mul.f32 	%f5470, %f5469, %f11193;
	sub.f32 	%f5471, %f5470, %f152;
	neg.f32 	%f5472, %f5465;
	div.rn.f32 	%f5473, %f5472, %f5471;
	st.local.f32 	[%rd20], %f5473;
	ld.local.f32 	%f5474, [%rd18];
	ld.local.f32 	%f5475, [%rd20];
	add.f32 	%f5476, %f5474, %f5475;
	st.local.f32 	[%rd21], %f5476;
	ld.local.f32 	%f5477, [%rd18];
	abs.f32 	%f5478, %f5477;
	ld.local.f32 	%f5479, [%rd20];
	abs.f32 	%f5480, %f5479;
	setp.ltu.f32 	%p554, %f5478, %f5480;
	@%p554 bra 	$L__BB0_436;
	ld.local.f32 	%f5481, [%rd18];
	ld.local.f32 	%f5482, [%rd21];
	sub.f32 	%f5483, %f5481, %f5482;
	ld.local.f32 	%f5484, [%rd20];
	add.f32 	%f5485, %f5483, %f5484;
	ld.local.f32 	%f5486, [%rd19];
	add.f32 	%f5487, %f5486, %f5485;
	st.local.f32 	[%rd19], %f5487;
	bra.uni 	$L__BB0_437;
$L__BB0_436:
	ld.local.f32 	%f5488, [%rd20];
	ld.local.f32 	%f5489, [%rd21];
	sub.f32 	%f5490, %f5488, %f5489;
	ld.local.f32 	%f5491, [%rd18];
	add.f32 	%f5492, %f5490, %f5491;
	ld.local.f32 	%f5493, [%rd19];
	add.f32 	%f5494, %f5493, %f5492;
	st.local.f32 	[%rd19], %f5494;
$L__BB0_437:
	ld.local.f32 	%f5495, [%rd21];
	st.local.f32 	[%rd18], %f5495;
	ld.local.f32 	%f5496, [%rd18];
	ld.local.f32 	%f5497, [%rd19];
	add.f32 	%f572, %f5496, %f5497;
	sub.f32 	%f5498, %f572, %f562;
	abs.f32 	%f5499, %f5498;
	setp.lt.f32 	%p555, %f5499, 0f38D1B717;
	mov.f32 	%f11240, %f572;
	@%p555 bra 	$L__BB0_595;
	fma.rn.f32 	%f573, %f150, %f572, %f11110;
	fma.rn.f32 	%f574, %f151, %f572, %f11111;
	mul.f32 	%f5501, %f574, %f574;
	fma.rn.f32 	%f5502, %f573, %f573, %f5501;
	sqrt.rn.f32 	%f5503, %f5502;
	setp.lt.f32 	%p557, %f5503, 0f3A83126F;
	or.pred  	%p558, %p492, %p557;
	mov.f32 	%f11194, 0f00000000;
	mov.f32 	%f11195, %f11194;
	@%p558 bra 	$L__BB0_441;
	mul.f32 	%f576, %f5503, %f5503;
	mul.f32 	%f5505, %f499, %f576;
	mov.f32 	%f5506, 0f3F800000;
	sub.f32 	%f577, %f5506, %f5505;
	setp.lt.f32 	%p559, %f577, 0f00000000;
	mov.f32 	%f11240, %f11062;
	@%p559 bra 	$L__BB0_595;
	div.rn.f32 	%f5508, %f5503, %f148;
	mul.f32 	%f5509, %f5508, %f5508;
	ld.global.f32 	%f5510, [%rd13+104];
	ld.global.f32 	%f5511, [%rd13+100];
	ld.global.f32 	%f5512, [%rd13+96];
	ld.global.f32 	%f5513, [%rd13+92];
	ld.global.f32 	%f5514, [%rd13+88];
	ld.global.f32 	%f5515, [%rd13+84];
	ld.global.f32 	%f5516, [%rd13+80];
	ld.global.f32 	%f5517, [%rd13+76];
	ld.global.f32 	%f5518, [%rd13+72];
	ld.global.f32 	%f5519, [%rd13+68];
	sqrt.rn.f32 	%f5520, %f577;
	mul.f32 	%f5521, %f146, %f576;
	add.f32 	%f5522, %f5520, 0f3F800000;
	div.rn.f32 	%f5523, %f5521, %f5522;
	fma.rn.f32 	%f5524, %f5509, 0f00000000, %f5510;
	fma.rn.f32 	%f5525, %f5524, %f5509, %f5511;
	fma.rn.f32 	%f5526, %f5525, %f5509, %f5512;
	fma.rn.f32 	%f5527, %f5526, %f5509, %f5513;
	fma.rn.f32 	%f5528, %f5527, %f5509, %f5514;
	fma.rn.f32 	%f5529, %f5528, %f5509, %f5515;
	fma.rn.f32 	%f5530, %f5529, %f5509, %f5516;
	fma.rn.f32 	%f5531, %f5530, %f5509, %f5517;
	fma.rn.f32 	%f5532, %f5531, %f5509, %f5518;
	fma.rn.f32 	%f5533, %f5532, %f5509, %f5519;
	fma.rn.f32 	%f11194, %f5509, %f5533, %f5523;
	mul.f32 	%f5534, %f146, %f5503;
	div.rn.f32 	%f5535, %f5534, %f5520;
	add.f32 	%f5536, %f5508, %f5508;
	add.f32 	%f5537, %f5518, %f5518;
	mul.f32 	%f5538, %f5517, 0f40400000;
	mul.f32 	%f5539, %f5516, 0f40800000;
	mul.f32 	%f5540, %f5515, 0f40A00000;
	mul.f32 	%f5541, %f5514, 0f40C00000;
	mul.f32 	%f5542, %f5513, 0f40E00000;
	mul.f32 	%f5543, %f5512, 0f41000000;
	mul.f32 	%f5544, %f5511, 0f41100000;
	mul.f32 	%f5545, %f5510, 0f41200000;
	fma.rn.f32 	%f5546, %f5509, 0f00000000, %f5545;
	fma.rn.f32 	%f5547, %f5546, %f5509, %f5544;
	fma.rn.f32 	%f5548, %f5547, %f5509, %f5543;
	fma.rn.f32 	%f5549, %f5548, %f5509, %f5542;
	fma.rn.f32 	%f5550, %f5549, %f5509, %f5541;
	fma.rn.f32 	%f5551, %f5550, %f5509, %f5540;
	fma.rn.f32 	%f5552, %f5551, %f5509, %f5539;
	fma.rn.f32 	%f5553, %f5552, %f5509, %f5538;
	fma.rn.f32 	%f5554, %f5553, %f5509, %f5537;
	fma.rn.f32 	%f5555, %f5554, %f5509, %f5519;
	mul.f32 	%f5556, %f5536, %f5555;
	div.rn.f32 	%f5557, %f5556, %f148;
	add.f32 	%f11195, %f5557, %f5535;
	setp.eq.f32 	%p560, %f11194, 0f4E6E6B28;
	mov.f32 	%f11240, %f11062;
	@%p560 bra 	$L__BB0_595;
$L__BB0_441:
	sub.f32 	%f5558, %f11194, %f167;
	mul.f32 	%f5559, %f152, %f572;
	sub.f32 	%f5560, %f5558, %f5559;
	mul.f32 	%f5561, %f151, %f574;
	fma.rn.f32 	%f5562, %f573, %f150, %f5561;
	setp.gt.f32 	%p561, %f5503, 0f3A83126F;
	div.rn.f32 	%f5563, %f5562, %f5503;
	selp.f32 	%f5564, %f5563, 0f00000000, %p561;
	mul.f32 	%f5565, %f5564, %f11195;
	sub.f32 	%f5566, %f5565, %f152;
	neg.f32 	%f5567, %f5560;
	div.rn.f32 	%f5568, %f5567, %f5566;
	st.local.f32 	[%rd20], %f5568;
	ld.local.f32 	%f5569, [%rd18];
	ld.local.f32 	%f5570, [%rd20];
	add.f32 	%f5571, %f5569, %f5570;
	st.local.f32 	[%rd21], %f5571;
	ld.local.f32 	%f5572, [%rd18];
	abs.f32 	%f5573, %f5572;
	ld.local.f32 	%f5574, [%rd20];
	abs.f32 	%f5575, %f5574;
	setp.ltu.f32 	%p562, %f5573, %f5575;
	@%p562 bra 	$L__BB0_443;
	ld.local.f32 	%f5576, [%rd18];
	ld.local.f32 	%f5577, [%rd21];
	sub.f32 	%f5578, %f5576, %f5577;
	ld.local.f32 	%f5579, [%rd20];
	add.f32 	%f5580, %f5578, %f5579;
	ld.local.f32 	%f5581, [%rd19];
	add.f32 	%f5582, %f5581, %f5580;
	st.local.f32 	[%rd19], %f5582;
	bra.uni 	$L__BB0_444;
$L__BB0_443:
	ld.local.f32 	%f5583, [%rd20];
	ld.local.f32 	%f5584, [%rd21];
	sub.f32 	%f5585, %f5583, %f5584;
	ld.local.f32 	%f5586, [%rd18];
	add.f32 	%f5587, %f5585, %f5586;
	ld.local.f32 	%f5588, [%rd19];
	add.f32 	%f5589, %f5588, %f5587;
	st.local.f32 	[%rd19], %f5589;
$L__BB0_444:
	ld.local.f32 	%f5590, [%rd21];
	st.local.f32 	[%rd18], %f5590;
	ld.local.f32 	%f5591, [%rd18];
	ld.local.f32 	%f5592, [%rd19];
	add.f32 	%f582, %f5591, %f5592;
	sub.f32 	%f5593, %f582, %f572;
	abs.f32 	%f5594, %f5593;
	setp.lt.f32 	%p563, %f5594, 0f38D1B717;
	mov.f32 	%f11240, %f582;
	@%p563 bra 	$L__BB0_595;
	fma.rn.f32 	%f583, %f150, %f582, %f11110;
	fma.rn.f32 	%f584, %f151, %f582, %f11111;
	mul.f32 	%f5596, %f584, %f584;
	fma.rn.f32 	%f5597, %f583, %f583, %f5596;
	sqrt.rn.f32 	%f5598, %f5597;
	setp.lt.f32 	%p565, %f5598, 0f3A83126F;
	or.pred  	%p566, %p492, %p565;
	mov.f32 	%f11196, 0f00000000;
	mov.f32 	%f11197, %f11196;
	@%p566 bra 	$L__BB0_448;
	mul.f32 	%f586, %f5598, %f5598;
	mul.f32 	%f5600, %f499, %f586;
	mov.f32 	%f5601, 0f3F800000;
	sub.f32 	%f587, %f5601, %f5600;
	setp.lt.f32 	%p567, %f587, 0f00000000;
	mov.f32 	%f11240, %f11062;
	@%p567 bra 	$L__BB0_595;
	div.rn.f32 	%f5603, %f5598, %f148;
	mul.f32 	%f5604, %f5603, %f5603;
	ld.global.f32 	%f5605, [%rd13+104];
	ld.global.f32 	%f5606, [%rd13+100];
	ld.global.f32 	%f5607, [%rd13+96];
	ld.global.f32 	%f5608, [%rd13+92];
	ld.global.f32 	%f5609, [%rd13+88];
	ld.global.f32 	%f5610, [%rd13+84];
	ld.global.f32 	%f5611, [%rd13+80];
	ld.global.f32 	%f5612, [%rd13+76];
	ld.global.f32 	%f5613, [%rd13+72];
	ld.global.f32 	%f5614, [%rd13+68];
	sqrt.rn.f32 	%f5615, %f587;
	mul.f32 	%f5616, %f146, %f586;
	add.f32 	%f5617, %f5615, 0f3F800000;
	div.rn.f32 	%f5618, %f5616, %f5617;
	fma.rn.f32 	%f5619, %f5604, 0f00000000, %f5605;
	fma.rn.f32 	%f5620, %f5619, %f5604, %f5606;
	fma.rn.f32 	%f5621, %f5620, %f5604, %f5607;
	fma.rn.f32 	%f5622, %f5621, %f5604, %f5608;
	fma.rn.f32 	%f5623, %f5622, %f5604, %f5609;
	fma.rn.f32 	%f5624, %f5623, %f5604, %f5610;
	fma.rn.f32 	%f5625, %f5624, %f5604, %f5611;
	fma.rn.f32 	%f5626, %f5625, %f5604, %f5612;
	fma.rn.f32 	%f5627, %f5626, %f5604, %f5613;
	fma.rn.f32 	%f5628, %f5627, %f5604, %f5614;
	fma.rn.f32 	%f11196, %f5604, %f5628, %f5618;
	mul.f32 	%f5629, %f146, %f5598;
	div.rn.f32 	%f5630, %f5629, %f5615;
	add.f32 	%f5631, %f5603, %f5603;
	add.f32 	%f5632, %f5613, %f5613;
	mul.f32 	%f5633, %f5612, 0f40400000;
	mul.f32 	%f5634, %f5611, 0f40800000;
	mul.f32 	%f5635, %f5610, 0f40A00000;
	mul.f32 	%f5636, %f5609, 0f40C00000;
	mul.f32 	%f5637, %f5608, 0f40E00000;
	mul.f32 	%f5638, %f5607, 0f41000000;
	mul.f32 	%f5639, %f5606, 0f41100000;
	mul.f32 	%f5640, %f5605, 0f41200000;
	fma.rn.f32 	%f5641, %f5604, 0f00000000, %f5640;
	fma.rn.f32 	%f5642, %f5641, %f5604, %f5639;
	fma.rn.f32 	%f5643, %f5642, %f5604, %f5638;
	fma.rn.f32 	%f5644, %f5643, %f5604, %f5637;
	fma.rn.f32 	%f5645, %f5644, %f5604, %f5636;
	fma.rn.f32 	%f5646, %f5645, %f5604, %f5635;
	fma.rn.f32 	%f5647, %f5646, %f5604, %f5634;
	fma.rn.f32 	%f5648, %f5647, %f5604, %f5633;
	fma.rn.f32 	%f5649, %f5648, %f5604, %f5632;
	fma.rn.f32 	%f5650, %f5649, %f5604, %f5614;
	mul.f32 	%f5651, %f5631, %f5650;
	div.rn.f32 	%f5652, %f5651, %f148;
	add.f32 	%f11197, %f5652, %f5630;
	setp.eq.f32 	%p568, %f11196, 0f4E6E6B28;
	mov.f32 	%f11240, %f11062;
	@%p568 bra 	$L__BB0_595;
$L__BB0_448:
	sub.f32 	%f5653, %f11196, %f167;
	mul.f32 	%f5654, %f152, %f582;
	sub.f32 	%f5655, %f5653, %f5654;
	mul.f32 	%f5656, %f151, %f584;
	fma.rn.f32 	%f5657, %f583, %f150, %f5656;
	setp.gt.f32 	%p569, %f5598, 0f3A83126F;
	div.rn.f32 	%f5658, %f5657, %f5598;
	selp.f32 	%f5659, %f5658, 0f00000000, %p569;
	mul.f32 	%f5660, %f5659, %f11197;
	sub.f32 	%f5661, %f5660, %f152;
	neg.f32 	%f5662, %f5655;
	div.rn.f32 	%f5663, %f5662, %f5661;
	st.local.f32 	[%rd20], %f5663;
	ld.local.f32 	%f5664, [%rd18];
	ld.local.f32 	%f5665, [%rd20];
	add.f32 	%f5666, %f5664, %f5665;
	st.local.f32 	[%rd21], %f5666;
	ld.local.f32 	%f5667, [%rd18];
	abs.f32 	%f5668, %f5667;
	ld.local.f32 	%f5669, [%rd20];
	abs.f32 	%f5670, %f5669;
	setp.ltu.f32 	%p570, %f5668, %f5670;
	@%p570 bra 	$L__BB0_450;
	ld.local.f32 	%f5671, [%rd18];
	ld.local.f32 	%f5672, [%rd21];
	sub.f32 	%f5673, %f5671, %f5672;
	ld.local.f32 	%f5674, [%rd20];
	add.f32 	%f5675, %f5673, %f5674;
	ld.local.f32 	%f5676, [%rd19];
	add.f32 	%f5677, %f5676, %f5675;
	st.local.f32 	[%rd19], %f5677;
	bra.uni 	$L__BB0_451;
$L__BB0_450:
	ld.local.f32 	%f5678, [%rd20];
	ld.local.f32 	%f5679, [%rd21];
	sub.f32 	%f5680, %f5678, %f5679;
	ld.local.f32 	%f5681, [%rd18];
	add.f32 	%f5682, %f5680, %f5681;
	ld.local.f32 	%f5683, [%rd19];
	add.f32 	%f5684, %f5683, %f5682;
	st.local.f32 	[%rd19], %f5684;
$L__BB0_451:
	ld.local.f32 	%f5685, [%rd21];
	st.local.f32 	[%rd18], %f5685;
	ld.local.f32 	%f5686, [%rd18];
	ld.local.f32 	%f5687, [%rd19];
	add.f32 	%f592, %f5686, %f5687;
	sub.f32 	%f5688, %f592, %f582;
	abs.f32 	%f5689, %f5688;
	setp.lt.f32 	%p571, %f5689, 0f38D1B717;
	mov.f32 	%f11240, %f592;
	@%p571 bra 	$L__BB0_595;
	fma.rn.f32 	%f593, %f150, %f592, %f11110;
	fma.rn.f32 	%f594, %f151, %f592, %f11111;
	mul.f32 	%f5691, %f594, %f594;
	fma.rn.f32 	%f5692, %f593, %f593, %f5691;
	sqrt.rn.f32 	%f5693, %f5692;
	setp.lt.f32 	%p573, %f5693, 0f3A83126F;
	or.pred  	%p574, %p492, %p573;
	mov.f32 	%f11198, 0f00000000;
	mov.f32 	%f11199, %f11198;
	@%p574 bra 	$L__BB0_455;
	mul.f32 	%f596, %f5693, %f5693;
	mul.f32 	%f5695, %f499, %f596;
	mov.f32 	%f5696, 0f3F800000;
	sub.f32 	%f597, %f5696, %f5695;
	setp.lt.f32 	%p575, %f597, 0f00000000;
	mov.f32 	%f11240, %f11062;
	@%p575 bra 	$L__BB0_595;
	div.rn.f32 	%f5698, %f5693, %f148;
	mul.f32 	%f5699, %f5698, %f5698;
	ld.global.f32 	%f5700, [%rd13+104];
	ld.global.f32 	%f5701, [%rd13+100];
	ld.global.f32 	%f5702, [%rd13+96];
	ld.global.f32 	%f5703, [%rd13+92];
	ld.global.f32 	%f5704, [%rd13+88];
	ld.global.f32 	%f5705, [%rd13+84];
	ld.global.f32 	%f5706, [%rd13+80];
	ld.global.f32 	%f5707, [%rd13+76];
	ld.global.f32 	%f5708, [%rd13+72];
	ld.global.f32 	%f5709, [%rd13+68];
	sqrt.rn.f32 	%f5710, %f597;
	mul.f32 	%f5711, %f146, %f596;
	add.f32 	%f5712, %f5710, 0f3F800000;
	div.rn.f32 	%f5713, %f5711, %f5712;
	fma.rn.f32 	%f5714, %f5699, 0f00000000, %f5700;
	fma.rn.f32 	%f5715, %f5714, %f5699, %f5701;
	fma.rn.f32 	%f5716, %f5715, %f5699, %f5702;
	fma.rn.f32 	%f5717, %f5716, %f5699, %f5703;
	fma.rn.f32 	%f5718, %f5717, %f5699, %f5704;
	fma.rn.f32 	%f5719, %f5718, %f5699, %f5705;
	fma.rn.f32 	%f5720, %f5719, %f5699, %f5706;
	fma.rn.f32 	%f5721, %f5720, %f5699, %f5707;
	fma.rn.f32 	%f5722, %f5721, %f5699, %f5708;
	fma.rn.f32 	%f5723, %f5722, %f5699, %f5709;
	fma.rn.f32 	%f11198, %f5699, %f5723, %f5713;
	mul.f32 	%f5724, %f146, %f5693;
	div.rn.f32 	%f5725, %f5724, %f5710;
	add.f32 	%f5726, %f5698, %f5698;
	add.f32 	%f5727, %f5708, %f5708;
	mul.f32 	%f5728, %f5707, 0f40400000;
	mul.f32 	%f5729, %f5706, 0f40800000;
	mul.f32 	%f5730, %f5705, 0f40A00000;
	mul.f32 	%f5731, %f5704, 0f40C00000;
	mul.f32 	%f5732, %f5703, 0f40E00000;
	mul.f32 	%f5733, %f5702, 0f41000000;
	mul.f32 	%f5734, %f5701, 0f41100000;
	mul.f32 	%f5735, %f5700, 0f41200000;
	fma.rn.f32 	%f5736, %f5699, 0f00000000, %f5735;
	fma.rn.f32 	%f5737, %f5736, %f5699, %f5734;
	fma.rn.f32 	%f5738, %f5737, %f5699, %f5733;
	fma.rn.f32 	%f5739, %f5738, %f5699, %f5732;
	fma.rn.f32 	%f5740, %f5739, %f5699, %f5731;
	fma.rn.f32 	%f5741, %f5740, %f5699, %f5730;
	fma.rn.f32 	%f5742, %f5741, %f5699, %f5729;
	fma.rn.f32 	%f5743, %f5742, %f5699, %f5728;
	fma.rn.f32 	%f5744, %f5743, %f5699, %f5727;
	fma.rn.f32 	%f5745, %f5744, %f5699, %f5709;
	mul.f32 	%f5746, %f5726, %f5745;
	div.rn.f32 	%f5747, %f5746, %f148;
	add.f32 	%f11199, %f5747, %f5725;
	setp.eq.f32 	%p576, %f11198, 0f4E6E6B28;
	mov.f32 	%f11240, %f11062;
	@%p576 bra 	$L__BB0_595;
$L__BB0_455:
	sub.f32 	%f5748, %f11198, %f167;
	mul.f32 	%f5749, %f152, %f592;
	sub.f32 	%f5750, %f5748, %f5749;
	mul.f32 	%f5751, %f151, %f594;
	fma.rn.f32 	%f5752, %f593, %f150, %f5751;
	setp.gt.f32 	%p577, %f5693, 0f3A83126F;
	div.rn.f32 	%f5753, %f5752, %f5693;
	selp.f32 	%f5754, %f5753, 0f00000000, %p577;
	mul.f32 	%f5755, %f5754, %f11199;
	sub.f32 	%f5756, %f5755, %f152;
	neg.f32 	%f5757, %f5750;
	div.rn.f32 	%f5758, %f5757, %f5756;
	st.local.f32 	[%rd20], %f5758;
	ld.local.f32 	%f5759, [%rd18];
	ld.local.f32 	%f5760, [%rd20];
	add.f32 	%f5761, %f5759, %f5760;
	st.local.f32 	[%rd21], %f5761;
	ld.local.f32 	%f5762, [%rd18];
	abs.f32 	%f5763, %f5762;
	ld.local.f32 	%f5764, [%rd20];
	abs.f32 	%f5765, %f5764;
	setp.ltu.f32 	%p578, %f5763, %f5765;
	@%p578 bra 	$L__BB0_457;
	ld.local.f32 	%f5766, [%rd18];
	ld.local.f32 	%f5767, [%rd21];
	sub.f32 	%f5768, %f5766, %f5767;
	ld.local.f32 	%f5769, [%rd20];
	add.f32 	%f5770, %f5768, %f5769;
	ld.local.f32 	%f5771, [%rd19];
	add.f32 	%f5772, %f5771, %f5770;
	st.local.f32 	[%rd19], %f5772;
	bra.uni 	$L__BB0_458;
$L__BB0_457:
	ld.local.f32 	%f5773, [%rd20];
	ld.local.f32 	%f5774, [%rd21];
	sub.f32 	%f5775, %f5773, %f5774;
	ld.local.f32 	%f5776, [%rd18];
	add.f32 	%f5777, %f5775, %f5776;
	ld.local.f32 	%f5778, [%rd19];
	add.f32 	%f5779, %f5778, %f5777;
	st.local.f32 	[%rd19], %f5779;
$L__BB0_458:
	ld.local.f32 	%f5780, [%rd21];
	st.local.f32 	[%rd18], %f5780;
	ld.local.f32 	%f5781, [%rd18];
	ld.local.f32 	%f5782, [%rd19];
	add.f32 	%f602, %f5781, %f5782;
	sub.f32 	%f5783, %f602, %f592;
	abs.f32 	%f5784, %f5783;
	setp.lt.f32 	%p579, %f5784, 0f38D1B717;
	mov.f32 	%f11240, %f602;
	@%p579 bra 	$L__BB0_595;
	fma.rn.f32 	%f603, %f150, %f602, %f11110;
	fma.rn.f32 	%f604, %f151, %f602, %f11111;
	mul.f32 	%f5786, %f604, %f604;
	fma.rn.f32 	%f5787, %f603, %f603, %f5786;
	sqrt.rn.f32 	%f5788, %f5787;
	setp.lt.f32 	%p581, %f5788, 0f3A83126F;
	or.pred  	%p582, %p492, %p581;
	mov.f32 	%f11200, 0f00000000;
	mov.f32 	%f11201, %f11200;
	@%p582 bra 	$L__BB0_462;
	mul.f32 	%f606, %f5788, %f5788;
	mul.f32 	%f5790, %f499, %f606;
	mov.f32 	%f5791, 0f3F800000;
	sub.f32 	%f607, %f5791, %f5790;
	setp.lt.f32 	%p583, %f607, 0f00000000;
	mov.f32 	%f11240, %f11062;
	@%p583 bra 	$L__BB0_595;
	div.rn.f32 	%f5793, %f5788, %f148;
	mul.f32 	%f5794, %f5793, %f5793;
	ld.global.f32 	%f5795, [%rd13+104];
	ld.global.f32 	%f5796, [%rd13+100];
	ld.global.f32 	%f5797, [%rd13+96];
	ld.global.f32 	%f5798, [%rd13+92];
	ld.global.f32 	%f5799, [%rd13+88];
	ld.global.f32 	%f5800, [%rd13+84];
	ld.global.f32 	%f5801, [%rd13+80];
	ld.global.f32 	%f5802, [%rd13+76];
	ld.global.f32 	%f5803, [%rd13+72];
	ld.global.f32 	%f5804, [%rd13+68];
	sqrt.rn.f32 	%f5805, %f607;
	mul.f32 	%f5806, %f146, %f606;
	add.f32 	%f5807, %f5805, 0f3F800000;
	div.rn.f32 	%f5808, %f5806, %f5807;
	fma.rn.f32 	%f5809, %f5794, 0f00000000, %f5795;
	fma.rn.f32 	%f5810, %f5809, %f5794, %f5796;
	fma.rn.f32 	%f5811, %f5810, %f5794, %f5797;
	fma.rn.f32 	%f5812, %f5811, %f5794, %f5798;
	fma.rn.f32 	%f5813, %f5812, %f5794, %f5799;
	fma.rn.f32 	%f5814, %f5813, %f5794, %f5800;
	fma.rn.f32 	%f5815, %f5814, %f5794, %f5801;
	fma.rn.f32 	%f5816, %f5815, %f5794, %f5802;
	fma.rn.f32 	%f5817, %f5816, %f5794, %f5803;
	fma.rn.f32 	%f5818, %f5817, %f5794, %f5804;
	fma.rn.f32 	%f11200, %f5794, %f5818, %f5808;
	mul.f32 	%f5819, %f146, %f5788;
	div.rn.f32 	%f5820, %f5819, %f5805;
	add.f32 	%f5821, %f5793, %f5793;
	add.f32 	%f5822, %f5803, %f5803;
	mul.f32 	%f5823, %f5802, 0f40400000;
	mul.f32 	%f5824, %f5801, 0f40800000;
	mul.f32 	%f5825, %f5800, 0f40A00000;
	mul.f32 	%f5826, %f5799, 0f40C00000;
	mul.f32 	%f5827, %f5798, 0f40E00000;
	mul.f32 	%f5828, %f5797, 0f41000000;
	mul.f32 	%f5829, %f5796, 0f41100000;
	mul.f32 	%f5830, %f5795, 0f41200000;
	fma.rn.f32 	%f5831, %f5794, 0f00000000, %f5830;
	fma.rn.f32 	%f5832, %f5831, %f5794, %f5829;
	fma.rn.f32 	%f5833, %f5832, %f5794, %f5828;
	fma.rn.f32 	%f5834, %f5833, %f5794, %f5827;
	fma.rn.f32 	%f5835, %f5834, %f5794, %f5826;
	fma.rn.f32 	%f5836, %f5835, %f5794, %f5825;
	fma.rn.f32 	%f5837, %f5836, %f5794, %f5824;
	fma.rn.f32 	%f5838, %f5837, %f5794, %f5823;
	fma.rn.f32 	%f5839, %f5838, %f5794, %f5822;
	fma.rn.f32 	%f5840, %f5839, %f5794, %f5804;
	mul.f32 	%f5841, %f5821, %f5840;
	div.rn.f32 	%f5842, %f5841, %f148;
	add.f32 	%f11201, %f5842, %f5820;
	setp.eq.f32 	%p584, %f11200, 0f4E6E6B28;
	mov.f32 	%f11240, %f11062;
	@%p584 bra 	$L__BB0_595;
$L__BB0_462:
	sub.f32 	%f5843, %f11200, %f167;
	mul.f32 	%f5844, %f152, %f602;
	sub.f32 	%f5845, %f5843, %f5844;
	mul.f32 	%f5846, %f151, %f604;
	fma.rn.f32 	%f5847, %f603, %f150, %f5846;
	setp.gt.f32 	%p585, %f5788, 0f3A83126F;
	div.rn.f32 	%f5848, %f5847, %f5788;
	selp.f32 	%f5849, %f5848, 0f00000000, %p585;
	mul.f32 	%f5850, %f5849, %f11201;
	sub.f32 	%f5851, %f5850, %f152;
	neg.f32 	%f5852, %f5845;
	div.rn.f32 	%f5853, %f5852, %f5851;
	st.local.f32 	[%rd20], %f5853;
	ld.local.f32 	%f5854, [%rd18];
	ld.local.f32 	%f5855, [%rd20];
	add.f32 	%f5856, %f5854, %f5855;
	st.local.f32 	[%rd21], %f5856;
	ld.local.f32 	%f5857, [%rd18];
	abs.f32 	%f5858, %f5857;
	ld.local.f32 	%f5859, [%rd20];
	abs.f32 	%f5860, %f5859;
	setp.ltu.f32 	%p586, %f5858, %f5860;
	@%p586 bra 	$L__BB0_464;
	ld.local.f32 	%f5861, [%rd18];
	ld.local.f32 	%f5862, [%rd21];
	sub.f32 	%f5863, %f5861, %f5862;
	ld.local.f32 	%f5864, [%rd20];
	add.f32 	%f5865, %f5863, %f5864;
	ld.local.f32 	%f5866, [%rd19];
	add.f32 	%f5867, %f5866, %f5865;
	st.local.f32 	[%rd19], %f5867;
	bra.uni 	$L__BB0_465;
$L__BB0_464:
	ld.local.f32 	%f5868, [%rd20];
	ld.local.f32 	%f5869, [%rd21];
	sub.f32 	%f5870, %f5868, %f5869;
	ld.local.f32 	%f5871, [%rd18];
	add.f32 	%f5872, %f5870, %f5871;
	ld.local.f32 	%f5873, [%rd19];
	add.f32 	%f5874, %f5873, %f5872;
	st.local.f32 	[%rd19], %f5874;
$L__BB0_465:
	ld.local.f32 	%f5875, [%rd21];
	st.local.f32 	[%rd18], %f5875;
	ld.local.f32 	%f5876, [%rd18];
	ld.local.f32 	%f5877, [%rd19];
	add.f32 	%f612, %f5876, %f5877;
	sub.f32 	%f5878, %f612, %f602;
	abs.f32 	%f5879, %f5878;
	setp.lt.f32 	%p587, %f5879, 0f3A83126F;
	mov.f32 	%f11240, %f612;
	@%p587 bra 	$L__BB0_595;
	fma.rn.f32 	%f613, %f150, %f612, %f11110;
	fma.rn.f32 	%f614, %f151, %f612, %f11111;
	mul.f32 	%f5881, %f614, %f614;
	fma.rn.f32 	%f5882, %f613, %f613, %f5881;
	sqrt.rn.f32 	%f5883, %f5882;
	setp.lt.f32 	%p589, %f5883, 0f3A83126F;
	or.pred  	%p590, %p492, %p589;
	mov.f32 	%f11202, 0f00000000;
	mov.f32 	%f11203, %f11202;
	@%p590 bra 	$L__BB0_469;
	mul.f32 	%f616, %f5883, %f5883;
	mul.f32 	%f5885, %f499, %f616;
	mov.f32 	%f5886, 0f3F800000;
	sub.f32 	%f617, %f5886, %f5885;
	setp.lt.f32 	%p591, %f617, 0f00000000;
	mov.f32 	%f11240, %f11062;
	@%p591 bra 	$L__BB0_595;
	div.rn.f32 	%f5888, %f5883, %f148;
	mul.f32 	%f5889, %f5888, %f5888;
	ld.global.f32 	%f5890, [%rd13+104];
	ld.global.f32 	%f5891, [%rd13+100];
	ld.global.f32 	%f5892, [%rd13+96];
	ld.global.f32 	%f5893, [%rd13+92];
	ld.global.f32 	%f5894, [%rd13+88];
	ld.global.f32 	%f5895, [%rd13+84];
	ld.global.f32 	%f5896, [%rd13+80];
	ld.global.f32 	%f5897, [%rd13+76];
	ld.global.f32 	%f5898, [%rd13+72];
	ld.global.f32 	%f5899, [%rd13+68];
	sqrt.rn.f32 	%f5900, %f617;
	mul.f32 	%f5901, %f146, %f616;
	add.f32 	%f5902, %f5900, 0f3F800000;
	div.rn.f32 	%f5903, %f5901, %f5902;
	fma.rn.f32 	%f5904, %f5889, 0f00000000, %f5890;
	fma.rn.f32 	%f5905, %f5904, %f5889, %f5891;
	fma.rn.f32 	%f5906, %f5905, %f5889, %f5892;
	fma.rn.f32 	%f5907, %f5906, %f5889, %f5893;
	fma.rn.f32 	%f5908, %f5907, %f5889, %f5894;
	fma.rn.f32 	%f5909, %f5908, %f5889, %f5895;
	fma.rn.f32 	%f5910, %f5909, %f5889, %f5896;
	fma.rn.f32 	%f5911, %f5910, %f5889, %f5897;
	fma.rn.f32 	%f5912, %f5911, %f5889, %f5898;
	fma.rn.f32 	%f5913, %f5912, %f5889, %f5899;
	fma.rn.f32 	%f11202, %f5889, %f5913, %f5903;
	mul.f32 	%f5914, %f146, %f5883;
	div.rn.f32 	%f5915, %f5914, %f5900;
	add.f32 	%f5916, %f5888, %f5888;
	add.f32 	%f5917, %f5898, %f5898;
	mul.f32 	%f5918, %f5897, 0f40400000;
	mul.f32 	%f5919, %f5896, 0f40800000;
	mul.f32 	%f5920, %f5895, 0f40A00000;
	mul.f32 	%f5921, %f5894, 0f40C00000;
	mul.f32 	%f5922, %f5893, 0f40E00000;
	mul.f32 	%f5923, %f5892, 0f41000000;
	mul.f32 	%f5924, %f5891, 0f41100000;
	mul.f32 	%f5925, %f5890, 0f41200000;
	fma.rn.f32 	%f5926, %f5889, 0f00000000, %f5925;
	fma.rn.f32 	%f5927, %f5926, %f5889, %f5924;
	fma.rn.f32 	%f5928, %f5927, %f5889, %f5923;
	fma.rn.f32 	%f5929, %f5928, %f5889, %f5922;
	fma.rn.f32 	%f5930, %f5929, %f5889, %f5921;
	fma.rn.f32 	%f5931, %f5930, %f5889, %f5920;
	fma.rn.f32 	%f5932, %f5931, %f5889, %f5919;
	fma.rn.f32 	%f5933, %f5932, %f5889, %f5918;
	fma.rn.f32 	%f5934, %f5933, %f5889, %f5917;
	fma.rn.f32 	%f5935, %f5934, %f5889, %f5899;
	mul.f32 	%f5936, %f5916, %f5935;
	div.rn.f32 	%f5937, %f5936, %f148;
	add.f32 	%f11203, %f5937, %f5915;
	setp.eq.f32 	%p592, %f11202, 0f4E6E6B28;
	mov.f32 	%f11240, %f11062;
	@%p592 bra 	$L__BB0_595;
$L__BB0_469:
	sub.f32 	%f5938, %f11202, %f167;
	mul.f32 	%f5939, %f152, %f612;
	sub.f32 	%f5940, %f5938, %f5939;
	mul.f32 	%f5941, %f151, %f614;
	fma.rn.f32 	%f5942, %f613, %f150, %f5941;
	setp.gt.f32 	%p593, %f5883, 0f3A83126F;
	div.rn.f32 	%f5943, %f5942, %f5883;
	selp.f32 	%f5944, %f5943, 0f00000000, %p593;
	mul.f32 	%f5945, %f5944, %f11203;
	sub.f32 	%f5946, %f5945, %f152;
	neg.f32 	%f5947, %f5940;
	div.rn.f32 	%f5948, %f5947, %f5946;
	st.local.f32 	[%rd20], %f5948;
	ld.local.f32 	%f5949, [%rd18];
	ld.local.f32 	%f5950, [%rd20];
	add.f32 	%f5951, %f5949, %f5950;
	st.local.f32 	[%rd21], %f5951;
	ld.local.f32 	%f5952, [%rd18];
	abs.f32 	%f5953, %f5952;
	ld.local.f32 	%f5954, [%rd20];
	abs.f32 	%f5955, %f5954;
	setp.ltu.f32 	%p594, %f5953, %f5955;
	@%p594 bra 	$L__BB0_471;
	ld.local.f32 	%f5956, [%rd18];
	ld.local.f32 	%f5957, [%rd21];
	sub.f32 	%f5958, %f5956, %f5957;
	ld.local.f32 	%f5959, [%rd20];
	add.f32 	%f5960, %f5958, %f5959;
	ld.local.f32 	%f5961, [%rd19];
	add.f32 	%f5962, %f5961, %f5960;
	st.local.f32 	[%rd19], %f5962;
	bra.uni 	$L__BB0_472;
$L__BB0_471:
	ld.local.f32 	%f5963, [%rd20];
	ld.local.f32 	%f5964, [%rd21];
	sub.f32 	%f5965, %f5963, %f5964;
	ld.local.f32 	%f5966, [%rd18];
	add.f32 	%f5967, %f5965, %f5966;
	ld.local.f32 	%f5968, [%rd19];
	add.f32 	%f5969, %f5968, %f5967;
	st.local.f32 	[%rd19], %f5969;
$L__BB0_472:
	ld.local.f32 	%f5970, [%rd21];
	st.local.f32 	[%rd18], %f5970;
	ld.local.f32 	%f5971, [%rd18];
	ld.local.f32 	%f5972, [%rd19];
	add.f32 	%f622, %f5971, %f5972;
	sub.f32 	%f5973, %f622, %f612;
	abs.f32 	%f5974, %f5973;
	setp.lt.f32 	%p595, %f5974, 0f3A83126F;
	mov.f32 	%f11240, %f622;
	@%p595 bra 	$L__BB0_595;
	fma.rn.f32 	%f623, %f150, %f622, %f11110;
	fma.rn.f32 	%f624, %f151, %f622, %f11111;
	mul.f32 	%f5976, %f624, %f624;
	fma.rn.f32 	%f5977, %f623, %f623, %f5976;
	sqrt.rn.f32 	%f5978, %f5977;
	setp.lt.f32 	%p597, %f5978, 0f3A83126F;
	or.pred  	%p598, %p492, %p597;
	mov.f32 	%f11204, 0f00000000;
	mov.f32 	%f11205, %f11204;
	@%p598 bra 	$L__BB0_476;
	mul.f32 	%f626, %f5978, %f5978;
	mul.f32 	%f5980, %f499, %f626;
	mov.f32 	%f5981, 0f3F800000;
	sub.f32 	%f627, %f5981, %f5980;
	setp.lt.f32 	%p599, %f627, 0f00000000;
	mov.f32 	%f11240, %f11062;
	@%p599 bra 	$L__BB0_595;
	div.rn.f32 	%f5983, %f5978, %f148;
	mul.f32 	%f5984, %f5983, %f5983;
	ld.global.f32 	%f5985, [%rd13+104];
	ld.global.f32 	%f5986, [%rd13+100];
	ld.global.f32 	%f5987, [%rd13+96];
	ld.global.f32 	%f5988, [%rd13+92];
	ld.global.f32 	%f5989, [%rd13+88];
	ld.global.f32 	%f5990, [%rd13+84];
	ld.global.f32 	%f5991, [%rd13+80];
	ld.global.f32 	%f5992, [%rd13+76];
	ld.global.f32 	%f5993, [%rd13+72];
	ld.global.f32 	%f5994, [%rd13+68];
	sqrt.rn.f32 	%f5995, %f627;
	mul.f32 	%f5996, %f146, %f626;
	add.f32 	%f5997, %f5995, 0f3F800000;
	div.rn.f32 	%f5998, %f5996, %f5997;
	fma.rn.f32 	%f5999, %f5984, 0f00000000, %f5985;
	fma.rn.f32 	%f6000, %f5999, %f5984, %f5986;
	fma.rn.f32 	%f6001, %f6000, %f5984, %f5987;
	fma.rn.f32 	%f6002, %f6001, %f5984, %f5988;
	fma.rn.f32 	%f6003, %f6002, %f5984, %f5989;
	fma.rn.f32 	%f6004, %f6003, %f5984, %f5990;
	fma.rn.f32 	%f6005, %f6004, %f5984, %f5991;
	fma.rn.f32 	%f6006, %f6005, %f5984, %f5992;
	fma.rn.f32 	%f6007, %f6006, %f5984, %f5993;
	fma.rn.f32 	%f6008, %f6007, %f5984, %f5994;
	fma.rn.f32 	%f11204, %f5984, %f6008, %f5998;
	mul.f32 	%f6009, %f146, %f5978;
	div.rn.f32 	%f6010, %f6009, %f5995;
	add.f32 	%f6011, %f5983, %f5983;
	add.f32 	%f6012, %f5993, %f5993;
	mul.f32 	%f6013, %f5992, 0f40400000;
	mul.f32 	%f6014, %f5991, 0f40800000;
	mul.f32 	%f6015, %f5990, 0f40A00000;
	mul.f32 	%f6016, %f5989, 0f40C00000;
	mul.f32 	%f6017, %f5988, 0f40E00000;
	mul.f32 	%f6018, %f5987, 0f41000000;
	mul.f32 	%f6019, %f5986, 0f41100000;
	mul.f32 	%f6020, %f5985, 0f41200000;
	fma.rn.f32 	%f6021, %f5984, 0f00000000, %f6020;
	fma.rn.f32 	%f6022, %f6021, %f5984, %f6019;
	fma.rn.f32 	%f6023, %f6022, %f5984, %f6018;
	fma.rn.f32 	%f6024, %f6023, %f5984, %f6017;
	fma.rn.f32 	%f6025, %f6024, %f5984, %f6016;
	fma.rn.f32 	%f6026, %f6025, %f5984, %f6015;
	fma.rn.f32 	%f6027, %f6026, %f5984, %f6014;
	fma.rn.f32 	%f6028, %f6027, %f5984, %f6013;
	fma.rn.f32 	%f6029, %f6028, %f5984, %f6012;
	fma.rn.f32 	%f6030, %f6029, %f5984, %f5994;
	mul.f32 	%f6031, %f6011, %f6030;
	div.rn.f32 	%f6032, %f6031, %f148;
	add.f32 	%f11205, %f6032, %f6010;
	setp.eq.f32 	%p600, %f11204, 0f4E6E6B28;
	mov.f32 	%f11240, %f11062;
	@%p600 bra 	$L__BB0_595;
$L__BB0_476:
	sub.f32 	%f6033, %f11204, %f167;
	mul.f32 	%f6034, %f152, %f622;
	sub.f32 	%f6035, %f6033, %f6034;
	mul.f32 	%f6036, %f151, %f624;
	fma.rn.f32 	%f6037, %f623, %f150, %f6036;
	setp.gt.f32 	%p601, %f5978, 0f3A83126F;
	div.rn.f32 	%f6038, %f6037, %f5978;
	selp.f32 	%f6039, %f6038, 0f00000000, %p601;
	mul.f32 	%f6040, %f6039, %f11205;
	sub.f32 	%f6041, %f6040, %f152;
	neg.f32 	%f6042, %f6035;
	div.rn.f32 	%f6043, %f6042, %f6041;
	st.local.f32 	[%rd20], %f6043;
	ld.local.f32 	%f6044, [%rd18];
	ld.local.f32 	%f6045, [%rd20];
	add.f32 	%f6046, %f6044, %f6045;
	st.local.f32 	[%rd21], %f6046;
	ld.local.f32 	%f6047, [%rd18];
	abs.f32 	%f6048, %f6047;
	ld.local.f32 	%f6049, [%rd20];
	abs.f32 	%f6050, %f6049;
	setp.ltu.f32 	%p602, %f6048, %f6050;
	@%p602 bra 	$L__BB0_478;
	ld.local.f32 	%f6051, [%rd18];
	ld.local.f32 	%f6052, [%rd21];
	sub.f32 	%f6053, %f6051, %f6052;
	ld.local.f32 	%f6054, [%rd20];
	add.f32 	%f6055, %f6053, %f6054;
	ld.local.f32 	%f6056, [%rd19];
	add.f32 	%f6057, %f6056, %f6055;
	st.local.f32 	[%rd19], %f6057;
	bra.uni 	$L__BB0_479;
$L__BB0_478:
	ld.local.f32 	%f6058, [%rd20];
	ld.local.f32 	%f6059, [%rd21];
	sub.f32 	%f6060, %f6058, %f6059;
	ld.local.f32 	%f6061, [%rd18];
	add.f32 	%f6062, %f6060, %f6061;
	ld.local.f32 	%f6063, [%rd19];
	add.f32 	%f6064, %f6063, %f6062;
	st.local.f32 	[%rd19], %f6064;
$L__BB0_479:
	ld.local.f32 	%f6065, [%rd21];
	st.local.f32 	[%rd18], %f6065;
	ld.local.f32 	%f6066, [%rd18];
	ld.local.f32 	%f6067, [%rd19];
	add.f32 	%f632, %f6066, %f6067;
	sub.f32 	%f6068, %f632, %f622;
	abs.f32 	%f6069, %f6068;
	setp.lt.f32 	%p603, %f6069, 0f3A83126F;
	mov.f32 	%f11240, %f632;
	@%p603 bra 	$L__BB0_595;
	fma.rn.f32 	%f633, %f150, %f632, %f11110;
	fma.rn.f32 	%f634, %f151, %f632, %f11111;
	mul.f32 	%f6071, %f634, %f634;
	fma.rn.f32 	%f6072, %f633, %f633, %f6071;
	sqrt.rn.f32 	%f6073, %f6072;
	setp.lt.f32 	%p605, %f6073, 0f3A83126F;
	or.pred  	%p606, %p492, %p605;
	mov.f32 	%f11206, 0f00000000;
	mov.f32 	%f11207, %f11206;
	@%p606 bra 	$L__BB0_483;
	mul.f32 	%f636, %f6073, %f6073;
	mul.f32 	%f6075, %f499, %f636;
	mov.f32 	%f6076, 0f3F800000;
	sub.f32 	%f637, %f6076, %f6075;
	setp.lt.f32 	%p607, %f637, 0f00000000;
	mov.f32 	%f11240, %f11062;
	@%p607 bra 	$L__BB0_595;
	div.rn.f32 	%f6078, %f6073, %f148;
	mul.f32 	%f6079, %f6078, %f6078;
	ld.global.f32 	%f6080, [%rd13+104];
	ld.global.f32 	%f6081, [%rd13+100];
	ld.global.f32 	%f6082, [%rd13+96];
	ld.global.f32 	%f6083, [%rd13+92];
	ld.global.f32 	%f6084, [%rd13+88];
	ld.global.f32 	%f6085, [%rd13+84];
	ld.global.f32 	%f6086, [%rd13+80];
	ld.global.f32 	%f6087, [%rd13+76];
	ld.global.f32 	%f6088, [%rd13+72];
	ld.global.f32 	%f6089, [%rd13+68];
	sqrt.rn.f32 	%f6090, %f637;
	mul.f32 	%f6091, %f146, %f636;
	add.f32 	%f6092, %f6090, 0f3F800000;
	div.rn.f32 	%f6093, %f6091, %f6092;
	fma.rn.f32 	%f6094, %f6079, 0f00000000, %f6080;
	fma.rn.f32 	%f6095, %f6094, %f6079, %f6081;
	fma.rn.f32 	%f6096, %f6095, %f6079, %f6082;
	fma.rn.f32 	%f6097, %f6096, %f6079, %f6083;
	fma.rn.f32 	%f6098, %f6097, %f6079, %f6084;
	fma.rn.f32 	%f6099, %f6098, %f6079, %f6085;
	fma.rn.f32 	%f6100, %f6099, %f6079, %f6086;
	fma.rn.f32 	%f6101, %f6100, %f6079, %f6087;
	fma.rn.f32 	%f6102, %f6101, %f6079, %f6088;
	fma.rn.f32 	%f6103, %f6102, %f6079, %f6089;
	fma.rn.f32 	%f11206, %f6079, %f6103, %f6093;
	mul.f32 	%f6104, %f146, %f6073;
	div.rn.f32 	%f6105, %f6104, %f6090;
	add.f32 	%f6106, %f6078, %f6078;
	add.f32 	%f6107, %f6088, %f6088;
	mul.f32 	%f6108, %f6087, 0f40400000;
	mul.f32 	%f6109, %f6086, 0f40800000;
	mul.f32 	%f6110, %f6085, 0f40A00000;
	mul.f32 	%f6111, %f6084, 0f40C00000;
	mul.f32 	%f6112, %f6083, 0f40E00000;
	mul.f32 	%f6113, %f6082, 0f41000000;
	mul.f32 	%f6114, %f6081, 0f41100000;
	mul.f32 	%f6115, %f6080, 0f41200000;
	fma.rn.f32 	%f6116, %f6079, 0f00000000, %f6115;
	fma.rn.f32 	%f6117, %f6116, %f6079, %f6114;
	fma.rn.f32 	%f6118, %f6117, %f6079, %f6113;
	fma.rn.f32 	%f6119, %f6118, %f6079, %f6112;
	fma.rn.f32 	%f6120, %f6119, %f6079, %f6111;
	fma.rn.f32 	%f6121, %f6120, %f6079, %f6110;
	fma.rn.f32 	%f6122, %f6121, %f6079, %f6109;
	fma.rn.f32 	%f6123, %f6122, %f6079, %f6108;
	fma.rn.f32 	%f6124, %f6123, %f6079, %f6107;
	fma.rn.f32 	%f6125, %f6124, %f6079, %f6089;
	mul.f32 	%f6126, %f6106, %f6125;
	div.rn.f32 	%f6127, %f6126, %f148;
	add.f32 	%f11207, %f6127, %f6105;
	setp.eq.f32 	%p608, %f11206, 0f4E6E6B28;
	mov.f32 	%f11240, %f11062;
	@%p608 bra 	$L__BB0_595;
$L__BB0_483:
	sub.f32 	%f6128, %f11206, %f167;
	mul.f32 	%f6129, %f152, %f632;
	sub.f32 	%f6130, %f6128, %f6129;
	mul.f32 	%f6131, %f151, %f634;
	fma.rn.f32 	%f6132, %f633, %f150, %f6131;
	setp.gt.f32 	%p609, %f6073, 0f3A83126F;
	div.rn.f32 	%f6133, %f6132, %f6073;
	selp.f32 	%f6134, %f6133, 0f00000000, %p609;
	mul.f32 	%f6135, %f6134, %f11207;
	sub.f32 	%f6136, %f6135, %f152;
	neg.f32 	%f6137, %f6130;
	div.rn.f32 	%f6138, %f6137, %f6136;
	st.local.f32 	[%rd20], %f6138;
	ld.local.f32 	%f6139, [%rd18];
	ld.local.f32 	%f6140, [%rd20];
	add.f32 	%f6141, %f6139, %f6140;
	st.local.f32 	[%rd21], %f6141;
	ld.local.f32 	%f6142, [%rd18];
	abs.f32 	%f6143, %f6142;
	ld.local.f32 	%f6144, [%rd20];
	abs.f32 	%f6145, %f6144;
	setp.ltu.f32 	%p610, %f6143, %f6145;
	@%p610 bra 	$L__BB0_485;
	ld.local.f32 	%f6146, [%rd18];
	ld.local.f32 	%f6147, [%rd21];
	sub.f32 	%f6148, %f6146, %f6147;
	ld.local.f32 	%f6149, [%rd20];
	add.f32 	%f6150, %f6148, %f6149;
	ld.local.f32 	%f6151, [%rd19];
	add.f32 	%f6152, %f6151, %f6150;
	st.local.f32 	[%rd19], %f6152;
	bra.uni 	$L__BB0_486;
$L__BB0_485:
	ld.local.f32 	%f6153, [%rd20];
	ld.local.f32 	%f6154, [%rd21];
	sub.f32 	%f6155, %f6153, %f6154;
	ld.local.f32 	%f6156, [%rd18];
	add.f32 	%f6157, %f6155, %f6156;
	ld.local.f32 	%f6158, [%rd19];
	add.f32 	%f6159, %f6158, %f6157;
	st.local.f32 	[%rd19], %f6159;
$L__BB0_486:
	ld.local.f32 	%f6160, [%rd21];
	st.local.f32 	[%rd18], %f6160;
	ld.local.f32 	%f6161, [%rd18];
	ld.local.f32 	%f6162, [%rd19];
	add.f32 	%f642, %f6161, %f6162;
	sub.f32 	%f6163, %f642, %f632;
	abs.f32 	%f6164, %f6163;
	setp.lt.f32 	%p611, %f6164, 0f3A83126F;
	mov.f32 	%f11240, %f642;
	@%p611 bra 	$L__BB0_595;
	fma.rn.f32 	%f643, %f150, %f642, %f11110;
	fma.rn.f32 	%f644, %f151, %f642, %f11111;
	mul.f32 	%f6166, %f644, %f644;
	fma.rn.f32 	%f6167, %f643, %f643, %f6166;
	sqrt.rn.f32 	%f6168, %f6167;
	setp.lt.f32 	%p613, %f6168, 0f3A83126F;
	or.pred  	%p614, %p492, %p613;
	mov.f32 	%f11208, 0f00000000;
	mov.f32 	%f11209, %f11208;
	@%p614 bra 	$L__BB0_490;
	mul.f32 	%f646, %f6168, %f6168;
	mul.f32 	%f6170, %f499, %f646;
	mov.f32 	%f6171, 0f3F800000;
	sub.f32 	%f647, %f6171, %f6170;
	setp.lt.f32 	%p615, %f647, 0f00000000;
	mov.f32 	%f11240, %f11062;
	@%p615 bra 	$L__BB0_595;
	div.rn.f32 	%f6173, %f6168, %f148;
	mul.f32 	%f6174, %f6173, %f6173;
	ld.global.f32 	%f6175, [%rd13+104];
	ld.global.f32 	%f6176, [%rd13+100];
	ld.global.f32 	%f6177, [%rd13+96];
	ld.global.f32 	%f6178, [%rd13+92];
	ld.global.f32 	%f6179, [%rd13+88];
	ld.global.f32 	%f6180, [%rd13+84];
	ld.global.f32 	%f6181, [%rd13+80];
	ld.global.f32 	%f6182, [%rd13+76];
	ld.global.f32 	%f6183, [%rd13+72];
	ld.global.f32 	%f6184, [%rd13+68];
	sqrt.rn.f32 	%f6185, %f647;
	mul.f32 	%f6186, %f146, %f646;
	add.f32 	%f6187, %f6185, 0f3F800000;
	div.rn.f32 	%f6188, %f6186, %f6187;
	fma.rn.f32 	%f6189, %f6174, 0f00000000, %f6175;
	fma.rn.f32 	%f6190, %f6189, %f6174, %f6176;
	fma.rn.f32 	%f6191, %f6190, %f6174, %f6177;
	fma.rn.f32 	%f6192, %f6191, %f6174, %f6178;
	fma.rn.f32 	%f6193, %f6192, %f6174, %f6179;
	fma.rn.f32 	%f6194, %f6193, %f6174, %f6180;
	fma.rn.f32 	%f6195, %f6194, %f6174, %f6181;
	fma.rn.f32 	%f6196, %f6195, %f6174, %f6182;
	fma.rn.f32 	%f6197, %f6196, %f6174, %f6183;
	fma.rn.f32 	%f6198, %f6197, %f6174, %f6184;
	fma.rn.f32 	%f11208, %f6174, %f6198, %f6188;
	mul.f32 	%f6199, %f146, %f6168;
	div.rn.f32 	%f6200, %f6199, %f6185;
	add.f32 	%f6201, %f6173, %f6173;
	add.f32 	%f6202, %f6183, %f6183;
	mul.f32 	%f6203, %f6182, 0f40400000;
	mul.f32 	%f6204, %f6181, 0f40800000;
	mul.f32 	%f6205, %f6180, 0f40A00000;
	mul.f32 	%f6206, %f6179, 0f40C00000;
	mul.f32 	%f6207, %f6178, 0f40E00000;
	mul.f32 	%f6208, %f6177, 0f41000000;
	mul.f32 	%f6209, %f6176, 0f41100000;
	mul.f32 	%f6210, %f6175, 0f41200000;
	fma.rn.f32 	%f6211, %f6174, 0f00000000, %f6210;
	fma.rn.f32 	%f6212, %f6211, %f6174, %f6209;
	fma.rn.f32 	%f6213, %f6212, %f6174, %f6208;
	fma.rn.f32 	%f6214, %f6213, %f6174, %f6207;
	fma.rn.f32 	%f6215, %f6214, %f6174, %f6206;
	fma.rn.f32 	%f6216, %f6215, %f6174, %f6205;
	fma.rn.f32 	%f6217, %f6216, %f6174, %f6204;
	fma.rn.f32 	%f6218, %f6217, %f6174, %f6203;
	fma.rn.f32 	%f6219, %f6218, %f6174, %f6202;
	fma.rn.f32 	%f6220, %f6219, %f6174, %f6184;
	mul.f32 	%f6221, %f6201, %f6220;
	div.rn.f32 	%f6222, %f6221, %f148;
	add.f32 	%f11209, %f6222, %f6200;
	setp.eq.f32 	%p616, %f11208, 0f4E6E6B28;
	mov.f32 	%f11240, %f11062;
	@%p616 bra 	$L__BB0_595;
$L__BB0_490:
	sub.f32 	%f6223, %f11208, %f167;
	mul.f32 	%f6224, %f152, %f642;
	sub.f32 	%f6225, %f6223, %f6224;
	mul.f32 	%f6226, %f151, %f644;
	fma.rn.f32 	%f6227, %f643, %f150, %f6226;
	setp.gt.f32 	%p617, %f6168, 0f3A83126F;
	div.rn.f32 	%f6228, %f6227, %f6168;
	selp.f32 	%f6229, %f6228, 0f00000000, %p617;
	mul.f32 	%f6230, %f6229, %f11209;
	sub.f32 	%f6231, %f6230, %f152;
	neg.f32 	%f6232, %f6225;
	div.rn.f32 	%f6233, %f6232, %f6231;
	st.local.f32 	[%rd20], %f6233;
	ld.local.f32 	%f6234, [%rd18];
	ld.local.f32 	%f6235, [%rd20];
	add.f32 	%f6236, %f6234, %f6235;
	st.local.f32 	[%rd21], %f6236;
	ld.local.f32 	%f6237, [%rd18];
	abs.f32 	%f6238, %f6237;
	ld.local.f32 	%f6239, [%rd20];
	abs.f32 	%f6240, %f6239;
	setp.ltu.f32 	%p618, %f6238, %f6240;
	@%p618 bra 	$L__BB0_492;
	ld.local.f32 	%f6241, [%rd18];
	ld.local.f32 	%f6242, [%rd21];
	sub.f32 	%f6243, %f6241, %f6242;
	ld.local.f32 	%f6244, [%rd20];
	add.f32 	%f6245, %f6243, %f6244;
	ld.local.f32 	%f6246, [%rd19];
	add.f32 	%f6247, %f6246, %f6245;
	st.local.f32 	[%rd19], %f6247;
	bra.uni 	$L__BB0_493;
$L__BB0_492:
	ld.local.f32 	%f6248, [%rd20];
	ld.local.f32 	%f6249, [%rd21];
	sub.f32 	%f6250, %f6248, %f6249;
	ld.local.f32 	%f6251, [%rd18];
	add.f32 	%f6252, %f6250, %f6251;
	ld.local.f32 	%f6253, [%rd19];
	add.f32 	%f6254, %f6253, %f6252;
	st.local.f32 	[%rd19], %f6254;
$L__BB0_493:
	ld.local.f32 	%f6255, [%rd21];
	st.local.f32 	[%rd18], %f6255;
	ld.local.f32 	%f6256, [%rd18];
	ld.local.f32 	%f6257, [%rd19];
	add.f32 	%f652, %f6256, %f6257;
	sub.f32 	%f6258, %f652, %f642;
	abs.f32 	%f6259, %f6258;
	setp.lt.f32 	%p619, %f6259, 0f3A83126F;
	mov.f32 	%f11240, %f652;
	@%p619 bra 	$L__BB0_595;
	fma.rn.f32 	%f653, %f150, %f652, %f11110;
	fma.rn.f32 	%f654, %f151, %f652, %f11111;
	mul.f32 	%f6261, %f654, %f654;
	fma.rn.f32 	%f6262, %f653, %f653, %f6261;
	sqrt.rn.f32 	%f6263, %f6262;
	setp.lt.f32 	%p621, %f6263, 0f3A83126F;
	or.pred  	%p622, %p492, %p621;
	mov.f32 	%f11210, 0f00000000;
	mov.f32 	%f11211, %f11210;
	@%p622 bra 	$L__BB0_497;
	mul.f32 	%f656, %f6263, %f6263;
	mul.f32 	%f6265, %f499, %f656;
	mov.f32 	%f6266, 0f3F800000;
	sub.f32 	%f657, %f6266, %f6265;
	setp.lt.f32 	%p623, %f657, 0f00000000;
	mov.f32 	%f11240, %f11062;
	@%p623 bra 	$L__BB0_595;
	div.rn.f32 	%f6268, %f6263, %f148;
	mul.f32 	%f6269, %f6268, %f6268;
	ld.global.f32 	%f6270, [%rd13+104];
	ld.global.f32 	%f6271, [%rd13+100];
	ld.global.f32 	%f6272, [%rd13+96];
	ld.global.f32 	%f6273, [%rd13+92];
	ld.global.f32 	%f6274, [%rd13+88];
	ld.global.f32 	%f6275, [%rd13+84];
	ld.global.f32 	%f6276, [%rd13+80];
	ld.global.f32 	%f6277, [%rd13+76];
	ld.global.f32 	%f6278, [%rd13+72];
	ld.global.f32 	%f6279, [%rd13+68];
	sqrt.rn.f32 	%f6280, %f657;
	mul.f32 	%f6281, %f146, %f656;
	add.f32 	%f6282, %f6280, 0f3F800000;
	div.rn.f32 	%f6283, %f6281, %f6282;
	fma.rn.f32 	%f6284, %f6269, 0f00000000, %f6270;
	fma.rn.f32 	%f6285, %f6284, %f6269, %f6271;
	fma.rn.f32 	%f6286, %f6285, %f6269, %f6272;
	fma.rn.f32 	%f6287, %f6286, %f6269, %f6273;
	fma.rn.f32 	%f6288, %f6287, %f6269, %f6274;
	fma.rn.f32 	%f6289, %f6288, %f6269, %f6275;
	fma.rn.f32 	%f6290, %f6289, %f6269, %f6276;
	fma.rn.f32 	%f6291, %f6290, %f6269, %f6277;
	fma.rn.f32 	%f6292, %f6291, %f6269, %f6278;
	fma.rn.f32 	%f6293, %f6292, %f6269, %f6279;
	fma.rn.f32 	%f11210, %f6269, %f6293, %f6283;
	mul.f32 	%f6294, %f146, %f6263;
	div.rn.f32 	%f6295, %f6294, %f6280;
	add.f32 	%f6296, %f6268, %f6268;
	add.f32 	%f6297, %f6278, %f6278;
	mul.f32 	%f6298, %f6277, 0f40400000;
	mul.f32 	%f6299, %f6276, 0f40800000;
	mul.f32 	%f6300, %f6275, 0f40A00000;
	mul.f32 	%f6301, %f6274, 0f40C00000;
	mul.f32 	%f6302, %f6273, 0f40E00000;
	mul.f32 	%f6303, %f6272, 0f41000000;
	mul.f32 	%f6304, %f6271, 0f41100000;
	mul.f32 	%f6305, %f6270, 0f41200000;
	fma.rn.f32 	%f6306, %f6269, 0f00000000, %f6305;
	fma.rn.f32 	%f6307, %f6306, %f6269, %f6304;
	fma.rn.f32 	%f6308, %f6307, %f6269, %f6303;
	fma.rn.f32 	%f6309, %f6308, %f6269, %f6302;
	fma.rn.f32 	%f6310, %f6309, %f6269, %f6301;
	fma.rn.f32 	%f6311, %f6310, %f6269, %f6300;
	fma.rn.f32 	%f6312, %f6311, %f6269, %f6299;
	fma.rn.f32 	%f6313, %f6312, %f6269, %f6298;
	fma.rn.f32 	%f6314, %f6313, %f6269, %f6297;
	fma.rn.f32 	%f6315, %f6314, %f6269, %f6279;
	mul.f32 	%f6316, %f6296, %f6315;
	div.rn.f32 	%f6317, %f6316, %f148;
	add.f32 	%f11211, %f6317, %f6295;
	setp.eq.f32 	%p624, %f11210, 0f4E6E6B28;
	mov.f32 	%f11240, %f11062;
	@%p624 bra 	$L__BB0_595;
$L__BB0_497:
	sub.f32 	%f6318, %f11210, %f167;
	mul.f32 	%f6319, %f152, %f652;
	sub.f32 	%f6320, %f6318, %f6319;
	mul.f32 	%f6321, %f151, %f654;
	fma.rn.f32 	%f6322, %f653, %f150, %f6321;
	setp.gt.f32 	%p625, %f6263, 0f3A83126F;
	div.rn.f32 	%f6323, %f6322, %f6263;
	selp.f32 	%f6324, %f6323, 0f00000000, %p625;
	mul.f32 	%f6325, %f6324, %f11211;
	sub.f32 	%f6326, %f6325, %f152;
	neg.f32 	%f6327, %f6320;
	div.rn.f32 	%f6328, %f6327, %f6326;
	st.local.f32 	[%rd20], %f6328;
	ld.local.f32 	%f6329, [%rd18];
	ld.local.f32 	%f6330, [%rd20];
	add.f32 	%f6331, %f6329, %f6330;
	st.local.f32 	[%rd21], %f6331;
	ld.local.f32 	%f6332, [%rd18];
	abs.f32 	%f6333, %f6332;
	ld.local.f32 	%f6334, [%rd20];
	abs.f32 	%f6335, %f6334;
	setp.ltu.f32 	%p626, %f6333, %f6335;
	@%p626 bra 	$L__BB0_499;
	ld.local.f32 	%f6336, [%rd18];
	ld.local.f32 	%f6337, [%rd21];
	sub.f32 	%f6338, %f6336, %f6337;
	ld.local.f32 	%f6339, [%rd20];
	add.f32 	%f6340, %f6338, %f6339;
	ld.local.f32 	%f6341, [%rd19];
	add.f32 	%f6342, %f6341, %f6340;
	st.local.f32 	[%rd19], %f6342;
	bra.uni 	$L__BB0_500;
$L__BB0_499:
	ld.local.f32 	%f6343, [%rd20];
	ld.local.f32 	%f6344, [%rd21];
	sub.f32 	%f6345, %f6343, %f6344;
	ld.local.f32 	%f6346, [%rd18];
	add.f32 	%f6347, %f6345, %f6346;
	ld.local.f32 	%f6348, [%rd19];
	add.f32 	%f6349, %f6348, %f6347;
	st.local.f32 	[%rd19], %f6349;
$L__BB0_500:
	ld.local.f32 	%f6350, [%rd21];
	st.local.f32 	[%rd18], %f6350;
	ld.local.f32 	%f6351, [%rd18];
	ld.local.f32 	%f6352, [%rd19];
	add.f32 	%f662, %f6351, %f6352;
	sub.f32 	%f6353, %f662, %f652;
	abs.f32 	%f6354, %f6353;
	setp.lt.f32 	%p627, %f6354, 0f3C23D70A;
	mov.f32 	%f11240, %f662;
	@%p627 bra 	$L__BB0_595;
	fma.rn.f32 	%f663, %f150, %f662, %f11110;
	fma.rn.f32 	%f664, %f151, %f662, %f11111;
	mul.f32 	%f6356, %f664, %f664;
	fma.rn.f32 	%f6357, %f663, %f663, %f6356;
	sqrt.rn.f32 	%f6358, %f6357;
	setp.lt.f32 	%p629, %f6358, 0f3A83126F;
	or.pred  	%p630, %p492, %p629;
	mov.f32 	%f11212, 0f00000000;
	mov.f32 	%f11213, %f11212;
	@%p630 bra 	$L__BB0_504;
	mul.f32 	%f666, %f6358, %f6358;
	mul.f32 	%f6360, %f499, %f666;
	mov.f32 	%f6361, 0f3F800000;
	sub.f32 	%f667, %f6361, %f6360;
	setp.lt.f32 	%p631, %f667, 0f00000000;
	mov.f32 	%f11240, %f11062;
	@%p631 bra 	$L__BB0_595;
	div.rn.f32 	%f6363, %f6358, %f148;
	mul.f32 	%f6364, %f6363, %f6363;
	ld.global.f32 	%f6365, [%rd13+104];
	ld.global.f32 	%f6366, [%rd13+100];
	ld.global.f32 	%f6367, [%rd13+96];
	ld.global.f32 	%f6368, [%rd13+92];
	ld.global.f32 	%f6369, [%rd13+88];
	ld.global.f32 	%f6370, [%rd13+84];
	ld.global.f32 	%f6371, [%rd13+80];
	ld.global.f32 	%f6372, [%rd13+76];
	ld.global.f32 	%f6373, [%rd13+72];
	ld.global.f32 	%f6374, [%rd13+68];
	sqrt.rn.f32 	%f6375, %f667;
	mul.f32 	%f6376, %f146, %f666;
	add.f32 	%f6377, %f6375, 0f3F800000;
	div.rn.f32 	%f6378, %f6376, %f6377;
	fma.rn.f32 	%f6379, %f6364, 0f00000000, %f6365;
	fma.rn.f32 	%f6380, %f6379, %f6364, %f6366;
	fma.rn.f32 	%f6381, %f6380, %f6364, %f6367;
	fma.rn.f32 	%f6382, %f6381, %f6364, %f6368;
	fma.rn.f32 	%f6383, %f6382, %f6364, %f6369;
	fma.rn.f32 	%f6384, %f6383, %f6364, %f6370;
	fma.rn.f32 	%f6385, %f6384, %f6364, %f6371;
	fma.rn.f32 	%f6386, %f6385, %f6364, %f6372;
	fma.rn.f32 	%f6387, %f6386, %f6364, %f6373;
	fma.rn.f32 	%f6388, %f6387, %f6364, %f6374;
	fma.rn.f32 	%f11212, %f6364, %f6388, %f6378;
	mul.f32 	%f6389, %f146, %f6358;
	div.rn.f32 	%f6390, %f6389, %f6375;
	add.f32 	%f6391, %f6363, %f6363;
	add.f32 	%f6392, %f6373, %f6373;
	mul.f32 	%f6393, %f6372, 0f40400000;
	mul.f32 	%f6394, %f6371, 0f40800000;
	mul.f32 	%f6395, %f6370, 0f40A00000;
	mul.f32 	%f6396, %f6369, 0f40C00000;
	mul.f32 	%f6397, %f6368, 0f40E00000;
	mul.f32 	%f6398, %f6367, 0f41000000;
	mul.f32 	%f6399, %f6366, 0f41100000;
	mul.f32 	%f6400, %f6365, 0f41200000;
	fma.rn.f32 	%f6401, %f6364, 0f00000000, %f6400;
	fma.rn.f32 	%f6402, %f6401, %f6364, %f6399;
	fma.rn.f32 	%f6403, %f6402, %f6364, %f6398;
	fma.rn.f32 	%f6404, %f6403, %f6364, %f6397;
	fma.rn.f32 	%f6405, %f6404, %f6364, %f6396;
	fma.rn.f32 	%f6406, %f6405, %f6364, %f6395;
	fma.rn.f32 	%f6407, %f6406, %f6364, %f6394;
	fma.rn.f32 	%f6408, %f6407, %f6364, %f6393;
	fma.rn.f32 	%f6409, %f6408, %f6364, %f6392;
	fma.rn.f32 	%f6410, %f6409, %f6364, %f6374;
	mul.f32 	%f6411, %f6391, %f6410;
	div.rn.f32 	%f6412, %f6411, %f148;
	add.f32 	%f11213, %f6412, %f6390;
	setp.eq.f32 	%p632, %f11212, 0f4E6E6B28;
	mov.f32 	%f11240, %f11062;
	@%p632 bra 	$L__BB0_595;
$L__BB0_504:
	sub.f32 	%f6413, %f11212, %f167;
	mul.f32 	%f6414, %f152, %f662;
	sub.f32 	%f6415, %f6413, %f6414;
	mul.f32 	%f6416, %f151, %f664;
	fma.rn.f32 	%f6417, %f663, %f150, %f6416;
	setp.gt.f32 	%p633, %f6358, 0f3A83126F;
	div.rn.f32 	%f6418, %f6417, %f6358;
	selp.f32 	%f6419, %f6418, 0f00000000, %p633;
	mul.f32 	%f6420, %f6419, %f11213;
	sub.f32 	%f6421, %f6420, %f152;
	neg.f32 	%f6422, %f6415;
	div.rn.f32 	%f6423, %f6422, %f6421;
	st.local.f32 	[%rd20], %f6423;
	ld.local.f32 	%f6424, [%rd18];
	ld.local.f32 	%f6425, [%rd20];
	add.f32 	%f6426, %f6424, %f6425;
	st.local.f32 	[%rd21], %f6426;
	ld.local.f32 	%f6427, [%rd18];
	abs.f32 	%f6428, %f6427;
	ld.local.f32 	%f6429, [%rd20];
	abs.f32 	%f6430, %f6429;
	setp.ltu.f32 	%p634, %f6428, %f6430;
	@%p634 bra 	$L__BB0_506;
	ld.local.f32 	%f6431, [%rd18];
	ld.local.f32 	%f6432, [%rd21];
	sub.f32 	%f6433, %f6431, %f6432;
	ld.local.f32 	%f6434, [%rd20];
	add.f32 	%f6435, %f6433, %f6434;
	ld.local.f32 	%f6436, [%rd19];
	add.f32 	%f6437, %f6436, %f6435;
	st.local.f32 	[%rd19], %f6437;
	bra.uni 	$L__BB0_507;
$L__BB0_506:
	ld.local.f32 	%f6438, [%rd20];
	ld.local.f32 	%f6439, [%rd21];
	sub.f32 	%f6440, %f6438, %f6439;
	ld.local.f32 	%f6441, [%rd18];
	add.f32 	%f6442, %f6440, %f6441;
	ld.local.f32 	%f6443, [%rd19];
	add.f32 	%f6444, %f6443, %f6442;
	st.local.f32 	[%rd19], %f6444;
$L__BB0_507:
	ld.local.f32 	%f6445, [%rd21];
	st.local.f32 	[%rd18], %f6445;
	ld.local.f32 	%f6446, [%rd18];
	ld.local.f32 	%f6447, [%rd19];
	add.f32 	%f672, %f6446, %f6447;
	sub.f32 	%f6448, %f672, %f662;
	abs.f32 	%f6449, %f6448;
	setp.lt.f32 	%p635, %f6449, 0f3C23D70A;
	mov.f32 	%f11240, %f672;
	@%p635 bra 	$L__BB0_595;
	fma.rn.f32 	%f673, %f150, %f672, %f11110;
	fma.rn.f32 	%f674, %f151, %f672, %f11111;
	mul.f32 	%f6451, %f674, %f674;
	fma.rn.f32 	%f6452, %f673, %f673, %f6451;
	sqrt.rn.f32 	%f6453, %f6452;
	setp.lt.f32 	%p637, %f6453, 0f3A83126F;
	or.pred  	%p638, %p492, %p637;
	mov.f32 	%f11214, 0f00000000;
	mov.f32 	%f11215, %f11214;
	@%p638 bra 	$L__BB0_511;
	mul.f32 	%f676, %f6453, %f6453;
	mul.f32 	%f6455, %f499, %f676;
	mov.f32 	%f6456, 0f3F800000;
	sub.f32 	%f677, %f6456, %f6455;
	setp.lt.f32 	%p639, %f677, 0f00000000;
	mov.f32 	%f11240, %f11062;
	@%p639 bra 	$L__BB0_595;
	div.rn.f32 	%f6458, %f6453, %f148;
	mul.f32 	%f6459, %f6458, %f6458;
	ld.global.f32 	%f6460, [%rd13+104];
	ld.global.f32 	%f6461, [%rd13+100];
	ld.global.f32 	%f6462, [%rd13+96];
	ld.global.f32 	%f6463, [%rd13+92];
	ld.global.f32 	%f6464, [%rd13+88];
	ld.global.f32 	%f6465, [%rd13+84];
	ld.global.f32 	%f6466, [%rd13+80];
	ld.global.f32 	%f6467, [%rd13+76];
	ld.global.f32 	%f6468, [%rd13+72];
	ld.global.f32 	%f6469, [%rd13+68];
	sqrt.rn.f32 	%f6470, %f677;
	mul.f32 	%f6471, %f146, %f676;
	add.f32 	%f6472, %f6470, 0f3F800000;
	div.rn.f32 	%f6473, %f6471, %f6472;
	fma.rn.f32 	%f6474, %f6459, 0f00000000, %f6460;
	fma.rn.f32 	%f6475, %f6474, %f6459, %f6461;
	fma.rn.f32 	%f6476, %f6475, %f6459, %f6462;
	fma.rn.f32 	%f6477, %f6476, %f6459, %f6463;
	fma.rn.f32 	%f6478, %f6477, %f6459, %f6464;
	fma.rn.f32 	%f6479, %f6478, %f6459, %f6465;
	fma.rn.f32 	%f6480, %f6479, %f6459, %f6466;
	fma.rn.f32 	%f6481, %f6480, %f6459, %f6467;
	fma.rn.f32 	%f6482, %f6481, %f6459, %f6468;
	fma.rn.f32 	%f6483, %f6482, %f6459, %f6469;
	fma.rn.f32 	%f11214, %f6459, %f6483, %f6473;
	mul.f32 	%f6484, %f146, %f6453;
	div.rn.f32 	%f6485, %f6484, %f6470;
	add.f32 	%f6486, %f6458, %f6458;
	add.f32 	%f6487, %f6468, %f6468;
	mul.f32 	%f6488, %f6467, 0f40400000;
	mul.f32 	%f6489, %f6466, 0f40800000;
	mul.f32 	%f6490, %f6465, 0f40A00000;
	mul.f32 	%f6491, %f6464, 0f40C00000;
	mul.f32 	%f6492, %f6463, 0f40E00000;
	mul.f32 	%f6493, %f6462, 0f41000000;
	mul.f32 	%f6494, %f6461, 0f41100000;
	mul.f32 	%f6495, %f6460, 0f41200000;
	fma.rn.f32 	%f6496, %f6459, 0f00000000, %f6495;
	fma.rn.f32 	%f6497, %f6496, %f6459, %f6494;
	fma.rn.f32 	%f6498, %f6497, %f6459, %f6493;
	fma.rn.f32 	%f6499, %f6498, %f6459, %f6492;
	fma.rn.f32 	%f6500, %f6499, %f6459, %f6491;
	fma.rn.f32 	%f6501, %f6500, %f6459, %f6490;
	fma.rn.f32 	%f6502, %f6501, %f6459, %f6489;
	fma.rn.f32 	%f6503, %f6502, %f6459, %f6488;
	fma.rn.f32 	%f6504, %f6503, %f6459, %f6487;
	fma.rn.f32 	%f6505, %f6504, %f6459, %f6469;
	mul.f32 	%f6506, %f6486, %f6505;
	div.rn.f32 	%f6507, %f6506, %f148;
	add.f32 	%f11215, %f6507, %f6485;
	setp.eq.f32 	%p640, %f11214, 0f4E6E6B28;
	mov.f32 	%f11240, %f11062;
	@%p640 bra 	$L__BB0_595;
$L__BB0_511:
	sub.f32 	%f6508, %f11214, %f167;
	mul.f32 	%f6509, %f152, %f672;
	sub.f32 	%f6510, %f6508, %f6509;
	mul.f32 	%f6511, %f151, %f674;
	fma.rn.f32 	%f6512, %f673, %f150, %f6511;
	setp.gt.f32 	%p641, %f6453, 0f3A83126F;
	div.rn.f32 	%f6513, %f6512, %f6453;
	selp.f32 	%f6514, %f6513, 0f00000000, %p641;
	mul.f32 	%f6515, %f6514, %f11215;
	sub.f32 	%f6516, %f6515, %f152;
	neg.f32 	%f6517, %f6510;
	div.rn.f32 	%f6518, %f6517, %f6516;
	st.local.f32 	[%rd20], %f6518;
	ld.local.f32 	%f6519, [%rd18];
	ld.local.f32 	%f6520, [%rd20];
	add.f32 	%f6521, %f6519, %f6520;
	st.local.f32 	[%rd21], %f6521;
	ld.local.f32 	%f6522, [%rd18];
	abs.f32 	%f6523, %f6522;
	ld.local.f32 	%f6524, [%rd20];
	abs.f32 	%f6525, %f6524;
	setp.ltu.f32 	%p642, %f6523, %f6525;
	@%p642 bra 	$L__BB0_513;
	ld.local.f32 	%f6526, [%rd18];
	ld.local.f32 	%f6527, [%rd21];
	sub.f32 	%f6528, %f6526, %f6527;
	ld.local.f32 	%f6529, [%rd20];
	add.f32 	%f6530, %f6528, %f6529;
	ld.local.f32 	%f6531, [%rd19];
	add.f32 	%f6532, %f6531, %f6530;
	st.local.f32 	[%rd19], %f6532;
	bra.uni 	$L__BB0_514;
$L__BB0_513:
	ld.local.f32 	%f6533, [%rd20];
	ld.local.f32 	%f6534, [%rd21];
	sub.f32 	%f6535, %f6533, %f6534;
	ld.local.f32 	%f6536, [%rd18];
	add.f32 	%f6537, %f6535, %f6536;
	ld.local.f32 	%f6538, [%rd19];
	add.f32 	%f6539, %f6538, %f6537;
	st.local.f32 	[%rd19], %f6539;
$L__BB0_514:
	ld.local.f32 	%f6540, [%rd21];
	st.local.f32 	[%rd18], %f6540;
	ld.local.f32 	%f6541, [%rd18];
	ld.local.f32 	%f6542, [%rd19];
	add.f32 	%f682, %f6541, %f6542;
	sub.f32 	%f6543, %f682, %f672;
	abs.f32 	%f6544, %f6543;
	setp.lt.f32 	%p643, %f6544, 0f3C23D70A;
	mov.f32 	%f11240, %f682;
	@%p643 bra 	$L__BB0_595;
	fma.rn.f32 	%f683, %f150, %f682, %f11110;
	fma.rn.f32 	%f684, %f151, %f682, %f11111;
	mul.f32 	%f6546, %f684, %f684;
	fma.rn.f32 	%f6547, %f683, %f683, %f6546;
	sqrt.rn.f32 	%f6548, %f6547;
	setp.lt.f32 	%p645, %f6548, 0f3A83126F;
	or.pred  	%p646, %p492, %p645;
	mov.f32 	%f11216, 0f00000000;
	mov.f32 	%f11217, %f11216;
	@%p646 bra 	$L__BB0_518;
	mul.f32 	%f686, %f6548, %f6548;
	mul.f32 	%f6550, %f499, %f686;
	mov.f32 	%f6551, 0f3F800000;
	sub.f32 	%f687, %f6551, %f6550;
	setp.lt.f32 	%p647, %f687, 0f00000000;
	mov.f32 	%f11240, %f11062;
	@%p647 bra 	$L__BB0_595;
	div.rn.f32 	%f6553, %f6548, %f148;
	mul.f32 	%f6554, %f6553, %f6553;
	ld.global.f32 	%f6555, [%rd13+104];
	ld.global.f32 	%f6556, [%rd13+100];
	ld.global.f32 	%f6557, [%rd13+96];
	ld.global.f32 	%f6558, [%rd13+92];
	ld.global.f32 	%f6559, [%rd13+88];
	ld.global.f32 	%f6560, [%rd13+84];
	ld.global.f32 	%f6561, [%rd13+80];
	ld.global.f32 	%f6562, [%rd13+76];
	ld.global.f32 	%f6563, [%rd13+72];
	ld.global.f32 	%f6564, [%rd13+68];
	sqrt.rn.f32 	%f6565, %f687;
	mul.f32 	%f6566, %f146, %f686;
	add.f32 	%f6567, %f6565, 0f3F800000;
	div.rn.f32 	%f6568, %f6566, %f6567;
	fma.rn.f32 	%f6569, %f6554, 0f00000000, %f6555;
	fma.rn.f32 	%f6570, %f6569, %f6554, %f6556;
	fma.rn.f32 	%f6571, %f6570, %f6554, %f6557;
	fma.rn.f32 	%f6572, %f6571, %f6554, %f6558;
	fma.rn.f32 	%f6573, %f6572, %f6554, %f6559;
	fma.rn.f32 	%f6574, %f6573, %f6554, %f6560;
	fma.rn.f32 	%f6575, %f6574, %f6554, %f6561;
	fma.rn.f32 	%f6576, %f6575, %f6554, %f6562;
	fma.rn.f32 	%f6577, %f6576, %f6554, %f6563;
	fma.rn.f32 	%f6578, %f6577, %f6554, %f6564;
	fma.rn.f32 	%f11216, %f6554, %f6578, %f6568;
	mul.f32 	%f6579, %f146, %f6548;
	div.rn.f32 	%f6580, %f6579, %f6565;
	add.f32 	%f6581, %f6553, %f6553;
	add.f32 	%f6582, %f6563, %f6563;
	mul.f32 	%f6583, %f6562, 0f40400000;
	mul.f32 	%f6584, %f6561, 0f40800000;
	mul.f32 	%f6585, %f6560, 0f40A00000;
	mul.f32 	%f6586, %f6559, 0f40C00000;
	mul.f32 	%f6587, %f6558, 0f40E00000;
	mul.f32 	%f6588, %f6557, 0f41000000;
	mul.f32 	%f6589, %f6556, 0f41100000;
	mul.f32 	%f6590, %f6555, 0f41200000;
	fma.rn.f32 	%f6591, %f6554, 0f00000000, %f6590;
	fma.rn.f32 	%f6592, %f6591, %f6554, %f6589;
	fma.rn.f32 	%f6593, %f6592, %f6554, %f6588;
	fma.rn.f32 	%f6594, %f6593, %f6554, %f6587;
	fma.rn.f32 	%f6595, %f6594, %f6554, %f6586;
	fma.rn.f32 	%f6596, %f6595, %f6554, %f6585;
	fma.rn.f32 	%f6597, %f6596, %f6554, %f6584;
	fma.rn.f32 	%f6598, %f6597, %f6554, %f6583;
	fma.rn.f32 	%f6599, %f6598, %f6554, %f6582;
	fma.rn.f32 	%f6600, %f6599, %f6554, %f6564;
	mul.f32 	%f6601, %f6581, %f6600;
	div.rn.f32 	%f6602, %f6601, %f148;
	add.f32 	%f11217, %f6602, %f6580;
	setp.eq.f32 	%p648, %f11216, 0f4E6E6B28;
	mov.f32 	%f11240, %f11062;
	@%p648 bra 	$L__BB0_595;
$L__BB0_518:
	sub.f32 	%f6603, %f11216, %f167;
	mul.f32 	%f6604, %f152, %f682;
	sub.f32 	%f6605, %f6603, %f6604;
	mul.f32 	%f6606, %f151, %f684;
	fma.rn.f32 	%f6607, %f683, %f150, %f6606;
	setp.gt.f32 	%p649, %f6548, 0f3A83126F;
	div.rn.f32 	%f6608, %f6607, %f6548;
	selp.f32 	%f6609, %f6608, 0f00000000, %p649;
	mul.f32 	%f6610, %f6609, %f11217;
	sub.f32 	%f6611, %f6610, %f152;
	neg.f32 	%f6612, %f6605;
	div.rn.f32 	%f6613, %f6612, %f6611;
	st.local.f32 	[%rd20], %f6613;
	ld.local.f32 	%f6614, [%rd18];
	ld.local.f32 	%f6615, [%rd20];
	add.f32 	%f6616, %f6614, %f6615;
	st.local.f32 	[%rd21], %f6616;
	ld.local.f32 	%f6617, [%rd18];
	abs.f32 	%f6618, %f6617;
	ld.local.f32 	%f6619, [%rd20];
	abs.f32 	%f6620, %f6619;
	setp.ltu.f32 	%p650, %f6618, %f6620;
	@%p650 bra 	$L__BB0_520;
	ld.local.f32 	%f6621, [%rd18];
	ld.local.f32 	%f6622, [%rd21];
	sub.f32 	%f6623, %f6621, %f6622;
	ld.local.f32 	%f6624, [%rd20];
	add.f32 	%f6625, %f6623, %f6624;
	ld.local.f32 	%f6626, [%rd19];
	add.f32 	%f6627, %f6626, %f6625;
	st.local.f32 	[%rd19], %f6627;
	bra.uni 	$L__BB0_521;
$L__BB0_520:
	ld.local.f32 	%f6628, [%rd20];
	ld.local.f32 	%f6629, [%rd21];
	sub.f32 	%f6630, %f6628, %f6629;
	ld.local.f32 	%f6631, [%rd18];
	add.f32 	%f6632, %f6630, %f6631;
	ld.local.f32 	%f6633, [%rd19];
	add.f32 	%f6634, %f6633, %f6632;
	st.local.f32 	[%rd19], %f6634;
$L__BB0_521:
	ld.local.f32 	%f6635, [%rd21];
	st.local.f32 	[%rd18], %f6635;
	ld.local.f32 	%f6636, [%rd18];
	ld.local.f32 	%f6637, [%rd19];
	add.f32 	%f692, %f6636, %f6637;
	sub.f32 	%f6638, %f692, %f682;
	abs.f32 	%f6639, %f6638;
	setp.lt.f32 	%p651, %f6639, 0f3C23D70A;
	mov.f32 	%f11240, %f692;
	@%p651 bra 	$L__BB0_595;
	fma.rn.f32 	%f693, %f150, %f692, %f11110;
	fma.rn.f32 	%f694, %f151, %f692, %f11111;
	mul.f32 	%f6641, %f694, %f694;
	fma.rn.f32 	%f6642, %f693, %f693, %f6641;
	sqrt.rn.f32 	%f6643, %f6642;
	setp.lt.f32 	%p653, %f6643, 0f3A83126F;
	or.pred  	%p654, %p492, %p653;
	mov.f32 	%f11218, 0f00000000;
	mov.f32 	%f11219, %f11218;
	@%p654 bra 	$L__BB0_525;
	mul.f32 	%f696, %f6643, %f6643;
	mul.f32 	%f6645, %f499, %f696;
	mov.f32 	%f6646, 0f3F800000;
	sub.f32 	%f697, %f6646, %f6645;
	setp.lt.f32 	%p655, %f697, 0f00000000;
	mov.f32 	%f11240, %f11062;
	@%p655 bra 	$L__BB0_595;
	div.rn.f32 	%f6648, %f6643, %f148;
	mul.f32 	%f6649, %f6648, %f6648;
	ld.global.f32 	%f6650, [%rd13+104];
	ld.global.f32 	%f6651, [%rd13+100];
	ld.global.f32 	%f6652, [%rd13+96];
	ld.global.f32 	%f6653, [%rd13+92];
	ld.global.f32 	%f6654, [%rd13+88];
	ld.global.f32 	%f6655, [%rd13+84];
	ld.global.f32 	%f6656, [%rd13+80];
	ld.global.f32 	%f6657, [%rd13+76];
	ld.global.f32 	%f6658, [%rd13+72];
	ld.global.f32 	%f6659, [%rd13+68];
	sqrt.rn.f32 	%f6660, %f697;
	mul.f32 	%f6661, %f146, %f696;
	add.f32 	%f6662, %f6660, 0f3F800000;
	div.rn.f32 	%f6663, %f6661, %f6662;
	fma.rn.f32 	%f6664, %f6649, 0f00000000, %f6650;
	fma.rn.f32 	%f6665, %f6664, %f6649, %f6651;
	fma.rn.f32 	%f6666, %f6665, %f6649, %f6652;
	fma.rn.f32 	%f6667, %f6666, %f6649, %f6653;
	fma.rn.f32 	%f6668, %f6667, %f6649, %f6654;
	fma.rn.f32 	%f6669, %f6668, %f6649, %f6655;
	fma.rn.f32 	%f6670, %f6669, %f6649, %f6656;
	fma.rn.f32 	%f6671, %f6670, %f6649, %f6657;
	fma.rn.f32 	%f6672, %f6671, %f6649, %f6658;
	fma.rn.f32 	%f6673, %f6672, %f6649, %f6659;
	fma.rn.f32 	%f11218, %f6649, %f6673, %f6663;
	mul.f32 	%f6674, %f146, %f6643;
	div.rn.f32 	%f6675, %f6674, %f6660;
	add.f32 	%f6676, %f6648, %f6648;
	add.f32 	%f6677, %f6658, %f6658;
	mul.f32 	%f6678, %f6657, 0f40400000;
	mul.f32 	%f6679, %f6656, 0f40800000;
	mul.f32 	%f6680, %f6655, 0f40A00000;
	mul.f32 	%f6681, %f6654, 0f40C00000;
	mul.f32 	%f6682, %f6653, 0f40E00000;
	mul.f32 	%f6683, %f6652, 0f41000000;
	mul.f32 	%f6684, %f6651, 0f41100000;
	mul.f32 	%f6685, %f6650, 0f41200000;
	fma.rn.f32 	%f6686, %f6649, 0f00000000, %f6685;
	fma.rn.f32 	%f6687, %f6686, %f6649, %f6684;
	fma.rn.f32 	%f6688, %f6687, %f6649, %f6683;
	fma.rn.f32 	%f6689, %f6688, %f6649, %f6682;
	fma.rn.f32 	%f6690, %f6689, %f6649, %f6681;
	fma.rn.f32 	%f6691, %f6690, %f6649, %f6680;
	fma.rn.f32 	%f6692, %f6691, %f6649, %f6679;
	fma.rn.f32 	%f6693, %f6692, %f6649, %f6678;
	fma.rn.f32 	%f6694, %f6693, %f6649, %f6677;
	fma.rn.f32 	%f6695, %f6694, %f6649, %f6659;
	mul.f32 	%f6696, %f6676, %f6695;
	div.rn.f32 	%f6697, %f6696, %f148;
	add.f32 	%f11219, %f6697, %f6675;
	setp.eq.f32 	%p656, %f11218, 0f4E6E6B28;
	mov.f32 	%f11240, %f11062;
	@%p656 bra 	$L__BB0_595;
$L__BB0_525:
	sub.f32 	%f6698, %f11218, %f167;
	mul.f32 	%f6699, %f152, %f692;
	sub.f32 	%f6700, %f6698, %f6699;
	mul.f32 	%f6701, %f151, %f694;
	fma.rn.f32 	%f6702, %f693, %f150, %f6701;
	setp.gt.f32 	%p657, %f6643, 0f3A83126F;
	div.rn.f32 	%f6703, %f6702, %f6643;
	selp.f32 	%f6704, %f6703, 0f00000000, %p657;
	mul.f32 	%f6705, %f6704, %f11219;
	sub.f32 	%f6706, %f6705, %f152;
	neg.f32 	%f6707, %f6700;
	div.rn.f32 	%f6708, %f6707, %f6706;
	st.local.f32 	[%rd20], %f6708;
	ld.local.f32 	%f6709, [%rd18];
	ld.local.f32 	%f6710, [%rd20];
	add.f32 	%f6711, %f6709, %f6710;
	st.local.f32 	[%rd21], %f6711;
	ld.local.f32 	%f6712, [%rd18];
	abs.f32 	%f6713, %f6712;
	ld.local.f32 	%f6714, [%rd20];
	abs.f32 	%f6715, %f6714;
	setp.ltu.f32 	%p658, %f6713, %f6715;
	@%p658 bra 	$L__BB0_527;
	ld.local.f32 	%f6716, [%rd18];
	ld.local.f32 	%f6717, [%rd21];
	sub.f32 	%f6718, %f6716, %f6717;
	ld.local.f32 	%f6719, [%rd20];
	add.f32 	%f6720, %f6718, %f6719;
	ld.local.f32 	%f6721, [%rd19];
	add.f32 	%f6722, %f6721, %f6720;
	st.local.f32 	[%rd19], %f6722;
	bra.uni 	$L__BB0_528;
$L__BB0_527:
	ld.local.f32 	%f6723, [%rd20];
	ld.local.f32 	%f6724, [%rd21];
	sub.f32 	%f6725, %f6723, %f6724;
	ld.local.f32 	%f6726, [%rd18];
	add.f32 	%f6727, %f6725, %f6726;
	ld.local.f32 	%f6728, [%rd19];
	add.f32 	%f6729, %f6728, %f6727;
	st.local.f32 	[%rd19], %f6729;
$L__BB0_528:
	ld.local.f32 	%f6730, [%rd21];
	st.local.f32 	[%rd18], %f6730;
	ld.local.f32 	%f6731, [%rd18];
	ld.local.f32 	%f6732, [%rd19];
	add.f32 	%f702, %f6731, %f6732;
	sub.f32 	%f6733, %f702, %f692;
	abs.f32 	%f6734, %f6733;
	setp.lt.f32 	%p659, %f6734, 0f3C23D70A;
	mov.f32 	%f11240, %f702;
	@%p659 bra 	$L__BB0_595;
	fma.rn.f32 	%f703, %f150, %f702, %f11110;
	fma.rn.f32 	%f704, %f151, %f702, %f11111;
	mul.f32 	%f6736, %f704, %f704;
	fma.rn.f32 	%f6737, %f703, %f703, %f6736;
	sqrt.rn.f32 	%f6738, %f6737;
	setp.lt.f32 	%p661, %f6738, 0f3A83126F;
	or.pred  	%p662, %p492, %p661;
	mov.f32 	%f11220, 0f00000000;
	mov.f32 	%f11221, %f11220;
	@%p662 bra 	$L__BB0_532;
	mul.f32 	%f706, %f6738, %f6738;
	mul.f32 	%f6740, %f499, %f706;
	mov.f32 	%f6741, 0f3F800000;
	sub.f32 	%f707, %f6741, %f6740;
	setp.lt.f32 	%p663, %f707, 0f00000000;
	mov.f32 	%f11240, %f11062;
	@%p663 bra 	$L__BB0_595;
	div.rn.f32 	%f6743, %f6738, %f148;
	mul.f32 	%f6744, %f6743, %f6743;
	ld.global.f32 	%f6745, [%rd13+104];
	ld.global.f32 	%f6746, [%rd13+100];
	ld.global.f32 	%f6747, [%rd13+96];
	ld.global.f32 	%f6748, [%rd13+92];
	ld.global.f32 	%f6749, [%rd13+88];
	ld.global.f32 	%f6750, [%rd13+84];
	ld.global.f32 	%f6751, [%rd13+80];
	ld.global.f32 	%f6752, [%rd13+76];
	ld.global.f32 	%f6753, [%rd13+72];
	ld.global.f32 	%f6754, [%rd13+68];
	sqrt.rn.f32 	%f6755, %f707;
	mul.f32 	%f6756, %f146, %f706;
	add.f32 	%f6757, %f6755, 0f3F800000;
	div.rn.f32 	%f6758, %f6756, %f6757;
	fma.rn.f32 	%f6759, %f6744, 0f00000000, %f6745;
	fma.rn.f32 	%f6760, %f6759, %f6744, %f6746;
	fma.rn.f32 	%f6761, %f6760, %f6744, %f6747;
	fma.rn.f32 	%f6762, %f6761, %f6744, %f6748;
	fma.rn.f32 	%f6763, %f6762, %f6744, %f6749;
	fma.rn.f32 	%f6764, %f6763, %f6744, %f6750;
	fma.rn.f32 	%f6765, %f6764, %f6744, %f6751;
	fma.rn.f32 	%f6766, %f6765, %f6744, %f6752;
	fma.rn.f32 	%f6767, %f6766, %f6744, %f6753;
	fma.rn.f32 	%f6768, %f6767, %f6744, %f6754;
	fma.rn.f32 	%f11220, %f6744, %f6768, %f6758;
	mul.f32 	%f6769, %f146, %f6738;
	div.rn.f32 	%f6770, %f6769, %f6755;
	add.f32 	%f6771, %f6743, %f6743;
	add.f32 	%f6772, %f6753, %f6753;
	mul.f32 	%f6773, %f6752, 0f40400000;
	mul.f32 	%f6774, %f6751, 0f40800000;
	mul.f32 	%f6775, %f6750, 0f40A00000;
	mul.f32 	%f6776, %f6749, 0f40C00000;
	mul.f32 	%f6777, %f6748, 0f40E00000;
	mul.f32 	%f6778, %f6747, 0f41000000;
	mul.f32 	%f6779, %f6746, 0f41100000;
	mul.f32 	%f6780, %f6745, 0f41200000;
	fma.rn.f32 	%f6781, %f6744, 0f00000000, %f6780;
	fma.rn.f32 	%f6782, %f6781, %f6744, %f6779;
	fma.rn.f32 	%f6783, %f6782, %f6744, %f6778;
	fma.rn.f32 	%f6784, %f6783, %f6744, %f6777;
	fma.rn.f32 	%f6785, %f6784, %f6744, %f6776;
	fma.rn.f32 	%f6786, %f6785, %f6744, %f6775;
	fma.rn.f32 	%f6787, %f6786, %f6744, %f6774;
	fma.rn.f32 	%f6788, %f6787, %f6744, %f6773;
	fma.rn.f32 	%f6789, %f6788, %f6744, %f6772;
	fma.rn.f32 	%f6790, %f6789, %f6744, %f6754;
	mul.f32 	%f6791, %f6771, %f6790;
	div.rn.f32 	%f6792, %f6791, %f148;
	add.f32 	%f11221, %f6792, %f6770;
	setp.eq.f32 	%p664, %f11220, 0f4E6E6B28;
	mov.f32 	%f11240, %f11062;
	@%p664 bra 	$L__BB0_595;
$L__BB0_532:
	sub.f32 	%f6793, %f11220, %f167;
	mul.f32 	%f6794, %f152, %f702;
	sub.f32 	%f6795, %f6793, %f6794;
	mul.f32 	%f6796, %f151, %f704;
	fma.rn.f32 	%f6797, %f703, %f150, %f6796;
	setp.gt.f32 	%p665, %f6738, 0f3A83126F;
	div.rn.f32 	%f6798, %f6797, %f6738;
	selp.f32 	%f6799, %f6798, 0f00000000, %p665;
	mul.f32 	%f6800, %f6799, %f11221;
	sub.f32 	%f6801, %f6800, %f152;
	neg.f32 	%f6802, %f6795;
	div.rn.f32 	%f6803, %f6802, %f6801;
	st.local.f32 	[%rd20], %f6803;
	ld.local.f32 	%f6804, [%rd18];
	ld.local.f32 	%f6805, [%rd20];
	add.f32 	%f6806, %f6804, %f6805;
	st.local.f32 	[%rd21], %f6806;
	ld.local.f32 	%f6807, [%rd18];
	abs.f32 	%f6808, %f6807;
	ld.local.f32 	%f6809, [%rd20];
	abs.f32 	%f6810, %f6809;
	setp.ltu.f32 	%p666, %f6808, %f6810;
	@%p666 bra 	$L__BB0_534;
	ld.local.f32 	%f6811, [%rd18];
	ld.local.f32 	%f6812, [%rd21];
	sub.f32 	%f6813, %f6811, %f6812;
	ld.local.f32 	%f6814, [%rd20];
	add.f32 	%f6815, %f6813, %f6814;
	ld.local.f32 	%f6816, [%rd19];
	add.f32 	%f6817, %f6816, %f6815;
	st.local.f32 	[%rd19], %f6817;
	bra.uni 	$L__BB0_535;
$L__BB0_534:
	ld.local.f32 	%f6818, [%rd20];
	ld.local.f32 	%f6819, [%rd21];
	sub.f32 	%f6820, %f6818, %f6819;
	ld.local.f32 	%f6821, [%rd18];
	add.f32 	%f6822, %f6820, %f6821;
	ld.local.f32 	%f6823, [%rd19];
	add.f32 	%f6824, %f6823, %f6822;
	st.local.f32 	[%rd19], %f6824;
$L__BB0_535:
	ld.local.f32 	%f6825, [%rd21];
	st.local.f32 	[%rd18], %f6825;
	ld.local.f32 	%f6826, [%rd18];
	ld.local.f32 	%f6827, [%rd19];
	add.f32 	%f712, %f6826, %f6827;
	sub.f32 	%f6828, %f712, %f702;
	abs.f32 	%f6829, %f6828;
	setp.lt.f32 	%p667, %f6829, 0f3C23D70A;
	mov.f32 	%f11240, %f712;
	@%p667 bra 	$L__BB0_595;
	fma.rn.f32 	%f713, %f150, %f712, %f11110;
	fma.rn.f32 	%f714, %f151, %f712, %f11111;
	mul.f32 	%f6831, %f714, %f714;
	fma.rn.f32 	%f6832, %f713, %f713, %f6831;
	sqrt.rn.f32 	%f6833, %f6832;
	setp.lt.f32 	%p669, %f6833, 0f3A83126F;
	or.pred  	%p670, %p492, %p669;
	mov.f32 	%f11222, 0f00000000;
	mov.f32 	%f11223, %f11222;
	@%p670 bra 	$L__BB0_539;
	mul.f32 	%f716, %f6833, %f6833;
	mul.f32 	%f6835, %f499, %f716;
	mov.f32 	%f6836, 0f3F800000;
	sub.f32 	%f717, %f6836, %f6835;
	setp.lt.f32 	%p671, %f717, 0f00000000;
	mov.f32 	%f11240, %f11062;
	@%p671 bra 	$L__BB0_595;
	div.rn.f32 	%f6838, %f6833, %f148;
	mul.f32 	%f6839, %f6838, %f6838;
	ld.global.f32 	%f6840, [%rd13+104];
	ld.global.f32 	%f6841, [%rd13+100];
	ld.global.f32 	%f6842, [%rd13+96];
	ld.global.f32 	%f6843, [%rd13+92];
	ld.global.f32 	%f6844, [%rd13+88];
	ld.global.f32 	%f6845, [%rd13+84];
	ld.global.f32 	%f6846, [%rd13+80];
	ld.global.f32 	%f6847, [%rd13+76];
	ld.global.f32 	%f6848, [%rd13+72];
	ld.global.f32 	%f6849, [%rd13+68];
	sqrt.rn.f32 	%f6850, %f717;
	mul.f32 	%f6851, %f146, %f716;
	add.f32 	%f6852, %f6850, 0f3F800000;
	div.rn.f32 	%f6853, %f6851, %f6852;
	fma.rn.f32 	%f6854, %f6839, 0f00000000, %f6840;
	fma.rn.f32 	%f6855, %f6854, %f6839, %f6841;
	fma.rn.f32 	%f6856, %f6855, %f6839, %f6842;
	fma.rn.f32 	%f6857, %f6856, %f6839, %f6843;
	fma.rn.f32 	%f6858, %f6857, %f6839, %f6844;
	fma.rn.f32 	%f6859, %f6858, %f6839, %f6845;
	fma.rn.f32 	%f6860, %f6859, %f6839, %f6846;
	fma.rn.f32 	%f6861, %f6860, %f6839, %f6847;
	fma.rn.f32 	%f6862, %f6861, %f6839, %f6848;
	fma.rn.f32 	%f6863, %f6862, %f6839, %f6849;
	fma.rn.f32 	%f11222, %f6839, %f6863, %f6853;
	mul.f32 	%f6864, %f146, %f6833;
	div.rn.f32 	%f6865, %f6864, %f6850;
	add.f32 	%f6866, %f6838, %f6838;
	add.f32 	%f6867, %f6848, %f6848;
	mul.f32 	%f6868, %f6847, 0f40400000;
	mul.f32 	%f6869, %f6846, 0f40800000;
	mul.f32 	%f6870, %f6845, 0f40A00000;
	mul.f32 	%f6871, %f6844, 0f40C00000;
	mul.f32 	%f6872, %f6843, 0f40E00000;
	mul.f32 	%f6873, %f6842, 0f41000000;
	mul.f32 	%f6874, %f6841, 0f41100000;
	mul.f32 	%f6875, %f6840, 0f41200000;
	fma.rn.f32 	%f6876, %f6839, 0f00000000, %f6875;
	fma.rn.f32 	%f6877, %f6876, %f6839, %f6874;
	fma.rn.f32 	%f6878, %f6877, %f6839, %f6873;
	fma.rn.f32 	%f6879, %f6878, %f6839, %f6872;
	fma.rn.f32 	%f6880, %f6879, %f6839, %f6871;
	fma.rn.f32 	%f6881, %f6880, %f6839, %f6870;
	fma.rn.f32 	%f6882, %f6881, %f6839, %f6869;
	fma.rn.f32 	%f6883, %f6882, %f6839, %f6868;
	fma.rn.f32 	%f6884, %f6883, %f6839, %f6867;
	fma.rn.f32 	%f6885, %f6884, %f6839, %f6849;
	mul.f32 	%f6886, %f6866, %f6885;
	div.rn.f32 	%f6887, %f6886, %f148;
	add.f32 	%f11223, %f6887, %f6865;
	setp.eq.f32 	%p672, %f11222, 0f4E6E6B28;
	mov.f32 	%f11240, %f11062;
	@%p672 bra 	$L__BB0_595;
$L__BB0_539:
	sub.f32 	%f6888, %f11222, %f167;
	mul.f32 	%f6889, %f152, %f712;
	sub.f32 	%f6890, %f6888, %f6889;
	mul.f32 	%f6891, %f151, %f714;
	fma.rn.f32 	%f6892, %f713, %f150, %f6891;
	setp.gt.f32 	%p673, %f6833, 0f3A83126F;
	div.rn.f32 	%f6893, %f6892, %f6833;
	selp.f32 	%f6894, %f6893, 0f00000000, %p673;
	mul.f32 	%f6895, %f6894, %f11223;
	sub.f32 	%f6896, %f6895, %f152;
	neg.f32 	%f6897, %f6890;
	div.rn.f32 	%f6898, %f6897, %f6896;
	st.local.f32 	[%rd20], %f6898;
	ld.local.f32 	%f6899, [%rd18];
	ld.local.f32 	%f6900, [%rd20];
	add.f32 	%f6901, %f6899, %f6900;
	st.local.f32 	[%rd21], %f6901;
	ld.local.f32 	%f6902, [%rd18];
	abs.f32 	%f6903, %f6902;
	ld.local.f32 	%f6904, [%rd20];
	abs.f32 	%f6905, %f6904;
	setp.ltu.f32 	%p674, %f6903, %f6905;
	@%p674 bra 	$L__BB0_541;
	ld.local.f32 	%f6906, [%rd18];
	ld.local.f32 	%f6907, [%rd21];
	sub.f32 	%f6908, %f6906, %f6907;
	ld.local.f32 	%f6909, [%rd20];
	add.f32 	%f6910, %f6908, %f6909;
	ld.local.f32 	%f6911, [%rd19];
	add.f32 	%f6912, %f6911, %f6910;
	st.local.f32 	[%rd19], %f6912;
	bra.uni 	$L__BB0_542;
$L__BB0_541:
	ld.local.f32 	%f6913, [%rd20];
	ld.local.f32 	%f6914, [%rd21];
	sub.f32 	%f6915, %f6913, %f6914;
	ld.local.f32 	%f6916, [%rd18];
	add.f32 	%f6917, %f6915, %f6916;
	ld.local.f32 	%f6918, [%rd19];
	add.f32 	%f6919, %f6918, %f6917;
	st.local.f32 	[%rd19], %f6919;
$L__BB0_542:
	ld.local.f32 	%f6920, [%rd21];
	st.local.f32 	[%rd18], %f6920;
	ld.local.f32 	%f6921, [%rd18];
	ld.local.f32 	%f6922, [%rd19];
	add.f32 	%f722, %f6921, %f6922;
	sub.f32 	%f6923, %f722, %f712;
	abs.f32 	%f6924, %f6923;
	setp.lt.f32 	%p675, %f6924, 0f3C23D70A;
	mov.f32 	%f11240, %f722;
	@%p675 bra 	$L__BB0_595;
	fma.rn.f32 	%f723, %f150, %f722, %f11110;
	fma.rn.f32 	%f724, %f151, %f722, %f11111;
	mul.f32 	%f6926, %f724, %f724;
	fma.rn.f32 	%f6927, %f723, %f723, %f6926;
	sqrt.rn.f32 	%f6928, %f6927;
	setp.lt.f32 	%p677, %f6928, 0f3A83126F;
	or.pred  	%p678, %p492, %p677;
	mov.f32 	%f11224, 0f00000000;
	mov.f32 	%f11225, %f11224;
	@%p678 bra 	$L__BB0_546;
	mul.f32 	%f726, %f6928, %f6928;
	mul.f32 	%f6930, %f499, %f726;
	mov.f32 	%f6931, 0f3F800000;
	sub.f32 	%f727, %f6931, %f6930;
	setp.lt.f32 	%p679, %f727, 0f00000000;
	mov.f32 	%f11240, %f11062;
	@%p679 bra 	$L__BB0_595;
	div.rn.f32 	%f6933, %f6928, %f148;
	mul.f32 	%f6934, %f6933, %f6933;
	ld.global.f32 	%f6935, [%rd13+104];
	ld.global.f32 	%f6936, [%rd13+100];
	ld.global.f32 	%f6937, [%rd13+96];
	ld.global.f32 	%f6938, [%rd13+92];
	ld.global.f32 	%f6939, [%rd13+88];
	ld.global.f32 	%f6940, [%rd13+84];
	ld.global.f32 	%f6941, [%rd13+80];
	ld.global.f32 	%f6942, [%rd13+76];
	ld.global.f32 	%f6943, [%rd13+72];
	ld.global.f32 	%f6944, [%rd13+68];
	sqrt.rn.f32 	%f6945, %f727;
	mul.f32 	%f6946, %f146, %f726;
	add.f32 	%f6947, %f6945, 0f3F800000;
	div.rn.f32 	%f6948, %f6946, %f6947;
	fma.rn.f32 	%f6949, %f6934, 0f00000000, %f6935;
	fma.rn.f32 	%f6950, %f6949, %f6934, %f6936;
	fma.rn.f32 	%f6951, %f6950, %f6934, %f6937;
	fma.rn.f32 	%f6952, %f6951, %f6934, %f6938;
	fma.rn.f32 	%f6953, %f6952, %f6934, %f6939;
	fma.rn.f32 	%f6954, %f6953, %f6934, %f6940;
	fma.rn.f32 	%f6955, %f6954, %f6934, %f6941;
	fma.rn.f32 	%f6956, %f6955, %f6934, %f6942;
	fma.rn.f32 	%f6957, %f6956, %f6934, %f6943;
	fma.rn.f32 	%f6958, %f6957, %f6934, %f6944;
	fma.rn.f32 	%f11224, %f6934, %f6958, %f6948;
	mul.f32 	%f6959, %f146, %f6928;
	div.rn.f32 	%f6960, %f6959, %f6945;
	add.f32 	%f6961, %f6933, %f6933;
	add.f32 	%f6962, %f6943, %f6943;
	mul.f32 	%f6963, %f6942, 0f40400000;
	mul.f32 	%f6964, %f6941, 0f40800000;
	mul.f32 	%f6965, %f6940, 0f40A00000;
	mul.f32 	%f6966, %f6939, 0f40C00000;
	mul.f32 	%f6967, %f6938, 0f40E00000;
	mul.f32 	%f6968, %f6937, 0f41000000;
	mul.f32 	%f6969, %f6936, 0f41100000;
	mul.f32 	%f6970, %f6935, 0f41200000;
	fma.rn.f32 	%f6971, %f6934, 0f00000000, %f6970;
	fma.rn.f32 	%f6972, %f6971, %f6934, %f6969;
	fma.rn.f32 	%f6973, %f6972, %f6934, %f6968;
	fma.rn.f32 	%f6974, %f6973, %f6934, %f6967;
	fma.rn.f32 	%f6975, %f6974, %f6934, %f6966;
	fma.rn.f32 	%f6976, %f6975, %f6934, %f6965;
	fma.rn.f32 	%f6977, %f6976, %f6934, %f6964;
	fma.rn.f32 	%f6978, %f6977, %f6934, %f6963;
	fma.rn.f32 	%f6979, %f6978, %f6934, %f6962;
	fma.rn.f32 	%f6980, %f6979, %f6934, %f6944;
	mul.f32 	%f6981, %f6961, %f6980;
	div.rn.f32 	%f6982, %f6981, %f148;
	add.f32 	%f11225, %f6982, %f6960;
	setp.eq.f32 	%p680, %f11224, 0f4E6E6B28;
	mov.f32 	%f11240, %f11062;
	@%p680 bra 	$L__BB0_595;
$L__BB0_546:
	sub.f32 	%f6983, %f11224, %f167;
	mul.f32 	%f6984, %f152, %f722;
	sub.f32 	%f6985, %f6983, %f6984;
	mul.f32 	%f6986, %f151, %f724;
	fma.rn.f32 	%f6987, %f723, %f150, %f6986;
	setp.gt.f32 	%p681, %f6928, 0f3A83126F;
	div.rn.f32 	%f6988, %f6987, %f6928;
	selp.f32 	%f6989, %f6988, 0f00000000, %p681;
	mul.f32 	%f6990, %f6989, %f11225;
	sub.f32 	%f6991, %f6990, %f152;
	neg.f32 	%f6992, %f6985;
	div.rn.f32 	%f6993, %f6992, %f6991;
	st.local.f32 	[%rd20], %f6993;
	ld.local.f32 	%f6994, [%rd18];
	ld.local.f32 	%f6995, [%rd20];
	add.f32 	%f6996, %f6994, %f6995;
	st.local.f32 	[%rd21], %f6996;
	ld.local.f32 	%f6997, [%rd18];
	abs.f32 	%f6998, %f6997;
	ld.local.f32 	%f6999, [%rd20];
	abs.f32 	%f7000, %f6999;
	setp.ltu.f32 	%p682, %f6998, %f7000;
	@%p682 bra 	$L__BB0_548;
	ld.local.f32 	%f7001, [%rd18];
	ld.local.f32 	%f7002, [%rd21];
	sub.f32 	%f7003, %f7001, %f7002;
	ld.local.f32 	%f7004, [%rd20];
	add.f32 	%f7005, %f7003, %f7004;
	ld.local.f32 	%f7006, [%rd19];
	add.f32 	%f7007, %f7006, %f7005;
	st.local.f32 	[%rd19], %f7007;
	bra.uni 	$L__BB0_549;
$L__BB0_548:
	ld.local.f32 	%f7008, [%rd20];
	ld.local.f32 	%f7009, [%rd21];
	sub.f32 	%f7010, %f7008, %f7009;
	ld.local.f32 	%f7011, [%rd18];
	add.f32 	%f7012, %f7010, %f7011;
	ld.local.f32 	%f7013, [%rd19];
	add.f32 	%f7014, %f7013, %f7012;
	st.local.f32 	[%rd19], %f7014;
$L__BB0_549:
	ld.local.f32 	%f7015, [%rd21];
	st.local.f32 	[%rd18], %f7015;
	ld.local.f32 	%f7016, [%rd18];
	ld.local.f32 	%f7017, [%rd19];
	add.f32 	%f732, %f7016, %f7017;
	sub.f32 	%f7018, %f732, %f722;
	abs.f32 	%f7019, %f7018;
	setp.lt.f32 	%p683, %f7019, 0f3C23D70A;
	mov.f32 	%f11240, %f732;
	@%p683 bra 	$L__BB0_595;
	fma.rn.f32 	%f733, %f150, %f732, %f11110;
	fma.rn.f32 	%f734, %f151, %f732, %f11111;
	mul.f32 	%f7021, %f734, %f734;
	fma.rn.f32 	%f7022, %f733, %f733, %f7021;
	sqrt.rn.f32 	%f7023, %f7022;
	setp.lt.f32 	%p685, %f7023, 0f3A83126F;
	or.pred  	%p686, %p492, %p685;
	mov.f32 	%f11226, 0f00000000;
	mov.f32 	%f11227, %f11226;
	@%p686 bra 	$L__BB0_553;
	mul.f32 	%f736, %f7023, %f7023;
	mul.f32 	%f7025, %f499, %f736;
	mov.f32 	%f7026, 0f3F800000;
	sub.f32 	%f737, %f7026, %f7025;
	setp.lt.f32 	%p687, %f737, 0f00000000;
	mov.f32 	%f11240, %f11062;
	@%p687 bra 	$L__BB0_595;
	div.rn.f32 	%f7028, %f7023, %f148;
	mul.f32 	%f7029, %f7028, %f7028;
	ld.global.f32 	%f7030, [%rd13+104];
	ld.global.f32 	%f7031, [%rd13+100];
	ld.global.f32 	%f7032, [%rd13+96];
	ld.global.f32 	%f7033, [%rd13+92];
	ld.global.f32 	%f7034, [%rd13+88];
	ld.global.f32 	%f7035, [%rd13+84];
	ld.global.f32 	%f7036, [%rd13+80];
	ld.global.f32 	%f7037, [%rd13+76];
	ld.global.f32 	%f7038, [%rd13+72];
	ld.global.f32 	%f7039, [%rd13+68];
	sqrt.rn.f32 	%f7040, %f737;
	mul.f32 	%f7041, %f146, %f736;
	add.f32 	%f7042, %f7040, 0f3F800000;
	div.rn.f32 	%f7043, %f7041, %f7042;
	fma.rn.f32 	%f7044, %f7029, 0f00000000, %f7030;
	fma.rn.f32 	%f7045, %f7044, %f7029, %f7031;
	fma.rn.f32 	%f7046, %f7045, %f7029, %f7032;
	fma.rn.f32 	%f7047, %f7046, %f7029, %f7033;
	fma.rn.f32 	%f7048, %f7047, %f7029, %f7034;
	fma.rn.f32 	%f7049, %f7048, %f7029, %f7035;
	fma.rn.f32 	%f7050, %f7049, %f7029, %f7036;
	fma.rn.f32 	%f7051, %f7050, %f7029, %f7037;
	fma.rn.f32 	%f7052, %f7051, %f7029, %f7038;
	fma.rn.f32 	%f7053, %f7052, %f7029, %f7039;
	fma.rn.f32 	%f11226, %f7029, %f7053, %f7043;
	mul.f32 	%f7054, %f146, %f7023;
	div.rn.f32 	%f7055, %f7054, %f7040;
	add.f32 	%f7056, %f7028, %f7028;
	add.f32 	%f7057, %f7038, %f7038;
	mul.f32 	%f7058, %f7037, 0f40400000;
	mul.f32 	%f7059, %f7036, 0f40800000;
	mul.f32 	%f7060, %f7035, 0f40A00000;
	mul.f32 	%f7061, %f7034, 0f40C00000;
	mul.f32 	%f7062, %f7033, 0f40E00000;
	mul.f32 	%f7063, %f7032, 0f41000000;
	mul.f32 	%f7064, %f7031, 0f41100000;
	mul.f32 	%f7065, %f7030, 0f41200000;
	fma.rn.f32 	%f7066, %f7029, 0f00000000, %f7065;
	fma.rn.f32 	%f7067, %f7066, %f7029, %f7064;
	fma.rn.f32 	%f7068, %f7067, %f7029, %f7063;
	fma.rn.f32 	%f7069, %f7068, %f7029, %f7062;
	fma.rn.f32 	%f7070, %f7069, %f7029, %f7061;
	fma.rn.f32 	%f7071, %f7070, %f7029, %f7060;
	fma.rn.f32 	%f7072, %f7071, %f7029, %f7059;
	fma.rn.f32 	%f7073, %f7072, %f7029, %f7058;
	fma.rn.f32 	%f7074, %f7073, %f7029, %f7057;
	fma.rn.f32 	%f7075, %f7074, %f7029, %f7039;
	mul.f32 	%f7076, %f7056, %f7075;
	div.rn.f32 	%f7077, %f7076, %f148;
	add.f32 	%f11227, %f7077, %f7055;
	setp.eq.f32 	%p688, %f11226, 0f4E6E6B28;
	mov.f32 	%f11240, %f11062;
	@%p688 bra 	$L__BB0_595;
$L__BB0_553:
	sub.f32 	%f7078, %f11226, %f167;
	mul.f32 	%f7079, %f152, %f732;
	sub.f32 	%f7080, %f7078, %f7079;
	mul.f32 	%f7081, %f151, %f734;
	fma.rn.f32 	%f7082, %f733, %f150, %f7081;
	setp.gt.f32 	%p689, %f7023, 0f3A83126F;
	div.rn.f32 	%f7083, %f7082, %f7023;
	selp.f32 	%f7084, %f7083, 0f00000000, %p689;
	mul.f32 	%f7085, %f7084, %f11227;
	sub.f32 	%f7086, %f7085, %f152;
	neg.f32 	%f7087, %f7080;
	div.rn.f32 	%f7088, %f7087, %f7086;
	st.local.f32 	[%rd20], %f7088;
	ld.local.f32 	%f7089, [%rd18];
	ld.local.f32 	%f7090, [%rd20];
	add.f32 	%f7091, %f7089, %f7090;
	st.local.f32 	[%rd21], %f7091;
	ld.local.f32 	%f7092, [%rd18];
	abs.f32 	%f7093, %f7092;
	ld.local.f32 	%f7094, [%rd20];
	abs.f32 	%f7095, %f7094;
	setp.ltu.f32 	%p690, %f7093, %f7095;
	@%p690 bra 	$L__BB0_555;
	ld.local.f32 	%f7096, [%rd18];
	ld.local.f32 	%f7097, [%rd21];
	sub.f32 	%f7098, %f7096, %f7097;
	ld.local.f32 	%f7099, [%rd20];
	add.f32 	%f7100, %f7098, %f7099;
	ld.local.f32 	%f7101, [%rd19];
	add.f32 	%f7102, %f7101, %f7100;
	st.local.f32 	[%rd19], %f7102;
	bra.uni 	$L__BB0_556;
$L__BB0_555:
	ld.local.f32 	%f7103, [%rd20];
	ld.local.f32 	%f7104, [%rd21];
	sub.f32 	%f7105, %f7103, %f7104;
	ld.local.f32 	%f7106, [%rd18];
	add.f32 	%f7107, %f7105, %f7106;
	ld.local.f32 	%f7108, [%rd19];
	add.f32 	%f7109, %f7108, %f7107;
	st.local.f32 	[%rd19], %f7109;
$L__BB0_556:
	ld.local.f32 	%f7110, [%rd21];
	st.local.f32 	[%rd18], %f7110;
	ld.local.f32 	%f7111, [%rd18];
	ld.local.f32 	%f7112, [%rd19];
	add.f32 	%f742, %f7111, %f7112;
	sub.f32 	%f7113, %f742, %f732;
	abs.f32 	%f7114, %f7113;
	setp.lt.f32 	%p691, %f7114, 0f3C23D70A;
	mov.f32 	%f11240, %f742;
	@%p691 bra 	$L__BB0_595;
	fma.rn.f32 	%f743, %f150, %f742, %f11110;
	fma.rn.f32 	%f744, %f151, %f742, %f11111;
	mul.f32 	%f7116, %f744, %f744;
	fma.rn.f32 	%f7117, %f743, %f743, %f7116;
	sqrt.rn.f32 	%f7118, %f7117;
	setp.lt.f32 	%p693, %f7118, 0f3A83126F;
	or.pred  	%p694, %p492, %p693;
	mov.f32 	%f11228, 0f00000000;
	mov.f32 	%f11229, %f11228;
	@%p694 bra 	$L__BB0_560;
	mul.f32 	%f746, %f7118, %f7118;
	mul.f32 	%f7120, %f499, %f746;
	mov.f32 	%f7121, 0f3F800000;
	sub.f32 	%f747, %f7121, %f7120;
	setp.lt.f32 	%p695, %f747, 0f00000000;
	mov.f32 	%f11240, %f11062;
	@%p695 bra 	$L__BB0_595;
	div.rn.f32 	%f7123, %f7118, %f148;
	mul.f32 	%f7124, %f7123, %f7123;
	ld.global.f32 	%f7125, [%rd13+104];
	ld.global.f32 	%f7126, [%rd13+100];
	ld.global.f32 	%f7127, [%rd13+96];
	ld.global.f32 	%f7128, [%rd13+92];
	ld.global.f32 	%f7129, [%rd13+88];
	ld.global.f32 	%f7130, [%rd13+84];
	ld.global.f32 	%f7131, [%rd13+80];
	ld.global.f32 	%f7132, [%rd13+76];
	ld.global.f32 	%f7133, [%rd13+72];
	ld.global.f32 	%f7134, [%rd13+68];
	sqrt.rn.f32 	%f7135, %f747;
	mul.f32 	%f7136, %f146, %f746;
	add.f32 	%f7137, %f7135, 0f3F800000;
	div.rn.f32 	%f7138, %f7136, %f7137;
	fma.rn.f32 	%f7139, %f7124, 0f00000000, %f7125;
	fma.rn.f32 	%f7140, %f7139, %f7124, %f7126;
	fma.rn.f32 	%f7141, %f7140, %f7124, %f7127;
	fma.rn.f32 	%f7142, %f7141, %f7124, %f7128;
	fma.rn.f32 	%f7143, %f7142, %f7124, %f7129;
	fma.rn.f32 	%f7144, %f7143, %f7124, %f7130;
	fma.rn.f32 	%f7145, %f7144, %f7124, %f7131;
	fma.rn.f32 	%f7146, %f7145, %f7124, %f7132;
	fma.rn.f32 	%f7147, %f7146, %f7124, %f7133;
	fma.rn.f32 	%f7148, %f7147, %f7124, %f7134;
	fma.rn.f32 	%f11228, %f7124, %f7148, %f7138;
	mul.f32 	%f7149, %f146, %f7118;
	div.rn.f32 	%f7150, %f7149, %f7135;
	add.f32 	%f7151, %f7123, %f7123;
	add.f32 	%f7152, %f7133, %f7133;
	mul.f32 	%f7153, %f7132, 0f40400000;
	mul.f32 	%f7154, %f7131, 0f40800000;
	mul.f32 	%f7155, %f7130, 0f40A00000;
	mul.f32 	%f7156, %f7129, 0f40C00000;
	mul.f32 	%f7157, %f7128, 0f40E00000;
	mul.f32 	%f7158, %f7127, 0f41000000;
	mul.f32 	%f7159, %f7126, 0f41100000;
	mul.f32 	%f7160, %f7125, 0f41200000;
	fma.rn.f32 	%f7161, %f7124, 0f00000000, %f7160;
	fma.rn.f32 	%f7162, %f7161, %f7124, %f7159;
	fma.rn.f32 	%f7163, %f7162, %f7124, %f7158;
	fma.rn.f32 	%f7164, %f7163, %f7124, %f7157;
	fma.rn.f32 	%f7165, %f7164, %f7124, %f7156;
	fma.rn.f32 	%f7166, %f7165, %f7124, %f7155;
	fma.rn.f32 	%f7167, %f7166, %f7124, %f7154;
	fma.rn.f32 	%f7168, %f7167, %f7124, %f7153;
	fma.rn.f32 	%f7169, %f7168, %f7124, %f7152;
	fma.rn.f32 	%f7170, %f7169, %f7124, %f7134;
	mul.f32 	%f7171, %f7151, %f7170;
	div.rn.f32 	%f7172, %f7171, %f148;
	add.f32 	%f11229, %f7172, %f7150;
	setp.eq.f32 	%p696, %f11228, 0f4E6E6B28;
	mov.f32 	%f11240, %f11062;
	@%p696 bra 	$L__BB0_595;
$L__BB0_560:
	sub.f32 	%f7173, %f11228, %f167;
	mul.f32 	%f7174, %f152, %f742;
	sub.f32 	%f7175, %f7173, %f7174;
	mul.f32 	%f7176, %f151, %f744;
	fma.rn.f32 	%f7177, %f743, %f150, %f7176;
	setp.gt.f32 	%p697, %f7118, 0f3A83126F;
	div.rn.f32 	%f7178, %f7177, %f7118;
	selp.f32 	%f7179, %f7178, 0f00000000, %p697;
	mul.f32 	%f7180, %f7179, %f11229;
	sub.f32 	%f7181, %f7180, %f152;
	neg.f32 	%f7182, %f7175;
	div.rn.f32 	%f7183, %f7182, %f7181;
	st.local.f32 	[%rd20], %f7183;
	ld.local.f32 	%f7184, [%rd18];
	ld.local.f32 	%f7185, [%rd20];
	add.f32 	%f7186, %f7184, %f7185;
	st.local.f32 	[%rd21], %f7186;
	ld.local.f32 	%f7187, [%rd18];
	abs.f32 	%f7188, %f7187;
	ld.local.f32 	%f7189, [%rd20];
	abs.f32 	%f7190, %f7189;
	setp.ltu.f32 	%p698, %f7188, %f7190;
	@%p698 bra 	$L__BB0_562;
	ld.local.f32 	%f7191, [%rd18];
	ld.local.f32 	%f7192, [%rd21];
	sub.f32 	%f7193, %f7191, %f7192;
	ld.local.f32 	%f7194, [%rd20];
	add.f32 	%f7195, %f7193, %f7194;
	ld.local.f32 	%f7196, [%rd19];
	add.f32 	%f7197, %f7196, %f7195;
	st.local.f32 	[%rd19], %f7197;
	bra.uni 	$L__BB0_563;
$L__BB0_562:
	ld.local.f32 	%f7198, [%rd20];
	ld.local.f32 	%f7199, [%rd21];
	sub.f32 	%f7200, %f7198, %f7199;
	ld.local.f32 	%f7201, [%rd18];
	add.f32 	%f7202, %f7200, %f7201;
	ld.local.f32 	%f7203, [%rd19];
	add.f32 	%f7204, %f7203, %f7202;
	st.local.f32 	[%rd19], %f7204;
$L__BB0_563:
	ld.local.f32 	%f7205, [%rd21];
	st.local.f32 	[%rd18], %f7205;
	ld.local.f32 	%f7206, [%rd18];
	ld.local.f32 	%f7207, [%rd19];
	add.f32 	%f752, %f7206, %f7207;
	sub.f32 	%f7208, %f752, %f742;
	abs.f32 	%f7209, %f7208;
	setp.lt.f32 	%p699, %f7209, 0f3C23D70A;
	mov.f32 	%f11240, %f752;
	@%p699 bra 	$L__BB0_595;
	fma.rn.f32 	%f753, %f150, %f752, %f11110;
	fma.rn.f32 	%f754, %f151, %f752, %f11111;
	mul.f32 	%f7211, %f754, %f754;
	fma.rn.f32 	%f7212, %f753, %f753, %f7211;
	sqrt.rn.f32 	%f7213, %f7212;
	setp.lt.f32 	%p701, %f7213, 0f3A83126F;
	or.pred  	%p702, %p492, %p701;
	mov.f32 	%f11230, 0f00000000;
	mov.f32 	%f11231, %f11230;
	@%p702 bra 	$L__BB0_567;
	mul.f32 	%f756, %f7213, %f7213;
	mul.f32 	%f7215, %f499, %f756;
	mov.f32 	%f7216, 0f3F800000;
	sub.f32 	%f757, %f7216, %f7215;
	setp.lt.f32 	%p703, %f757, 0f00000000;
	mov.f32 	%f11240, %f11062;
	@%p703 bra 	$L__BB0_595;
	div.rn.f32 	%f7218, %f7213, %f148;
	mul.f32 	%f7219, %f7218, %f7218;
	ld.global.f32 	%f7220, [%rd13+104];
	ld.global.f32 	%f7221, [%rd13+100];
	ld.global.f32 	%f7222, [%rd13+96];
	ld.global.f32 	%f7223, [%rd13+92];
	ld.global.f32 	%f7224, [%rd13+88];
	ld.global.f32 	%f7225, [%rd13+84];
	ld.global.f32 	%f7226, [%rd13+80];
	ld.global.f32 	%f7227, [%rd13+76];
	ld.global.f32 	%f7228, [%rd13+72];
	ld.global.f32 	%f7229, [%rd13+68];
	sqrt.rn.f32 	%f7230, %f757;
	mul.f32 	%f7231, %f146, %f756;
	add.f32 	%f7232, %f7230, 0f3F800000;
	div.rn.f32 	%f7233, %f7231, %f7232;
	fma.rn.f32 	%f7234, %f7219, 0f00000000, %f7220;
	fma.rn.f32 	%f7235, %f7234, %f7219, %f7221;
	fma.rn.f32 	%f7236, %f7235, %f7219, %f7222;
	fma.rn.f32 	%f7237, %f7236, %f7219, %f7223;
	fma.rn.f32 	%f7238, %f7237, %f7219, %f7224;
	fma.rn.f32 	%f7239, %f7238, %f7219, %f7225;
	fma.rn.f32 	%f7240, %f7239, %f7219, %f7226;
	fma.rn.f32 	%f7241, %f7240, %f7219, %f7227;
	fma.rn.f32 	%f7242, %f7241, %f7219, %f7228;
	fma.rn.f32 	%f7243, %f7242, %f7219, %f7229;
	fma.rn.f32 	%f11230, %f7219, %f7243, %f7233;
	mul.f32 	%f7244, %f146, %f7213;
	div.rn.f32 	%f7245, %f7244, %f7230;
	add.f32 	%f7246, %f7218, %f7218;
	add.f32 	%f7247, %f7228, %f7228;
	mul.f32 	%f7248, %f7227, 0f40400000;
	mul.f32 	%f7249, %f7226, 0f40800000;
	mul.f32 	%f7250, %f7225, 0f40A00000;
	mul.f32 	%f7251, %f7224, 0f40C00000;
	mul.f32 	%f7252, %f7223, 0f40E00000;
	mul.f32 	%f7253, %f7222, 0f41000000;
	mul.f32 	%f7254, %f7221, 0f41100000;
	mul.f32 	%f7255, %f7220, 0f41200000;
	fma.rn.f32 	%f7256, %f7219, 0f00000000, %f7255;
	fma.rn.f32 	%f7257, %f7256, %f7219, %f7254;
	fma.rn.f32 	%f7258, %f7257, %f7219, %f7253;
	fma.rn.f32 	%f7259, %f7258, %f7219, %f7252;
	fma.rn.f32 	%f7260, %f7259, %f7219, %f7251;
	fma.rn.f32 	%f7261, %f7260, %f7219, %f7250;
	fma.rn.f32 	%f7262, %f7261, %f7219, %f7249;
	fma.rn.f32 	%f7263, %f7262, %f7219, %f7248;
	fma.rn.f32 	%f7264, %f7263, %f7219, %f7247;
	fma.rn.f32 	%f7265, %f7264, %f7219, %f7229;
	mul.f32 	%f7266, %f7246, %f7265;
	div.rn.f32 	%f7267, %f7266, %f148;
	add.f32 	%f11231, %f7267, %f7245;
	setp.eq.f32 	%p704, %f11230, 0f4E6E6B28;
	mov.f32 	%f11240, %f11062;
	@%p704 bra 	$L__BB0_595;
$L__BB0_567:
	sub.f32 	%f7268, %f11230, %f167;
	mul.f32 	%f7269, %f152, %f752;
	sub.f32 	%f7270, %f7268, %f7269;
	mul.f32 	%f7271, %f151, %f754;
	fma.rn.f32 	%f7272, %f753, %f150, %f7271;
	setp.gt.f32 	%p705, %f7213, 0f3A83126F;
	div.rn.f32 	%f7273, %f7272, %f7213;
	selp.f32 	%f7274, %f7273, 0f00000000, %p705;
	mul.f32 	%f7275, %f7274, %f11231;
	sub.f32 	%f7276, %f7275, %f152;
	neg.f32 	%f7277, %f7270;
	div.rn.f32 	%f7278, %f7277, %f7276;
	st.local.f32 	[%rd20], %f7278;
	ld.local.f32 	%f7279, [%rd18];
	ld.local.f32 	%f7280, [%rd20];
	add.f32 	%f7281, %f7279, %f7280;
	st.local.f32 	[%rd21], %f7281;
	ld.local.f32 	%f7282, [%rd18];
	abs.f32 	%f7283, %f7282;
	ld.local.f32 	%f7284, [%rd20];
	abs.f32 	%f7285, %f7284;
	setp.ltu.f32 	%p706, %f7283, %f7285;
	@%p706 bra 	$L__BB0_569;
	ld.local.f32 	%f7286, [%rd18];
	ld.local.f32 	%f7287, [%rd21];
	sub.f32 	%f7288, %f7286, %f7287;
	ld.local.f32 	%f7289, [%rd20];
	add.f32 	%f7290, %f7288, %f7289;
	ld.local.f32 	%f7291, [%rd19];
	add.f32 	%f7292, %f7291, %f7290;
	st.local.f32 	[%rd19], %f7292;
	bra.uni 	$L__BB0_570;
$L__BB0_569:
	ld.local.f32 	%f7293, [%rd20];
	ld.local.f32 	%f7294, [%rd21];
	sub.f32 	%f7295, %f7293, %f7294;
	ld.local.f32 	%f7296, [%rd18];
	add.f32 	%f7297, %f7295, %f7296;
	ld.local.f32 	%f7298, [%rd19];
	add.f32 	%f7299, %f7298, %f7297;
	st.local.f32 	[%rd19], %f7299;
$L__BB0_570:
	ld.local.f32 	%f7300, [%rd21];
	st.local.f32 	[%rd18], %f7300;
	ld.local.f32 	%f7301, [%rd18];
	ld.local.f32 	%f7302, [%rd19];
	add.f32 	%f762, %f7301, %f7302;
	sub.f32 	%f7303, %f762, %f752;
	abs.f32 	%f7304, %f7303;
	setp.lt.f32 	%p707, %f7304, 0f3DCCCCCD;
	mov.f32 	%f11240, %f762;
	@%p707 bra 	$L__BB0_595;
	fma.rn.f32 	%f763, %f150, %f762, %f11110;
	fma.rn.f32 	%f764, %f151, %f762, %f11111;
	mul.f32 	%f7306, %f764, %f764;
	fma.rn.f32 	%f7307, %f763, %f763, %f7306;
	sqrt.rn.f32 	%f7308, %f7307;
	setp.lt.f32 	%p709, %f7308, 0f3A83126F;
	or.pred  	%p710, %p492, %p709;
	mov.f32 	%f11232, 0f00000000;
	mov.f32 	%f11233, %f11232;
	@%p710 bra 	$L__BB0_574;
	mul.f32 	%f766, %f7308, %f7308;
	mul.f32 	%f7310, %f499, %f766;
	mov.f32 	%f7311, 0f3F800000;
	sub.f32 	%f767, %f7311, %f7310;
	setp.lt.f32 	%p711, %f767, 0f00000000;
	mov.f32 	%f11240, %f11062;
	@%p711 bra 	$L__BB0_595;
	div.rn.f32 	%f7313, %f7308, %f148;
	mul.f32 	%f7314, %f7313, %f7313;
	ld.global.f32 	%f7315, [%rd13+104];
	ld.global.f32 	%f7316, [%rd13+100];
	ld.global.f32 	%f7317, [%rd13+96];
	ld.global.f32 	%f7318, [%rd13+92];
	ld.global.f32 	%f7319, [%rd13+88];
	ld.global.f32 	%f7320, [%rd13+84];
	ld.global.f32 	%f7321, [%rd13+80];
	ld.global.f32 	%f7322, [%rd13+76];
	ld.global.f32 	%f7323, [%rd13+72];
	ld.global.f32 	%f7324, [%rd13+68];
	sqrt.rn.f32 	%f7325, %f767;
	mul.f32 	%f7326, %f146, %f766;
	add.f32 	%f7327, %f7325, 0f3F800000;
	div.rn.f32 	%f7328, %f7326, %f7327;
	fma.rn.f32 	%f7329, %f7314, 0f00000000, %f7315;
	fma.rn.f32 	%f7330, %f7329, %f7314, %f7316;
	fma.rn.f32 	%f7331, %f7330, %f7314, %f7317;
	fma.rn.f32 	%f7332, %f7331, %f7314, %f7318;
	fma.rn.f32 	%f7333, %f7332, %f7314, %f7319;
	fma.rn.f32 	%f7334, %f7333, %f7314, %f7320;
	fma.rn.f32 	%f7335, %f7334, %f7314, %f7321;
	fma.rn.f32 	%f7336, %f7335, %f7314, %f7322;
	fma.rn.f32 	%f7337, %f7336, %f7314, %f7323;
	fma.rn.f32 	%f7338, %f7337, %f7314, %f7324;
	fma.rn.f32 	%f11232, %f7314, %f7338, %f7328;
	mul.f32 	%f7339, %f146, %f7308;
	div.rn.f32 	%f7340, %f7339, %f7325;
	add.f32 	%f7341, %f7313, %f7313;
	add.f32 	%f7342, %f7323, %f7323;
	mul.f32 	%f7343, %f7322, 0f40400000;
	mul.f32 	%f7344, %f7321, 0f40800000;
	mul.f32 	%f7345, %f7320, 0f40A00000;
	mul.f32 	%f7346, %f7319, 0f40C00000;
	mul.f32 	%f7347, %f7318, 0f40E00000;
	mul.f32 	%f7348, %f7317, 0f41000000;
	mul.f32 	%f7349, %f7316, 0f41100000;
	mul.f32 	%f7350, %f7315, 0f41200000;
	fma.rn.f32 	%f7351, %f7314, 0f00000000, %f7350;
	fma.rn.f32 	%f7352, %f7351, %f7314, %f7349;
	fma.rn.f32 	%f7353, %f7352, %f7314, %f7348;
	fma.rn.f32 	%f7354, %f7353, %f7314, %f7347;
	fma.rn.f32 	%f7355, %f7354, %f7314, %f7346;
	fma.rn.f32 	%f7356, %f7355, %f7314, %f7345;
	fma.rn.f32 	%f7357, %f7356, %f7314, %f7344;
	fma.rn.f32 	%f7358, %f7357, %f7314, %f7343;
	fma.rn.f32 	%f7359, %f7358, %f7314, %f7342;
	fma.rn.f32 	%f7360, %f7359, %f7314, %f7324;
	mul.f32 	%f7361, %f7341, %f7360;
	div.rn.f32 	%f7362, %f7361, %f148;
	add.f32 	%f11233, %f7362, %f7340;
	setp.eq.f32 	%p712, %f11232, 0f4E6E6B28;
	mov.f32 	%f11240, %f11062;
	@%p712 bra 	$L__BB0_595;
$L__BB0_574:
	sub.f32 	%f7363, %f11232, %f167;
	mul.f32 	%f7364, %f152, %f762;
	sub.f32 	%f7365, %f7363, %f7364;
	mul.f32 	%f7366, %f151, %f764;
	fma.rn.f32 	%f7367, %f763, %f150, %f7366;
	setp.gt.f32 	%p713, %f7308, 0f3A83126F;
	div.rn.f32 	%f7368, %f7367, %f7308;
	selp.f32 	%f7369, %f7368, 0f00000000, %p713;
	mul.f32 	%f7370, %f7369, %f11233;
	sub.f32 	%f7371, %f7370, %f152;
	neg.f32 	%f7372, %f7365;
	div.rn.f32 	%f7373, %f7372, %f7371;
	st.local.f32 	[%rd20], %f7373;
	ld.local.f32 	%f7374, [%rd18];
	ld.local.f32 	%f7375, [%rd20];
	add.f32 	%f7376, %f7374, %f7375;
	st.local.f32 	[%rd21], %f7376;
	ld.local.f32 	%f7377, [%rd18];
	abs.f32 	%f7378, %f7377;
	ld.local.f32 	%f7379, [%rd20];
	abs.f32 	%f7380, %f7379;
	setp.ltu.f32 	%p714, %f7378, %f7380;
	@%p714 bra 	$L__BB0_576;
	ld.local.f32 	%f7381, [%rd18];
	ld.local.f32 	%f7382, [%rd21];
	sub.f32 	%f7383, %f7381, %f7382;
	ld.local.f32 	%f7384, [%rd20];
	add.f32 	%f7385, %f7383, %f7384;
	ld.local.f32 	%f7386, [%rd19];
	add.f32 	%f7387, %f7386, %f7385;
	st.local.f32 	[%rd19], %f7387;
	bra.uni 	$L__BB0_577;
$L__BB0_576:
	ld.local.f32 	%f7388, [%rd20];
	ld.local.f32 	%f7389, [%rd21];
	sub.f32 	%f7390, %f7388, %f7389;
	ld.local.f32 	%f7391, [%rd18];
	add.f32 	%f7392, %f7390, %f7391;
	ld.local.f32 	%f7393, [%rd19];
	add.f32 	%f7394, %f7393, %f7392;
	st.local.f32 	[%rd19], %f7394;
$L__BB0_577:
	ld.local.f32 	%f7395, [%rd21];
	st.local.f32 	[%rd18], %f7395;
	ld.local.f32 	%f7396, [%rd18];
	ld.local.f32 	%f7397, [%rd19];
	add.f32 	%f772, %f7396, %f7397;
	sub.f32 	%f7398, %f772, %f762;
	abs.f32 	%f7399, %f7398;
	setp.lt.f32 	%p715, %f7399, 0f3DCCCCCD;
	mov.f32 	%f11240, %f772;
	@%p715 bra 	$L__BB0_595;
	fma.rn.f32 	%f773, %f150, %f772, %f11110;
	fma.rn.f32 	%f774, %f151, %f772, %f11111;
	mul.f32 	%f7401, %f774, %f774;
	fma.rn.f32 	%f7402, %f773, %f773, %f7401;
	sqrt.rn.f32 	%f7403, %f7402;
	setp.lt.f32 	%p717, %f7403, 0f3A83126F;
	or.pred  	%p718, %p492, %p717;
	mov.f32 	%f11234, 0f00000000;
	mov.f32 	%f11235, %f11234;
	@%p718 bra 	$L__BB0_581;
	mul.f32 	%f776, %f7403, %f7403;
	mul.f32 	%f7405, %f499, %f776;
	mov.f32 	%f7406, 0f3F800000;
	sub.f32 	%f777, %f7406, %f7405;
	setp.lt.f32 	%p719, %f777, 0f00000000;
	mov.f32 	%f11240, %f11062;
	@%p719 bra 	$L__BB0_595;
	div.rn.f32 	%f7408, %f7403, %f148;
	mul.f32 	%f7409, %f7408, %f7408;
	ld.global.f32 	%f7410, [%rd13+104];
	ld.global.f32 	%f7411, [%rd13+100];
	ld.global.f32 	%f7412, [%rd13+96];
	ld.global.f32 	%f7413, [%rd13+92];
	ld.global.f32 	%f7414, [%rd13+88];
	ld.global.f32 	%f7415, [%rd13+84];
	ld.global.f32 	%f7416, [%rd13+80];
	ld.global.f32 	%f7417, [%rd13+76];
	ld.global.f32 	%f7418, [%rd13+72];
	ld.global.f32 	%f7419, [%rd13+68];
	sqrt.rn.f32 	%f7420, %f777;
	mul.f32 	%f7421, %f146, %f776;
	add.f32 	%f7422, %f7420, 0f3F800000;
	div.rn.f32 	%f7423, %f7421, %f7422;
	fma.rn.f32 	%f7424, %f7409, 0f00000000, %f7410;
	fma.rn.f32 	%f7425, %f7424, %f7409, %f7411;
	fma.rn.f32 	%f7426, %f7425, %f7409, %f7412;
	fma.rn.f32 	%f7427, %f7426, %f7409, %f7413;
	fma.rn.f32 	%f7428, %f7427, %f7409, %f7414;
	fma.rn.f32 	%f7429, %f7428, %f7409, %f7415;
	fma.rn.f32 	%f7430, %f7429, %f7409, %f7416;
	fma.rn.f32 	%f7431, %f7430, %f7409, %f7417;
	fma.rn.f32 	%f7432, %f7431, %f7409, %f7418;
	fma.rn.f32 	%f7433, %f7432, %f7409, %f7419;
	fma.rn.f32 	%f11234, %f7409, %f7433, %f7423;
	mul.f32 	%f7434, %f146, %f7403;
	div.rn.f32 	%f7435, %f7434, %f7420;
	add.f32 	%f7436, %f7408, %f7408;
	add.f32 	%f7437, %f7418, %f7418;
	mul.f32 	%f7438, %f7417, 0f40400000;
	mul.f32 	%f7439, %f7416, 0f40800000;
	mul.f32 	%f7440, %f7415, 0f40A00000;
	mul.f32 	%f7441, %f7414, 0f40C00000;
	mul.f32 	%f7442, %f7413, 0f40E00000;
	mul.f32 	%f7443, %f7412, 0f41000000;
	mul.f32 	%f7444, %f7411, 0f41100000;
	mul.f32 	%f7445, %f7410, 0f41200000;
	fma.rn.f32 	%f7446, %f7409, 0f00000000, %f7445;
	fma.rn.f32 	%f7447, %f7446, %f7409, %f7444;
	fma.rn.f32 	%f7448, %f7447, %f7409, %f7443;
	fma.rn.f32 	%f7449, %f7448, %f7409, %f7442;
	fma.rn.f32 	%f7450, %f7449, %f7409, %f7441;
	fma.rn.f32 	%f7451, %f7450, %f7409, %f7440;
	fma.rn.f32 	%f7452, %f7451, %f7409, %f7439;
	fma.rn.f32 	%f7453, %f7452, %f7409, %f7438;
	fma.rn.f32 	%f7454, %f7453, %f7409, %f7437;
	fma.rn.f32 	%f7455, %f7454, %f7409, %f7419;
	mul.f32 	%f7456, %f7436, %f7455;
	div.rn.f32 	%f7457, %f7456, %f148;
	add.f32 	%f11235, %f7457, %f7435;
	setp.eq.f32 	%p720, %f11234, 0f4E6E6B28;
	mov.f32 	%f11240, %f11062;
	@%p720 bra 	$L__BB0_595;
$L__BB0_581:
	sub.f32 	%f7458, %f11234, %f167;
	mul.f32 	%f7459, %f152, %f772;
	sub.f32 	%f7460, %f7458, %f7459;
	mul.f32 	%f7461, %f151, %f774;
	fma.rn.f32 	%f7462, %f773, %f150, %f7461;
	setp.gt.f32 	%p721, %f7403, 0f3A83126F;
	div.rn.f32 	%f7463, %f7462, %f7403;
	selp.f32 	%f7464, %f7463, 0f00000000, %p721;
	mul.f32 	%f7465, %f7464, %f11235;
	sub.f32 	%f7466, %f7465, %f152;
	neg.f32 	%f7467, %f7460;
	div.rn.f32 	%f7468, %f7467, %f7466;
	st.local.f32 	[%rd20], %f7468;
	ld.local.f32 	%f7469, [%rd18];
	ld.local.f32 	%f7470, [%rd20];
	add.f32 	%f7471, %f7469, %f7470;
	st.local.f32 	[%rd21], %f7471;
	ld.local.f32 	%f7472, [%rd18];
	abs.f32 	%f7473, %f7472;
	ld.local.f32 	%f7474, [%rd20];
	abs.f32 	%f7475, %f7474;
	setp.ltu.f32 	%p722, %f7473, %f7475;
	@%p722 bra 	$L__BB0_583;
	ld.local.f32 	%f7476, [%rd18];
	ld.local.f32 	%f7477, [%rd21];
	sub.f32 	%f7478, %f7476, %f7477;
	ld.local.f32 	%f7479, [%rd20];
	add.f32 	%f7480, %f7478, %f7479;
	ld.local.f32 	%f7481, [%rd19];
	add.f32 	%f7482, %f7481, %f7480;
	st.local.f32 	[%rd19], %f7482;
	bra.uni 	$L__BB0_584;
$L__BB0_583:
	ld.local.f32 	%f7483, [%rd20];
	ld.local.f32 	%f7484, [%rd21];
	sub.f32 	%f7485, %f7483, %f7484;
	ld.local.f32 	%f7486, [%rd18];
	add.f32 	%f7487, %f7485, %f7486;
	ld.local.f32 	%f7488, [%rd19];
	add.f32 	%f7489, %f7488, %f7487;
	st.local.f32 	[%rd19], %f7489;
$L__BB0_584:
	ld.local.f32 	%f7490, [%rd21];
	st.local.f32 	[%rd18], %f7490;
	ld.local.f32 	%f7491, [%rd18];
	ld.local.f32 	%f7492, [%rd19];
	add.f32 	%f782, %f7491, %f7492;
	sub.f32 	%f7493, %f782, %f772;
	abs.f32 	%f7494, %f7493;
	setp.lt.f32 	%p723, %f7494, 0f3DCCCCCD;
	mov.f32 	%f11240, %f782;
	@%p723 bra 	$L__BB0_595;
	fma.rn.f32 	%f783, %f150, %f782, %f11110;
	fma.rn.f32 	%f784, %f151, %f782, %f11111;
	mul.f32 	%f7496, %f784, %f784;
	fma.rn.f32 	%f7497, %f783, %f783, %f7496;
	sqrt.rn.f32 	%f7498, %f7497;
	setp.lt.f32 	%p725, %f7498, 0f3A83126F;
	or.pred  	%p726, %p492, %p725;
	mov.f32 	%f11236, 0f00000000;
	mov.f32 	%f11237, %f11236;
	@%p726 bra 	$L__BB0_588;
	mul.f32 	%f786, %f7498, %f7498;
	mul.f32 	%f7500, %f499, %f786;
	mov.f32 	%f7501, 0f3F800000;
	sub.f32 	%f787, %f7501, %f7500;
	setp.lt.f32 	%p727, %f787, 0f00000000;
	mov.f32 	%f11240, %f11062;
	@%p727 bra 	$L__BB0_595;
	div.rn.f32 	%f7503, %f7498, %f148;
	mul.f32 	%f7504, %f7503, %f7503;
	ld.global.f32 	%f7505, [%rd13+104];
	ld.global.f32 	%f7506, [%rd13+100];
	ld.global.f32 	%f7507, [%rd13+96];
	ld.global.f32 	%f7508, [%rd13+92];
	ld.global.f32 	%f7509, [%rd13+88];
	ld.global.f32 	%f7510, [%rd13+84];
	ld.global.f32 	%f7511, [%rd13+80];
	ld.global.f32 	%f7512, [%rd13+76];
	ld.global.f32 	%f7513, [%rd13+72];
	ld.global.f32 	%f7514, [%rd13+68];
	sqrt.rn.f32 	%f7515, %f787;
	mul.f32 	%f7516, %f146, %f786;
	add.f32 	%f7517, %f7515, 0f3F800000;
	div.rn.f32 	%f7518, %f7516, %f7517;
	fma.rn.f32 	%f7519, %f7504, 0f00000000, %f7505;
	fma.rn.f32 	%f7520, %f7519, %f7504, %f7506;
	fma.rn.f32 	%f7521, %f7520, %f7504, %f7507;
	fma.rn.f32 	%f7522, %f7521, %f7504, %f7508;
	fma.rn.f32 	%f7523, %f7522, %f7504, %f7509;
	fma.rn.f32 	%f7524, %f7523, %f7504, %f7510;
	fma.rn.f32 	%f7525, %f7524, %f7504, %f7511;
	fma.rn.f32 	%f7526, %f7525, %f7504, %f7512;
	fma.rn.f32 	%f7527, %f7526, %f7504, %f7513;
	fma.rn.f32 	%f7528, %f7527, %f7504, %f7514;
	fma.rn.f32 	%f11236, %f7504, %f7528, %f7518;
	mul.f32 	%f7529, %f146, %f7498;
	div.rn.f32 	%f7530, %f7529, %f7515;
	add.f32 	%f7531, %f7503, %f7503;
	add.f32 	%f7532, %f7513, %f7513;
	mul.f32 	%f7533, %f7512, 0f40400000;
	mul.f32 	%f7534, %f7511, 0f40800000;
	mul.f32 	%f7535, %f7510, 0f40A00000;
	mul.f32 	%f7536, %f7509, 0f40C00000;
	mul.f32 	%f7537, %f7508, 0f40E00000;
	mul.f32 	%f7538, %f7507, 0f41000000;
	mul.f32 	%f7539, %f7506, 0f41100000;
	mul.f32 	%f7540, %f7505, 0f41200000;
	fma.rn.f32 	%f7541, %f7504, 0f00000000, %f7540;
	fma.rn.f32 	%f7542, %f7541, %f7504, %f7539;
	fma.rn.f32 	%f7543, %f7542, %f7504, %f7538;
	fma.rn.f32 	%f7544, %f7543, %f7504, %f7537;
	fma.rn.f32 	%f7545, %f7544, %f7504, %f7536;
	fma.rn.f32 	%f7546, %f7545, %f7504, %f7535;
	fma.rn.f32 	%f7547, %f7546, %f7504, %f7534;
	fma.rn.f32 	%f7548, %f7547, %f7504, %f7533;
	fma.rn.f32 	%f7549, %f7548, %f7504, %f7532;
	fma.rn.f32 	%f7550, %f7549, %f7504, %f7514;
	mul.f32 	%f7551, %f7531, %f7550;
	div.rn.f32 	%f7552, %f7551, %f148;
	add.f32 	%f11237, %f7552, %f7530;
	setp.eq.f32 	%p728, %f11236, 0f4E6E6B28;
	mov.f32 	%f11240, %f11062;
	@%p728 bra 	$L__BB0_595;
$L__BB0_588:
	sub.f32 	%f7553, %f11236, %f167;
	mul.f32 	%f7554, %f152, %f782;
	sub.f32 	%f7555, %f7553, %f7554;
	mul.f32 	%f7556, %f151, %f784;
	fma.rn.f32 	%f7557, %f783, %f150, %f7556;
	setp.gt.f32 	%p729, %f7498, 0f3A83126F;
	div.rn.f32 	%f7558, %f7557, %f7498;
	selp.f32 	%f7559, %f7558, 0f00000000, %p729;
	mul.f32 	%f7560, %f7559, %f11237;
	sub.f32 	%f7561, %f7560, %f152;
	neg.f32 	%f7562, %f7555;
	div.rn.f32 	%f7563, %f7562, %f7561;
	st.local.f32 	[%rd20], %f7563;
	ld.local.f32 	%f7564, [%rd18];
	ld.local.f32 	%f7565, [%rd20];
	add.f32 	%f7566, %f7564, %f7565;
	st.local.f32 	[%rd21], %f7566;
	ld.local.f32 	%f7567, [%rd18];
	abs.f32 	%f7568, %f7567;
	ld.local.f32 	%f7569, [%rd20];
	abs.f32 	%f7570, %f7569;
	setp.ltu.f32 	%p730, %f7568, %f7570;
	@%p730 bra 	$L__BB0_590;
	ld.local.f32 	%f7571, [%rd18];
	ld.local.f32 	%f7572, [%rd21];
	sub.f32 	%f7573, %f7571, %f7572;
	ld.local.f32 	%f7574, [%rd20];
	add.f32 	%f7575, %f7573, %f7574;
	ld.local.f32 	%f7576, [%rd19];
	add.f32 	%f7577, %f7576, %f7575;
	st.local.f32 	[%rd19], %f7577;
	bra.uni 	$L__BB0_591;
$L__BB0_590:
	ld.local.f32 	%f7578, [%rd20];
	ld.local.f32 	%f7579, [%rd21];
	sub.f32 	%f7580, %f7578, %f7579;
	ld.local.f32 	%f7581, [%rd18];
	add.f32 	%f7582, %f7580, %f7581;
	ld.local.f32 	%f7583, [%rd19];
	add.f32 	%f7584, %f7583, %f7582;
	st.local.f32 	[%rd19], %f7584;
$L__BB0_591:
	ld.local.f32 	%f7585, [%rd21];
	st.local.f32 	[%rd18], %f7585;
	ld.local.f32 	%f7586, [%rd18];
	ld.local.f32 	%f7587, [%rd19];
	add.f32 	%f11240, %f7586, %f7587;
	sub.f32 	%f7588, %f11240, %f782;
	abs.f32 	%f7589, %f7588;
	setp.lt.f32 	%p731, %f7589, 0f3DCCCCCD;
	@%p731 bra 	$L__BB0_595;
	mov.f32 	%f11240, %f11062;
	bra.uni 	$L__BB0_595;
$L__BB0_593:
	ld.local.f32 	%f4823, [%rd20];
	ld.local.f32 	%f4824, [%rd21];
	sub.f32 	%f4825, %f4823, %f4824;
	ld.local.f32 	%f4826, [%rd18];
	add.f32 	%f4827, %f4825, %f4826;
	ld.local.f32 	%f4828, [%rd19];
	add.f32 	%f4829, %f4828, %f4827;
	st.local.f32 	[%rd19], %f4829;
$L__BB0_594:
	ld.local.f32 	%f4830, [%rd21];
	st.local.f32 	[%rd18], %f4830;
	ld.local.f32 	%f4831, [%rd18];
	ld.local.f32 	%f4832, [%rd19];
	add.f32 	%f799, %f4831, %f4832;
	sub.f32 	%f4833, %f799, %f497;
	abs.f32 	%f4834, %f4833;
	setp.geu.f32 	%p499, %f4834, 0f38D1B717;
	mov.f32 	%f11240, %f799;
	@%p499 bra 	$L__BB0_389;
$L__BB0_595:
	add.u64 	%rd22, %SPL, 0;
	st.local.f32 	[%rd22], %f498;
	add.u64 	%rd23, %SPL, 4;
	mov.b32 	%r304, 0;
	st.local.u32 	[%rd23], %r304;
	fma.rn.f32 	%f801, %f150, %f498, %f11110;
	fma.rn.f32 	%f802, %f151, %f498, %f11111;
	mul.f32 	%f7592, %f802, %f802;
	fma.rn.f32 	%f7593, %f801, %f801, %f7592;
	sqrt.rn.f32 	%f7594, %f7593;
	setp.lt.f32 	%p733, %f7594, 0f3A83126F;
	or.pred  	%p734, %p492, %p733;
	mov.f32 	%f11299, 0f00000000;
	mov.f32 	%f11063, 0f4E6E6B28;
	mov.f32 	%f11300, %f11299;
	@%p734 bra 	$L__BB0_598;
	mul.f32 	%f1094, %f7594, %f7594;
	mul.f32 	%f7596, %f499, %f1094;
	mov.f32 	%f7597, 0f3F800000;
	sub.f32 	%f1095, %f7597, %f7596;
	setp.lt.f32 	%p735, %f1095, 0f00000000;
	mov.f32 	%f11301, %f11063;
	@%p735 bra 	$L__BB0_806;
	div.rn.f32 	%f7599, %f7594, %f148;
	mul.f32 	%f7600, %f7599, %f7599;
	ld.global.f32 	%f7601, [%rd13+104];
	ld.global.f32 	%f7602, [%rd13+100];
	ld.global.f32 	%f7603, [%rd13+96];
	ld.global.f32 	%f7604, [%rd13+92];
	ld.global.f32 	%f7605, [%rd13+88];
	ld.global.f32 	%f7606, [%rd13+84];
	ld.global.f32 	%f7607, [%rd13+80];
	ld.global.f32 	%f7608, [%rd13+76];
	ld.global.f32 	%f7609, [%rd13+72];
	ld.global.f32 	%f7610, [%rd13+68];
	sqrt.rn.f32 	%f7611, %f1095;
	mul.f32 	%f7612, %f146, %f1094;
	add.f32 	%f7613, %f7611, 0f3F800000;
	div.rn.f32 	%f7614, %f7612, %f7613;
	fma.rn.f32 	%f7615, %f7600, 0f00000000, %f7601;
	fma.rn.f32 	%f7616, %f7615, %f7600, %f7602;
	fma.rn.f32 	%f7617, %f7616, %f7600, %f7603;
	fma.rn.f32 	%f7618, %f7617, %f7600, %f7604;
	fma.rn.f32 	%f7619, %f7618, %f7600, %f7605;
	fma.rn.f32 	%f7620, %f7619, %f7600, %f7606;
	fma.rn.f32 	%f7621, %f7620, %f7600, %f7607;
	fma.rn.f32 	%f7622, %f7621, %f7600, %f7608;
	fma.rn.f32 	%f7623, %f7622, %f7600, %f7609;
	fma.rn.f32 	%f7624, %f7623, %f7600, %f7610;
	fma.rn.f32 	%f11299, %f7600, %f7624, %f7614;
	mul.f32 	%f7625, %f146, %f7594;
	div.rn.f32 	%f7626, %f7625, %f7611;
	add.f32 	%f7627, %f7599, %f7599;
	add.f32 	%f7628, %f7609, %f7609;
	mul.f32 	%f7629, %f7608, 0f40400000;
	mul.f32 	%f7630, %f7607, 0f40800000;
	mul.f32 	%f7631, %f7606, 0f40A00000;
	mul.f32 	%f7632, %f7605, 0f40C00000;
	mul.f32 	%f7633, %f7604, 0f40E00000;
	mul.f32 	%f7634, %f7603, 0f41000000;
	mul.f32 	%f7635, %f7602, 0f41100000;
	mul.f32 	%f7636, %f7601, 0f41200000;
	fma.rn.f32 	%f7637, %f7600, 0f00000000, %f7636;
	fma.rn.f32 	%f7638, %f7637, %f7600, %f7635;
	fma.rn.f32 	%f7639, %f7638, %f7600, %f7634;
	fma.rn.f32 	%f7640, %f7639, %f7600, %f7633;
	fma.rn.f32 	%f7641, %f7640, %f7600, %f7632;
	fma.rn.f32 	%f7642, %f7641, %f7600, %f7631;
	fma.rn.f32 	%f7643, %f7642, %f7600, %f7630;
	fma.rn.f32 	%f7644, %f7643, %f7600, %f7629;
	fma.rn.f32 	%f7645, %f7644, %f7600, %f7628;
	fma.rn.f32 	%f7646, %f7645, %f7600, %f7610;
	mul.f32 	%f7647, %f7627, %f7646;
	div.rn.f32 	%f7648, %f7647, %f148;
	add.f32 	%f11300, %f7648, %f7626;
	setp.eq.f32 	%p736, %f11299, 0f4E6E6B28;
	mov.f32 	%f11301, %f11063;
	@%p736 bra 	$L__BB0_806;
$L__BB0_598:
	sub.f32 	%f7649, %f11299, %f167;
	mul.f32 	%f7650, %f152, %f498;
	sub.f32 	%f7651, %f7649, %f7650;
	mul.f32 	%f7652, %f151, %f802;
	fma.rn.f32 	%f7653, %f801, %f150, %f7652;
	setp.gt.f32 	%p737, %f7594, 0f3A83126F;
	div.rn.f32 	%f7654, %f7653, %f7594;
	selp.f32 	%f7655, %f7654, 0f00000000, %p737;
	mul.f32 	%f7656, %f7655, %f11300;
	sub.f32 	%f7657, %f7656, %f152;
	neg.f32 	%f7658, %f7651;
	div.rn.f32 	%f7659, %f7658, %f7657;
	add.u64 	%rd24, %SPL, 12;
	st.local.f32 	[%rd24], %f7659;
	ld.local.f32 	%f7660, [%rd22];
	ld.local.f32 	%f7661, [%rd24];
	add.f32 	%f7662, %f7660, %f7661;
	add.u64 	%rd25, %SPL, 8;
	st.local.f32 	[%rd25], %f7662;
	ld.local.f32 	%f7663, [%rd22];
	abs.f32 	%f7664, %f7663;
	ld.local.f32 	%f7665, [%rd24];
	abs.f32 	%f7666, %f7665;
	setp.ltu.f32 	%p738, %f7664, %f7666;
	@%p738 bra 	$L__BB0_804;
	ld.local.f32 	%f7667, [%rd22];
	ld.local.f32 	%f7668, [%rd25];
	sub.f32 	%f7669, %f7667, %f7668;
	ld.local.f32 	%f7670, [%rd24];
	add.f32 	%f7671, %f7669, %f7670;
	ld.local.f32 	%f7672, [%rd23];
	add.f32 	%f7673, %f7672, %f7671;
	st.local.f32 	[%rd23], %f7673;
	bra.uni 	$L__BB0_805;
$L__BB0_600:
	fma.rn.f32 	%f804, %f150, %f1100, %f11110;
	fma.rn.f32 	%f805, %f151, %f1100, %f11111;
	mul.f32 	%f7687, %f805, %f805;
	fma.rn.f32 	%f7688, %f804, %f804, %f7687;
	sqrt.rn.f32 	%f7689, %f7688;
	setp.lt.f32 	%p741, %f7689, 0f3A83126F;
	or.pred  	%p742, %p492, %p741;
	mov.f32 	%f11241, 0f00000000;
	mov.f32 	%f11242, %f11241;
	@%p742 bra 	$L__BB0_603;
	mul.f32 	%f807, %f7689, %f7689;
	mul.f32 	%f7691, %f499, %f807;
	mov.f32 	%f7692, 0f3F800000;
	sub.f32 	%f808, %f7692, %f7691;
	setp.lt.f32 	%p743, %f808, 0f00000000;
	mov.f32 	%f11301, %f11063;
	@%p743 bra 	$L__BB0_806;
	div.rn.f32 	%f7694, %f7689, %f148;
	mul.f32 	%f7695, %f7694, %f7694;
	ld.global.f32 	%f7696, [%rd13+104];
	ld.global.f32 	%f7697, [%rd13+100];
	ld.global.f32 	%f7698, [%rd13+96];
	ld.global.f32 	%f7699, [%rd13+92];
	ld.global.f32 	%f7700, [%rd13+88];
	ld.global.f32 	%f7701, [%rd13+84];
	ld.global.f32 	%f7702, [%rd13+80];
	ld.global.f32 	%f7703, [%rd13+76];
	ld.global.f32 	%f7704, [%rd13+72];
	ld.global.f32 	%f7705, [%rd13+68];
	sqrt.rn.f32 	%f7706, %f808;
	mul.f32 	%f7707, %f146, %f807;
	add.f32 	%f7708, %f7706, 0f3F800000;
	div.rn.f32 	%f7709, %f7707, %f7708;
	fma.rn.f32 	%f7710, %f7695, 0f00000000, %f7696;
	fma.rn.f32 	%f7711, %f7710, %f7695, %f7697;
	fma.rn.f32 	%f7712, %f7711, %f7695, %f7698;
	fma.rn.f32 	%f7713, %f7712, %f7695, %f7699;
	fma.rn.f32 	%f7714, %f7713, %f7695, %f7700;
	fma.rn.f32 	%f7715, %f7714, %f7695, %f7701;
	fma.rn.f32 	%f7716, %f7715, %f7695, %f7702;
	fma.rn.f32 	%f7717, %f7716, %f7695, %f7703;
	fma.rn.f32 	%f7718, %f7717, %f7695, %f7704;
	fma.rn.f32 	%f7719, %f7718, %f7695, %f7705;
	fma.rn.f32 	%f11241, %f7695, %f7719, %f7709;
	mul.f32 	%f7720, %f146, %f7689;
	div.rn.f32 	%f7721, %f7720, %f7706;
	add.f32 	%f7722, %f7694, %f7694;
	add.f32 	%f7723, %f7704, %f7704;
	mul.f32 	%f7724, %f7703, 0f40400000;
	mul.f32 	%f7725, %f7702, 0f40800000;
	mul.f32 	%f7726, %f7701, 0f40A00000;
	mul.f32 	%f7727, %f7700, 0f40C00000;
	mul.f32 	%f7728, %f7699, 0f40E00000;
	mul.f32 	%f7729, %f7698, 0f41000000;
	mul.f32 	%f7730, %f7697, 0f41100000;
	mul.f32 	%f7731, %f7696, 0f41200000;
	fma.rn.f32 	%f7732, %f7695, 0f00000000, %f7731;
	fma.rn.f32 	%f7733, %f7732, %f7695, %f7730;
	fma.rn.f32 	%f7734, %f7733, %f7695, %f7729;
	fma.rn.f32 	%f7735, %f7734, %f7695, %f7728;
	fma.rn.f32 	%f7736, %f7735, %f7695, %f7727;
	fma.rn.f32 	%f7737, %f7736, %f7695, %f7726;
	fma.rn.f32 	%f7738, %f7737, %f7695, %f7725;
	fma.rn.f32 	%f7739, %f7738, %f7695, %f7724;
	fma.rn.f32 	%f7740, %f7739, %f7695, %f7723;
	fma.rn.f32 	%f7741, %f7740, %f7695, %f7705;
	mul.f32 	%f7742, %f7722, %f7741;
	div.rn.f32 	%f7743, %f7742, %f148;
	add.f32 	%f11242, %f7743, %f7721;
	setp.eq.f32 	%p744, %f11241, 0f4E6E6B28;
	mov.f32 	%f11301, %f11063;
	@%p744 bra 	$L__BB0_806;
$L__BB0_603:
	sub.f32 	%f7744, %f11241, %f167;
	mul.f32 	%f7745, %f152, %f1100;
	sub.f32 	%f7746, %f7744, %f7745;
	mul.f32 	%f7747, %f151, %f805;
	fma.rn.f32 	%f7748, %f804, %f150, %f7747;
	setp.gt.f32 	%p745, %f7689, 0f3A83126F;
	div.rn.f32 	%f7749, %f7748, %f7689;
	selp.f32 	%f7750, %f7749, 0f00000000, %p745;
	mul.f32 	%f7751, %f7750, %f11242;
	sub.f32 	%f7752, %f7751, %f152;
	neg.f32 	%f7753, %f7746;
	div.rn.f32 	%f7754, %f7753, %f7752;
	st.local.f32 	[%rd24], %f7754;
	ld.local.f32 	%f7755, [%rd22];
	ld.local.f32 	%f7756, [%rd24];
	add.f32 	%f7757, %f7755, %f7756;
	st.local.f32 	[%rd25], %f7757;
	ld.local.f32 	%f7758, [%rd22];
	abs.f32 	%f7759, %f7758;
	ld.local.f32 	%f7760, [%rd24];
	abs.f32 	%f7761, %f7760;
	setp.ltu.f32 	%p746, %f7759, %f7761;
	@%p746 bra 	$L__BB0_605;
	ld.local.f32 	%f7762, [%rd22];
	ld.local.f32 	%f7763, [%rd25];
	sub.f32 	%f7764, %f7762, %f7763;
	ld.local.f32 	%f7765, [%rd24];
	add.f32 	%f7766, %f7764, %f7765;
	ld.local.f32 	%f7767, [%rd23];
	add.f32 	%f7768, %f7767, %f7766;
	st.local.f32 	[%rd23], %f7768;
	bra.uni 	$L__BB0_606;
$L__BB0_605:
	ld.local.f32 	%f7769, [%rd24];
	ld.local.f32 	%f7770, [%rd25];
	sub.f32 	%f7771, %f7769, %f7770;
	ld.local.f32 	%f7772, [%rd22];
	add.f32 	%f7773, %f7771, %f7772;
	ld.local.f32 	%f7774, [%rd23];
	add.f32 	%f7775, %f7774, %f7773;
	st.local.f32 	[%rd23], %f7775;
$L__BB0_606:
	ld.local.f32 	%f7776, [%rd25];
	st.local.f32 	[%rd22], %f7776;
	ld.local.f32 	%f7777, [%rd22];
	ld.local.f32 	%f7778, [%rd23];
	add.f32 	%f813, %f7777, %f7778;
	sub.f32 	%f7779, %f813, %f1100;
	abs.f32 	%f7780, %f7779;
	setp.lt.f32 	%p747, %f7780, 0f38D1B717;
	mov.f32 	%f11301, %f813;
	@%p747 bra 	$L__BB0_806;
	fma.rn.f32 	%f814, %f150, %f813, %f11110;
	fma.rn.f32 	%f815, %f151, %f813, %f11111;
	mul.f32 	%f7782, %f815, %f815;
	fma.rn.f32 	%f7783, %f814, %f814, %f7782;
	sqrt.rn.f32 	%f7784, %f7783;
	setp.lt.f32 	%p749, %f7784, 0f3A83126F;
	or.pred  	%p750, %p492, %p749;
	mov.f32 	%f11243, 0f00000000;
	mov.f32 	%f11244, %f11243;
	@%p750 bra 	$L__BB0_610;
	mul.f32 	%f817, %f7784, %f7784;
	mul.f32 	%f7786, %f499, %f817;
	mov.f32 	%f7787, 0f3F800000;
	sub.f32 	%f818, %f7787, %f7786;
	setp.lt.f32 	%p751, %f818, 0f00000000;
	mov.f32 	%f11301, %f11063;
	@%p751 bra 	$L__BB0_806;
	div.rn.f32 	%f7789, %f7784, %f148;
	mul.f32 	%f7790, %f7789, %f7789;
	ld.global.f32 	%f7791, [%rd13+104];
	ld.global.f32 	%f7792, [%rd13+100];
	ld.global.f32 	%f7793, [%rd13+96];
	ld.global.f32 	%f7794, [%rd13+92];
	ld.global.f32 	%f7795, [%rd13+88];
	ld.global.f32 	%f7796, [%rd13+84];
	ld.global.f32 	%f7797, [%rd13+80];
	ld.global.f32 	%f7798, [%rd13+76];
	ld.global.f32 	%f7799, [%rd13+72];
	ld.global.f32 	%f7800, [%rd13+68];
	sqrt.rn.f32 	%f7801, %f818;
	mul.f32 	%f7802, %f146, %f817;
	add.f32 	%f7803, %f7801, 0f3F800000;
	div.rn.f32 	%f7804, %f7802, %f7803;
	fma.rn.f32 	%f7805, %f7790, 0f00000000, %f7791;
	fma.rn.f32 	%f7806, %f7805, %f7790, %f7792;
	fma.rn.f32 	%f7807, %f7806, %f7790, %f7793;
	fma.rn.f32 	%f7808, %f7807, %f7790, %f7794;
	fma.rn.f32 	%f7809, %f7808, %f7790, %f7795;
	fma.rn.f32 	%f7810, %f7809, %f7790, %f7796;
	fma.rn.f32 	%f7811, %f7810, %f7790, %f7797;
	fma.rn.f32 	%f7812, %f7811, %f7790, %f7798;
	fma.rn.f32 	%f7813, %f7812, %f7790, %f7799;
	fma.rn.f32 	%f7814, %f7813, %f7790, %f7800;
	fma.rn.f32 	%f11243, %f7790, %f7814, %f7804;
	mul.f32 	%f7815, %f146, %f7784;
	div.rn.f32 	%f7816, %f7815, %f7801;
	add.f32 	%f7817, %f7789, %f7789;
	add.f32 	%f7818, %f7799, %f7799;
	mul.f32 	%f7819, %f7798, 0f40400000;
	mul.f32 	%f7820, %f7797, 0f40800000;
	mul.f32 	%f7821, %f7796, 0f40A00000;
	mul.f32 	%f7822, %f7795, 0f40C00000;
	mul.f32 	%f7823, %f7794, 0f40E00000;
	mul.f32 	%f7824, %f7793, 0f41000000;
	mul.f32 	%f7825, %f7792, 0f41100000;
	mul.f32 	%f7826, %f7791, 0f41200000;
	fma.rn.f32 	%f7827, %f7790, 0f00000000, %f7826;
	fma.rn.f32 	%f7828, %f7827, %f7790, %f7825;
	fma.rn.f32 	%f7829, %f7828, %f7790, %f7824;
	fma.rn.f32 	%f7830, %f7829, %f7790, %f7823;
	fma.rn.f32 	%f7831, %f7830, %f7790, %f7822;
	fma.rn.f32 	%f7832, %f7831, %f7790, %f7821;
	fma.rn.f32 	%f7833, %f7832, %f7790, %f7820;
	fma.rn.f32 	%f7834, %f7833, %f7790, %f7819;
	fma.rn.f32 	%f7835, %f7834, %f7790, %f7818;
	fma.rn.f32 	%f7836, %f7835, %f7790, %f7800;
	mul.f32 	%f7837, %f7817, %f7836;
	div.rn.f32 	%f7838, %f7837, %f148;
	add.f32 	%f11244, %f7838, %f7816;
	setp.eq.f32 	%p752, %f11243, 0f4E6E6B28;
	mov.f32 	%f11301, %f11063;
	@%p752 bra 	$L__BB0_806;
$L__BB0_610:
	sub.f32 	%f7839, %f11243, %f167;
	mul.f32 	%f7840, %f152, %f813;
	sub.f32 	%f7841, %f7839, %f7840;
	mul.f32 	%f7842, %f151, %f815;
	fma.rn.f32 	%f7843, %f814, %f150, %f7842;
	setp.gt.f32 	%p753, %f7784, 0f3A83126F;
	div.rn.f32 	%f7844, %f7843, %f7784;
	selp.f32 	%f7845, %f7844, 0f00000000, %p753;
	mul.f32 	%f7846, %f7845, %f11244;
	sub.f32 	%f7847, %f7846, %f152;
	neg.f32 	%f7848, %f7841;
	div.rn.f32 	%f7849, %f7848, %f7847;
	st.local.f32 	[%rd24], %f7849;
	ld.local.f32 	%f7850, [%rd22];
	ld.local.f32 	%f7851, [%rd24];
	add.f32 	%f7852, %f7850, %f7851;
	st.local.f32 	[%rd25], %f7852;
	ld.local.f32 	%f7853, [%rd22];
	abs.f32 	%f7854, %f7853;
	ld.local.f32 	%f7855, [%rd24];
	abs.f32 	%f7856, %f7855;
	setp.ltu.f32 	%p754, %f7854, %f7856;
	@%p754 bra 	$L__BB0_612;
	ld.local.f32 	%f7857, [%rd22];
	ld.local.f32 	%f7858, [%rd25];
	sub.f32 	%f7859, %f7857, %f7858;
	ld.local.f32 	%f7860, [%rd24];
	add.f32 	%f7861, %f7859, %f7860;
	ld.local.f32 	%f7862, [%rd23];
	add.f32 	%f7863, %f7862, %f7861;
	st.local.f32 	[%rd23], %f7863;
	bra.uni 	$L__BB0_613;
$L__BB0_612:
	ld.local.f32 	%f7864, [%rd24];
	ld.local.f32 	%f7865, [%rd25];
	sub.f32 	%f7866, %f7864, %f7865;
	ld.local.f32 	%f7867, [%rd22];
	add.f32 	%f7868, %f7866, %f7867;
	ld.local.f32 	%f7869, [%rd23];
	add.f32 	%f7870, %f7869, %f7868;
	st.local.f32 	[%rd23], %f7870;
$L__BB0_613:
	ld.local.f32 	%f7871, [%rd25];
	st.local.f32 	[%rd22], %f7871;
	ld.local.f32 	%f7872, [%rd22];
	ld.local.f32 	%f7873, [%rd23];
	add.f32 	%f823, %f7872, %f7873;
	sub.f32 	%f7874, %f823, %f813;
	abs.f32 	%f7875, %f7874;
	setp.lt.f32 	%p755, %f7875, 0f38D1B717;
	mov.f32 	%f11301, %f823;
	@%p755 bra 	$L__BB0_806;
	fma.rn.f32 	%f824, %f150, %f823, %f11110;
	fma.rn.f32 	%f825, %f151, %f823, %f11111;
	mul.f32 	%f7877, %f825, %f825;
	fma.rn.f32 	%f7878, %f824, %f824, %f7877;
	sqrt.rn.f32 	%f7879, %f7878;
	setp.lt.f32 	%p757, %f7879, 0f3A83126F;
	or.pred  	%p758, %p492, %p757;
	mov.f32 	%f11245, 0f00000000;
	mov.f32 	%f11246, %f11245;
	@%p758 bra 	$L__BB0_617;
	mul.f32 	%f827, %f7879, %f7879;
	mul.f32 	%f7881, %f499, %f827;
	mov.f32 	%f7882, 0f3F800000;
	sub.f32 	%f828, %f7882, %f7881;
	setp.lt.f32 	%p759, %f828, 0f00000000;
	mov.f32 	%f11301, %f11063;
	@%p759 bra 	$L__BB0_806;
	div.rn.f32 	%f7884, %f7879, %f148;
	mul.f32 	%f7885, %f7884, %f7884;
	ld.global.f32 	%f7886, [%rd13+104];
	ld.global.f32 	%f7887, [%rd13+100];
	ld.global.f32 	%f7888, [%rd13+96];
	ld.global.f32 	%f7889, [%rd13+92];
	ld.global.f32 	%f7890, [%rd13+88];
	ld.global.f32 	%f7891, [%rd13+84];
	ld.global.f32 	%f7892, [%rd13+80];
	ld.global.f32 	%f7893, [%rd13+76];
	ld.global.f32 	%f7894, [%rd13+72];
	ld.global.f32 	%f7895, [%rd13+68];
	sqrt.rn.f32 	%f7896, %f828;
	mul.f32 	%f7897, %f146, %f827;
	add.f32 	%f7898, %f7896, 0f3F800000;
	div.rn.f32 	%f7899, %f7897, %f7898;
	fma.rn.f32 	%f7900, %f7885, 0f00000000, %f7886;
	fma.rn.f32 	%f7901, %f7900, %f7885, %f7887;
	fma.rn.f32 	%f7902, %f7901, %f7885, %f7888;
	fma.rn.f32 	%f7903, %f7902, %f7885, %f7889;
	fma.rn.f32 	%f7904, %f7903, %f7885, %f7890;
	fma.rn.f32 	%f7905, %f7904, %f7885, %f7891;
	fma.rn.f32 	%f7906, %f7905, %f7885, %f7892;
	fma.rn.f32 	%f7907, %f7906, %f7885, %f7893;
	fma.rn.f32 	%f7908, %f7907, %f7885, %f7894;
	fma.rn.f32 	%f7909, %f7908, %f7885, %f7895;
	fma.rn.f32 	%f11245, %f7885, %f7909, %f7899;
	mul.f32 	%f7910, %f146, %f7879;
	div.rn.f32 	%f7911, %f7910, %f7896;
	add.f32 	%f7912, %f7884, %f7884;
	add.f32 	%f7913, %f7894, %f7894;
	mul.f32 	%f7914, %f7893, 0f40400000;
	mul.f32 	%f7915, %f7892, 0f40800000;
	mul.f32 	%f7916, %f7891, 0f40A00000;
	mul.f32 	%f7917, %f7890, 0f40C00000;
	mul.f32 	%f7918, %f7889, 0f40E00000;
	mul.f32 	%f7919, %f7888, 0f41000000;
	mul.f32 	%f7920, %f7887, 0f41100000;
	mul.f32 	%f7921, %f7886, 0f41200000;
	fma.rn.f32 	%f7922, %f7885, 0f00000000, %f7921;
	fma.rn.f32 	%f7923, %f7922, %f7885, %f7920;
	fma.rn.f32 	%f7924, %f7923, %f7885, %f7919;
	fma.rn.f32 	%f7925, %f7924, %f7885, %f7918;
	fma.rn.f32 	%f7926, %f7925, %f7885, %f7917;
	fma.rn.f32 	%f7927, %f7926, %f7885, %f7916;
	fma.rn.f32 	%f7928, %f7927, %f7885, %f7915;
	fma.rn.f32 	%f7929, %f7928, %f7885, %f7914;
	fma.rn.f32 	%f7930, %f7929, %f7885, %f7913;
	fma.rn.f32 	%f7931, %f7930, %f7885, %f7895;
	mul.f32 	%f7932, %f7912, %f7931;
	div.rn.f32 	%f7933, %f7932, %f148;
	add.f32 	%f11246, %f7933, %f7911;
	setp.eq.f32 	%p760, %f11245, 0f4E6E6B28;
	mov.f32 	%f11301, %f11063;
	@%p760 bra 	$L__BB0_806;
$L__BB0_617:
	sub.f32 	%f7934, %f11245, %f167;
	mul.f32 	%f7935, %f152, %f823;
	sub.f32 	%f7936, %f7934, %f7935;
	mul.f32 	%f7937, %f151, %f825;
	fma.rn.f32 	%f7938, %f824, %f150, %f7937;
	setp.gt.f32 	%p761, %f7879, 0f3A83126F;
	div.rn.f32 	%f7939, %f7938, %f7879;
	selp.f32 	%f7940, %f7939, 0f00000000, %p761;
	mul.f32 	%f7941, %f7940, %f11246;
	sub.f32 	%f7942, %f7941, %f152;
	neg.f32 	%f7943, %f7936;
	div.rn.f32 	%f7944, %f7943, %f7942;
	st.local.f32 	[%rd24], %f7944;
	ld.local.f32 	%f7945, [%rd22];
	ld.local.f32 	%f7946, [%rd24];
	add.f32 	%f7947, %f7945, %f7946;
	st.local.f32 	[%rd25], %f7947;
	ld.local.f32 	%f7948, [%rd22];
	abs.f32 	%f7949, %f7948;
	ld.local.f32 	%f7950, [%rd24];
	abs.f32 	%f7951, %f7950;
	setp.ltu.f32 	%p762, %f7949, %f7951;
	@%p762 bra 	$L__BB0_619;
	ld.local.f32 	%f7952, [%rd22];
	ld.local.f32 	%f7953, [%rd25];
	sub.f32 	%f7954, %f7952, %f7953;
	ld.local.f32 	%f7955, [%rd24];
	add.f32 	%f7956, %f7954, %f7955;
	ld.local.f32 	%f7957, [%rd23];
	add.f32 	%f7958, %f7957, %f7956;
	st.local.f32 	[%rd23], %f7958;
	bra.uni 	$L__BB0_620;
$L__BB0_619:
	ld.local.f32 	%f7959, [%rd24];
	ld.local.f32 	%f7960, [%rd25];
	sub.f32 	%f7961, %f7959, %f7960;
	ld.local.f32 	%f7962, [%rd22];
	add.f32 	%f7963, %f7961, %f7962;
	ld.local.f32 	%f7964, [%rd23];
	add.f32 	%f7965, %f7964, %f7963;
	st.local.f32 	[%rd23], %f7965;
$L__BB0_620:
	ld.local.f32 	%f7966, [%rd25];
	st.local.f32 	[%rd22], %f7966;
	ld.local.f32 	%f7967, [%rd22];
	ld.local.f32 	%f7968, [%rd23];
	add.f32 	%f833, %f7967, %f7968;
	sub.f32 	%f7969, %f833, %f823;
	abs.f32 	%f7970, %f7969;
	setp.lt.f32 	%p763, %f7970, 0f38D1B717;
	mov.f32 	%f11301, %f833;
	@%p763 bra 	$L__BB0_806;
	fma.rn.f32 	%f834, %f150, %f833, %f11110;
	fma.rn.f32 	%f835, %f151, %f833, %f11111;
	mul.f32 	%f7972, %f835, %f835;
	fma.rn.f32 	%f7973, %f834, %f834, %f7972;
	sqrt.rn.f32 	%f7974, %f7973;
	setp.lt.f32 	%p765, %f7974, 0f3A83126F;
	or.pred  	%p766, %p492, %p765;
	mov.f32 	%f11247, 0f00000000;
	mov.f32 	%f11248, %f11247;
	@%p766 bra 	$L__BB0_624;
	mul.f32 	%f837, %f7974, %f7974;
	mul.f32 	%f7976, %f499, %f837;
	mov.f32 	%f7977, 0f3F800000;
	sub.f32 	%f838, %f7977, %f7976;
	setp.lt.f32 	%p767, %f838, 0f00000000;
	mov.f32 	%f11301, %f11063;
	@%p767 bra 	$L__BB0_806;
	div.rn.f32 	%f7979, %f7974, %f148;
	mul.f32 	%f7980, %f7979, %f7979;
	ld.global.f32 	%f7981, [%rd13+104];
	ld.global.f32 	%f7982, [%rd13+100];
	ld.global.f32 	%f7983, [%rd13+96];
	ld.global.f32 	%f7984, [%rd13+92];
	ld.global.f32 	%f7985, [%rd13+88];
	ld.global.f32 	%f7986, [%rd13+84];
	ld.global.f32 	%f7987, [%rd13+80];
	ld.global.f32 	%f7988, [%rd13+76];
	ld.global.f32 	%f7989, [%rd13+72];
	ld.global.f32 	%f7990, [%rd13+68];
	sqrt.rn.f32 	%f7991, %f838;
	mul.f32 	%f7992, %f146, %f837;
	add.f32 	%f7993, %f7991, 0f3F800000;
	div.rn.f32 	%f7994, %f7992, %f7993;
	fma.rn.f32 	%f7995, %f7980, 0f00000000, %f7981;
	fma.rn.f32 	%f7996, %f7995, %f7980, %f7982;
	fma.rn.f32 	%f7997, %f7996, %f7980, %f7983;
	fma.rn.f32 	%f7998, %f7997, %f7980, %f7984;
	fma.rn.f32 	%f7999, %f7998, %f7980, %f7985;
	fma.rn.f32 	%f8000, %f7999, %f7980, %f7986;
	fma.rn.f32 	%f8001, %f8000, %f7980, %f7987;
	fma.rn.f32 	%f8002, %f8001, %f7980, %f7988;
	fma.rn.f32 	%f8003, %f8002, %f7980, %f7989;
	fma.rn.f32 	%f8004, %f8003, %f7980, %f7990;
	fma.rn.f32 	%f11247, %f7980, %f8004, %f7994;
	mul.f32 	%f8005, %f146, %f7974;
	div.rn.f32 	%f8006, %f8005, %f7991;
	add.f32 	%f8007, %f7979, %f7979;
	add.f32 	%f8008, %f7989, %f7989;
	mul.f32 	%f8009, %f7988, 0f40400000;
	mul.f32 	%f8010, %f7987, 0f40800000;
	mul.f32 	%f8011, %f7986, 0f40A00000;
	mul.f32 	%f8012, %f7985, 0f40C00000;
	mul.f32 	%f8013, %f7984, 0f40E00000;
	mul.f32 	%f8014, %f7983, 0f41000000;
	mul.f32 	%f8015, %f7982, 0f41100000;
	mul.f32 	%f8016, %f7981, 0f41200000;
	fma.rn.f32 	%f8017, %f7980, 0f00000000, %f8016;
	fma.rn.f32 	%f8018, %f8017, %f7980, %f8015;
	fma.rn.f32 	%f8019, %f8018, %f7980, %f8014;
	fma.rn.f32 	%f8020, %f8019, %f7980, %f8013;
	fma.rn.f32 	%f8021, %f8020, %f7980, %f8012;
	fma.rn.f32 	%f8022, %f8021, %f7980, %f8011;
	fma.rn.f32 	%f8023, %f8022, %f7980, %f8010;
	fma.rn.f32 	%f8024, %f8023, %f7980, %f8009;
	fma.rn.f32 	%f8025, %f8024, %f7980, %f8008;
	fma.rn.f32 	%f8026, %f8025, %f7980, %f7990;
	mul.f32 	%f8027, %f8007, %f8026;
	div.rn.f32 	%f8028, %f8027, %f148;
	add.f32 	%f11248, %f8028, %f8006;
	setp.eq.f32 	%p768, %f11247, 0f4E6E6B28;
	mov.f32 	%f11301, %f11063;
	@%p768 bra 	$L__BB0_806;
$L__BB0_624:
	sub.f32 	%f8029, %f11247, %f167;
	mul.f32 	%f8030, %f152, %f833;
	sub.f32 	%f8031, %f8029, %f8030;
	mul.f32 	%f8032, %f151, %f835;
	fma.rn.f32 	%f8033, %f834, %f150, %f8032;
	setp.gt.f32 	%p769, %f7974, 0f3A83126F;
	div.rn.f32 	%f8034, %f8033, %f7974;
	selp.f32 	%f8035, %f8034, 0f00000000, %p769;
	mul.f32 	%f8036, %f8035, %f11248;
	sub.f32 	%f8037, %f8036, %f152;
	neg.f32 	%f8038, %f8031;
	div.rn.f32 	%f8039, %f8038, %f8037;
	st.local.f32 	[%rd24], %f8039;
	ld.local.f32 	%f8040, [%rd22];
	ld.local.f32 	%f8041, [%rd24];
	add.f32 	%f8042, %f8040, %f8041;
	st.local.f32 	[%rd25], %f8042;
	ld.local.f32 	%f8043, [%rd22];
	abs.f32 	%f8044, %f8043;
	ld.local.f32 	%f8045, [%rd24];
	abs.f32 	%f8046, %f8045;
	setp.ltu.f32 	%p770, %f8044, %f8046;
	@%p770 bra 	$L__BB0_626;
	ld.local.f32 	%f8047, [%rd22];
	ld.local.f32 	%f8048, [%rd25];
	sub.f32 	%f8049, %f8047, %f8048;
	ld.local.f32 	%f8050, [%rd24];
	add.f32 	%f8051, %f8049, %f8050;
	ld.local.f32 	%f8052, [%rd23];
	add.f32 	%f8053, %f8052, %f8051;
	st.local.f32 	[%rd23], %f8053;
	bra.uni 	$L__BB0_627;
$L__BB0_626:
	ld.local.f32 	%f8054, [%rd24];
	ld.local.f32 	%f8055, [%rd25];
	sub.f32 	%f8056, %f8054, %f8055;
	ld.local.f32 	%f8057, [%rd22];
	add.f32 	%f8058, %f8056, %f8057;
	ld.local.f32 	%f8059, [%rd23];
	add.f32 	%f8060, %f8059, %f8058;
	st.local.f32 	[%rd23], %f8060;
$L__BB0_627:
	ld.local.f32 	%f8061, [%rd25];
	st.local.f32 	[%rd22], %f8061;
	ld.local.f32 	%f8062, [%rd22];
	ld.local.f32 	%f8063, [%rd23];
	add.f32 	%f843, %f8062, %f8063;
	sub.f32 	%f8064, %f843, %f833;
	abs.f32 	%f8065, %f8064;
	setp.lt.f32 	%p771, %f8065, 0f38D1B717;
	mov.f32 	%f11301, %f843;
	@%p771 bra 	$L__BB0_806;
	fma.rn.f32 	%f844, %f150, %f843, %f11110;
	fma.rn.f32 	%f845, %f151, %f843, %f11111;
	mul.f32 	%f8067, %f845, %f845;
	fma.rn.f32 	%f8068, %f844, %f844, %f8067;
	sqrt.rn.f32 	%f8069, %f8068;
	setp.lt.f32 	%p773, %f8069, 0f3A83126F;
	or.pred  	%p774, %p492, %p773;
	mov.f32 	%f11249, 0f00000000;
	mov.f32 	%f11250, %f11249;
	@%p774 bra 	$L__BB0_631;
	mul.f32 	%f847, %f8069, %f8069;
	mul.f32 	%f8071, %f499, %f847;
	mov.f32 	%f8072, 0f3F800000;
	sub.f32 	%f848, %f8072, %f8071;
	setp.lt.f32 	%p775, %f848, 0f00000000;
	mov.f32 	%f11301, %f11063;
	@%p775 bra 	$L__BB0_806;
	div.rn.f32 	%f8074, %f8069, %f148;
	mul.f32 	%f8075, %f8074, %f8074;
	ld.global.f32 	%f8076, [%rd13+104];
	ld.global.f32 	%f8077, [%rd13+100];
	ld.global.f32 	%f8078, [%rd13+96];
	ld.global.f32 	%f8079, [%rd13+92];
	ld.global.f32 	%f8080, [%rd13+88];
	ld.global.f32 	%f8081, [%rd13+84];
	ld.global.f32 	%f8082, [%rd13+80];
	ld.global.f32 	%f8083, [%rd13+76];
	ld.global.f32 	%f8084, [%rd13+72];
	ld.global.f32 	%f8085, [%rd13+68];
	sqrt.rn.f32 	%f8086, %f848;
	mul.f32 	%f8087, %f146, %f847;
	add.f32 	%f8088, %f8086, 0f3F800000;
	div.rn.f32 	%f8089, %f8087, %f8088;
	fma.rn.f32 	%f8090, %f8075, 0f00000000, %f8076;
	fma.rn.f32 	%f8091, %f8090, %f8075, %f8077;
	fma.rn.f32 	%f8092, %f8091, %f8075, %f8078;
	fma.rn.f32 	%f8093, %f8092, %f8075, %f8079;
	fma.rn.f32 	%f8094, %f8093, %f8075, %f8080;
	fma.rn.f32 	%f8095, %f8094, %f8075, %f8081;
	fma.rn.f32 	%f8096, %f8095, %f8075, %f8082;
	fma.rn.f32 	%f8097, %f8096, %f8075, %f8083;
	fma.rn.f32 	%f8098, %f8097, %f8075, %f8084;
	fma.rn.f32 	%f8099, %f8098, %f8075, %f8085;
	fma.rn.f32 	%f11249, %f8075, %f8099, %f8089;
	mul.f32 	%f8100, %f146, %f8069;
	div.rn.f32 	%f8101, %f8100, %f8086;
	add.f32 	%f8102, %f8074, %f8074;
	add.f32 	%f8103, %f8084, %f8084;
	mul.f32 	%f8104, %f8083, 0f40400000;
	mul.f32 	%f8105, %f8082, 0f40800000;
	mul.f32 	%f8106, %f8081, 0f40A00000;
	mul.f32 	%f8107, %f8080, 0f40C00000;
	mul.f32 	%f8108, %f8079, 0f40E00000;
	mul.f32 	%f8109, %f8078, 0f41000000;
	mul.f32 	%f8110, %f8077, 0f41100000;
	mul.f32 	%f8111, %f8076, 0f41200000;
	fma.rn.f32 	%f8112, %f8075, 0f00000000, %f8111;
	fma.rn.f32 	%f8113, %f8112, %f8075, %f8110;
	fma.rn.f32 	%f8114, %f8113, %f8075, %f8109;
	fma.rn.f32 	%f8115, %f8114, %f8075, %f8108;
	fma.rn.f32 	%f8116, %f8115, %f8075, %f8107;
	fma.rn.f32 	%f8117, %f8116, %f8075, %f8106;
	fma.rn.f32 	%f8118, %f8117, %f8075, %f8105;
	fma.rn.f32 	%f8119, %f8118, %f8075, %f8104;
	fma.rn.f32 	%f8120, %f8119, %f8075, %f8103;
	fma.rn.f32 	%f8121, %f8120, %f8075, %f8085;
	mul.f32 	%f8122, %f8102, %f8121;
	div.rn.f32 	%f8123, %f8122, %f148;
	add.f32 	%f11250, %f8123, %f8101;
	setp.eq.f32 	%p776, %f11249, 0f4E6E6B28;
	mov.f32 	%f11301, %f11063;
	@%p776 bra 	$L__BB0_806;
$L__BB0_631:
	sub.f32 	%f8124, %f11249, %f167;
	mul.f32 	%f8125, %f152, %f843;
	sub.f32 	%f8126, %f8124, %f8125;
	mul.f32 	%f8127, %f151, %f845;
	fma.rn.f32 	%f8128, %f844, %f150, %f8127;
	setp.gt.f32 	%p777, %f8069, 0f3A83126F;
	div.rn.f32 	%f8129, %f8128, %f8069;
	selp.f32 	%f8130, %f8129, 0f00000000, %p777;
	mul.f32 	%f8131, %f8130, %f11250;
	sub.f32 	%f8132, %f8131, %f152;
	neg.f32 	%f8133, %f8126;
	div.rn.f32 	%f8134, %f8133, %f8132;
	st.local.f32 	[%rd24], %f8134;
	ld.local.f32 	%f8135, [%rd22];
	ld.local.f32 	%f8136, [%rd24];
	add.f32 	%f8137, %f8135, %f8136;
	st.local.f32 	[%rd25], %f8137;
	ld.local.f32 	%f8138, [%rd22];
	abs.f32 	%f8139, %f8138;
	ld.local.f32 	%f8140, [%rd24];
	abs.f32 	%f8141, %f8140;
	setp.ltu.f32 	%p778, %f8139, %f8141;
	@%p778 bra 	$L__BB0_633;
	ld.local.f32 	%f8142, [%rd22];
	ld.local.f32 	%f8143, [%rd25];
	sub.f32 	%f8144, %f8142, %f8143;
	ld.local.f32 	%f8145, [%rd24];
	add.f32 	%f8146, %f8144, %f8145;
	ld.local.f32 	%f8147, [%rd23];
	add.f32 	%f8148, %f8147, %f8146;
	st.local.f32 	[%rd23], %f8148;
	bra.uni 	$L__BB0_634;
$L__BB0_633:
	ld.local.f32 	%f8149, [%rd24];
	ld.local.f32 	%f8150, [%rd25];
	sub.f32 	%f8151, %f8149, %f8150;
	ld.local.f32 	%f8152, [%rd22];
	add.f32 	%f8153, %f8151, %f8152;
	ld.local.f32 	%f8154, [%rd23];
	add.f32 	%f8155, %f8154, %f8153;
	st.local.f32 	[%rd23], %f8155;
$L__BB0_634:
	ld.local.f32 	%f8156, [%rd25];
	st.local.f32 	[%rd22], %f8156;
	ld.local.f32 	%f8157, [%rd22];
	ld.local.f32 	%f8158, [%rd23];
	add.f32 	%f853, %f8157, %f8158;
	sub.f32 	%f8159, %f853, %f843;
	abs.f32 	%f8160, %f8159;
	setp.lt.f32 	%p779, %f8160, 0f38D1B717;
	mov.f32 	%f11301, %f853;
	@%p779 bra 	$L__BB0_806;
	fma.rn.f32 	%f854, %f150, %f853, %f11110;
	fma.rn.f32 	%f855, %f151, %f853, %f11111;
	mul.f32 	%f8162, %f855, %f855;
	fma.rn.f32 	%f8163, %f854, %f854, %f8162;
	sqrt.rn.f32 	%f8164, %f8163;
	setp.lt.f32 	%p781, %f8164, 0f3A83126F;
	or.pred  	%p782, %p492, %p781;
	mov.f32 	%f11251, 0f00000000;
	mov.f32 	%f11252, %f11251;
	@%p782 bra 	$L__BB0_638;
	mul.f32 	%f857, %f8164, %f8164;
	mul.f32 	%f8166, %f499, %f857;
	mov.f32 	%f8167, 0f3F800000;
	sub.f32 	%f858, %f8167, %f8166;
	setp.lt.f32 	%p783, %f858, 0f00000000;
	mov.f32 	%f11301, %f11063;
	@%p783 bra 	$L__BB0_806;
	div.rn.f32 	%f8169, %f8164, %f148;
	mul.f32 	%f8170, %f8169, %f8169;
	ld.global.f32 	%f8171, [%rd13+104];
	ld.global.f32 	%f8172, [%rd13+100];
	ld.global.f32 	%f8173, [%rd13+96];
	ld.global.f32 	%f8174, [%rd13+92];
	ld.global.f32 	%f8175, [%rd13+88];
	ld.global.f32 	%f8176, [%rd13+84];
	ld.global.f32 	%f8177, [%rd13+80];
	ld.global.f32 	%f8178, [%rd13+76];
	ld.global.f32 	%f8179, [%rd13+72];
	ld.global.f32 	%f8180, [%rd13+68];
	sqrt.rn.f32 	%f8181, %f858;
	mul.f32 	%f8182, %f146, %f857;
	add.f32 	%f8183, %f8181, 0f3F800000;
	div.rn.f32 	%f8184, %f8182, %f8183;
	fma.rn.f32 	%f8185, %f8170, 0f00000000, %f8171;
	fma.rn.f32 	%f8186, %f8185, %f8170, %f8172;
	fma.rn.f32 	%f8187, %f8186, %f8170, %f8173;
	fma.rn.f32 	%f8188, %f8187, %f8170, %f8174;
	fma.rn.f32 	%f8189, %f8188, %f8170, %f8175;
	fma.rn.f32 	%f8190, %f8189, %f8170, %f8176;
	fma.rn.f32 	%f8191, %f8190, %f8170, %f8177;
	fma.rn.f32 	%f8192, %f8191, %f8170, %f8178;
	fma.rn.f32 	%f8193, %f8192, %f8170, %f8179;
	fma.rn.f32 	%f8194, %f8193, %f8170, %f8180;
	fma.rn.f32 	%f11251, %f8170, %f8194, %f8184;
	mul.f32 	%f8195, %f146, %f8164;
	div.rn.f32 	%f8196, %f8195, %f8181;
	add.f32 	%f8197, %f8169, %f8169;
	add.f32 	%f8198, %f8179, %f8179;
	mul.f32 	%f8199, %f8178, 0f40400000;
	mul.f32 	%f8200, %f8177, 0f40800000;
	mul.f32 	%f8201, %f8176, 0f40A00000;
	mul.f32 	%f8202, %f8175, 0f40C00000;
	mul.f32 	%f8203, %f8174, 0f40E00000;
	mul.f32 	%f8204, %f8173, 0f41000000;
	mul.f32 	%f8205, %f8172, 0f41100000;
	mul.f32 	%f8206, %f8171, 0f41200000;
	fma.rn.f32 	%f8207, %f8170, 0f00000000, %f8206;
	fma.rn.f32 	%f8208, %f8207, %f8170, %f8205;
	fma.rn.f32 	%f8209, %f8208, %f8170, %f8204;
	fma.rn.f32 	%f8210, %f8209, %f8170, %f8203;
	fma.rn.f32 	%f8211, %f8210, %f8170, %f8202;
	fma.rn.f32 	%f8212, %f8211, %f8170, %f8201;
	fma.rn.f32 	%f8213, %f8212, %f8170, %f8200;
	fma.rn.f32 	%f8214, %f8213, %f8170, %f8199;
	fma.rn.f32 	%f8215, %f8214, %f8170, %f8198;
	fma.rn.f32 	%f8216, %f8215, %f8170, %f8180;
	mul.f32 	%f8217, %f8197, %f8216;
	div.rn.f32 	%f8218, %f8217, %f148;
	add.f32 	%f11252, %f8218, %f8196;
	setp.eq.f32 	%p784, %f11251, 0f4E6E6B28;
	mov.f32 	%f11301, %f11063;
	@%p784 bra 	$L__BB0_806;
$L__BB0_638:
	sub.f32 	%f8219, %f11251, %f167;
	mul.f32 	%f8220, %f152, %f853;
	sub.f32 	%f8221, %f8219, %f8220;
	mul.f32 	%f8222, %f151, %f855;
	fma.rn.f32 	%f8223, %f854, %f150, %f8222;
	setp.gt.f32 	%p785, %f8164, 0f3A83126F;
	div.rn.f32 	%f8224, %f8223, %f8164;
	selp.f32 	%f8225, %f8224, 0f00000000, %p785;
	mul.f32 	%f8226, %f8225, %f11252;
	sub.f32 	%f8227, %f8226, %f152;
	neg.f32 	%f8228, %f8221;
	div.rn.f32 	%f8229, %f8228, %f8227;
	st.local.f32 	[%rd24], %f8229;
	ld.local.f32 	%f8230, [%rd22];
	ld.local.f32 	%f8231, [%rd24];
	add.f32 	%f8232, %f8230, %f8231;
	st.local.f32 	[%rd25], %f8232;
	ld.local.f32 	%f8233, [%rd22];
	abs.f32 	%f8234, %f8233;
	ld.local.f32 	%f8235, [%rd24];
	abs.f32 	%f8236, %f8235;
	setp.ltu.f32 	%p786, %f8234, %f8236;
	@%p786 bra 	$L__BB0_640;
	ld.local.f32 	%f8237, [%rd22];
	ld.local.f32 	%f8238, [%rd25];
	sub.f32 	%f8239, %f8237, %f8238;
	ld.local.f32 	%f8240, [%rd24];
	add.f32 	%f8241, %f8239, %f8240;
	ld.local.f32 	%f8242, [%rd23];
	add.f32 	%f8243, %f8242, %f8241;
	st.local.f32 	[%rd23], %f8243;
	bra.uni 	$L__BB0_641;
$L__BB0_640:
	ld.local.f32 	%f8244, [%rd24];
	ld.local.f32 	%f8245, [%rd25];
	sub.f32 	%f8246, %f8244, %f8245;
	ld.local.f32 	%f8247, [%rd22];
	add.f32 	%f8248, %f8246, %f8247;
	ld.local.f32 	%f8249, [%rd23];
	add.f32 	%f8250, %f8249, %f8248;
	st.local.f32 	[%rd23], %f8250;
$L__BB0_641:
	ld.local.f32 	%f8251, [%rd25];
	st.local.f32 	[%rd22], %f8251;
	ld.local.f32 	%f8252, [%rd22];
	ld.local.f32 	%f8253, [%rd23];
	add.f32 	%f863, %f8252, %f8253;
	sub.f32 	%f8254, %f863, %f853;
	abs.f32 	%f8255, %f8254;
	setp.lt.f32 	%p787, %f8255, 0f38D1B717;
	mov.f32 	%f11301, %f863;
	@%p787 bra 	$L__BB0_806;
	fma.rn.f32 	%f864, %f150, %f863, %f11110;
	fma.rn.f32 	%f865, %f151, %f863, %f11111;
	mul.f32 	%f8257, %f865, %f865;
	fma.rn.f32 	%f8258, %f864, %f864, %f8257;
	sqrt.rn.f32 	%f8259, %f8258;
	setp.lt.f32 	%p789, %f8259, 0f3A83126F;
	or.pred  	%p790, %p492, %p789;
	mov.f32 	%f11253, 0f00000000;
	mov.f32 	%f11254, %f11253;
	@%p790 bra 	$L__BB0_645;
	mul.f32 	%f867, %f8259, %f8259;
	mul.f32 	%f8261, %f499, %f867;
	mov.f32 	%f8262, 0f3F800000;
	sub.f32 	%f868, %f8262, %f8261;
	setp.lt.f32 	%p791, %f868, 0f00000000;
	mov.f32 	%f11301, %f11063;
	@%p791 bra 	$L__BB0_806;
	div.rn.f32 	%f8264, %f8259, %f148;
	mul.f32 	%f8265, %f8264, %f8264;
	ld.global.f32 	%f8266, [%rd13+104];
	ld.global.f32 	%f8267, [%rd13+100];
	ld.global.f32 	%f8268, [%rd13+96];
	ld.global.f32 	%f8269, [%rd13+92];
	ld.global.f32 	%f8270, [%rd13+88];
	ld.global.f32 	%f8271, [%rd13+84];
	ld.global.f32 	%f8272, [%rd13+80];
	ld.global.f32 	%f8273, [%rd13+76];
	ld.global.f32 	%f8274, [%rd13+72];
	ld.global.f32 	%f8275, [%rd13+68];
	sqrt.rn.f32 	%f8276, %f868;
	mul.f32 	%f8277, %f146, %f867;
	add.f32 	%f8278, %f8276, 0f3F800000;
	div.rn.f32 	%f8279, %f8277, %f8278;
	fma.rn.f32 	%f8280, %f8265, 0f00000000, %f8266;
	fma.rn.f32 	%f8281, %f8280, %f8265, %f8267;
	fma.rn.f32 	%f8282, %f8281, %f8265, %f8268;
	fma.rn.f32 	%f8283, %f8282, %f8265, %f8269;
	fma.rn.f32 	%f8284, %f8283, %f8265, %f8270;
	fma.rn.f32 	%f8285, %f8284, %f8265, %f8271;
	fma.rn.f32 	%f8286, %f8285, %f8265, %f8272;
	fma.rn.f32 	%f8287, %f8286, %f8265, %f8273;
	fma.rn.f32 	%f8288, %f8287, %f8265, %f8274;
	fma.rn.f32 	%f8289, %f8288, %f8265, %f8275;
	fma.rn.f32 	%f11253, %f8265, %f8289, %f8279;
	mul.f32 	%f8290, %f146, %f8259;
	div.rn.f32 	%f8291, %f8290, %f8276;
	add.f32 	%f8292, %f8264, %f8264;
	add.f32 	%f8293, %f8274, %f8274;
	mul.f32 	%f8294, %f8273, 0f40400000;
	mul.f32 	%f8295, %f8272, 0f40800000;
	mul.f32 	%f8296, %f8271, 0f40A00000;
	mul.f32 	%f8297, %f8270, 0f40C00000;
	mul.f32 	%f8298, %f8269, 0f40E00000;
	mul.f32 	%f8299, %f8268, 0f41000000;
	mul.f32 	%f8300, %f8267, 0f41100000;
	mul.f32 	%f8301, %f8266, 0f41200000;
	fma.rn.f32 	%f8302, %f8265, 0f00000000, %f8301;
	fma.rn.f32 	%f8303, %f8302, %f8265, %f8300;
	fma.rn.f32 	%f8304, %f8303, %f8265, %f8299;
	fma.rn.f32 	%f8305, %f8304, %f8265, %f8298;
	fma.rn.f32 	%f8306, %f8305, %f8265, %f8297;
	fma.rn.f32 	%f8307, %f8306, %f8265, %f8296;
	fma.rn.f32 	%f8308, %f8307, %f8265, %f8295;
	fma.rn.f32 	%f8309, %f8308, %f8265, %f8294;
	fma.rn.f32 	%f8310, %f8309, %f8265, %f8293;
	fma.rn.f32 	%f8311, %f8310, %f8265, %f8275;
	mul.f32 	%f8312, %f8292, %f8311;
	div.rn.f32 	%f8313, %f8312, %f148;
	add.f32 	%f11254, %f8313, %f8291;
	setp.eq.f32 	%p792, %f11253, 0f4E6E6B28;
	mov.f32 	%f11301, %f11063;
	@%p792 bra 	$L__BB0_806;
$L__BB0_645:
	sub.f32 	%f8314, %f11253, %f167;
	mul.f32 	%f8315, %f152, %f863;
	sub.f32 	%f8316, %f8314, %f8315;
	mul.f32 	%f8317, %f151, %f865;
	fma.rn.f32 	%f8318, %f864, %f150, %f8317;
	setp.gt.f32 	%p793, %f8259, 0f3A83126F;
	div.rn.f32 	%f8319, %f8318, %f8259;
	selp.f32 	%f8320, %f8319, 0f00000000, %p793;
	mul.f32 	%f8321, %f8320, %f11254;
	sub.f32 	%f8322, %f8321, %f152;
	neg.f32 	%f8323, %f8316;
	div.rn.f32 	%f8324, %f8323, %f8322;
	st.local.f32 	[%rd24], %f8324;
	ld.local.f32 	%f8325, [%rd22];
	ld.local.f32 	%f8326, [%rd24];
	add.f32 	%f8327, %f8325, %f8326;
	st.local.f32 	[%rd25], %f8327;
	ld.local.f32 	%f8328, [%rd22];
	abs.f32 	%f8329, %f8328;
	ld.local.f32 	%f8330, [%rd24];
	abs.f32 	%f8331, %f8330;
	setp.ltu.f32 	%p794, %f8329, %f8331;
	@%p794 bra 	$L__BB0_647;
	ld.local.f32 	%f8332, [%rd22];
	ld.local.f32 	%f8333, [%rd25];
	sub.f32 	%f8334, %f8332, %f8333;
	ld.local.f32 	%f8335, [%rd24];
	add.f32 	%f8336, %f8334, %f8335;
	ld.local.f32 	%f8337, [%rd23];
	add.f32 	%f8338, %f8337, %f8336;
	st.local.f32 	[%rd23], %f8338;
	bra.uni 	$L__BB0_648;
$L__BB0_647:
	ld.local.f32 	%f8339, [%rd24];
	ld.local.f32 	%f8340, [%rd25];
	sub.f32 	%f8341, %f8339, %f8340;
	ld.local.f32 	%f8342, [%rd22];
	add.f32 	%f8343, %f8341, %f8342;
	ld.local.f32 	%f8344, [%rd23];
	add.f32 	%f8345, %f8344, %f8343;
	st.local.f32 	[%rd23], %f8345;
$L__BB0_648:
	ld.local.f32 	%f8346, [%rd25];
	st.local.f32 	[%rd22], %f8346;
	ld.local.f32 	%f8347, [%rd22];
	ld.local.f32 	%f8348, [%rd23];
	add.f32 	%f873, %f8347, %f8348;
	sub.f32 	%f8349, %f873, %f863;
	abs.f32 	%f8350, %f8349;
	setp.lt.f32 	%p795, %f8350, 0f38D1B717;
	mov.f32 	%f11301, %f873;
	@%p795 bra 	$L__BB0_806;
	fma.rn.f32 	%f874, %f150, %f873, %f11110;
	fma.rn.f32 	%f875, %f151, %f873, %f11111;
	mul.f32 	%f8352, %f875, %f875;
	fma.rn.f32 	%f8353, %f874, %f874, %f8352;
	sqrt.rn.f32 	%f8354, %f8353;
	setp.lt.f32 	%p797, %f8354, 0f3A83126F;
	or.pred  	%p798, %p492, %p797;
	mov.f32 	%f11255, 0f00000000;
	mov.f32 	%f11256, %f11255;
	@%p798 bra 	$L__BB0_652;
	mul.f32 	%f877, %f8354, %f8354;
	mul.f32 	%f8356, %f499, %f877;
	mov.f32 	%f8357, 0f3F800000;
	sub.f32 	%f878, %f8357, %f8356;
	setp.lt.f32 	%p799, %f878, 0f00000000;
	mov.f32 	%f11301, %f11063;
	@%p799 bra 	$L__BB0_806;
	div.rn.f32 	%f8359, %f8354, %f148;
	mul.f32 	%f8360, %f8359, %f8359;
	ld.global.f32 	%f8361, [%rd13+104];
	ld.global.f32 	%f8362, [%rd13+100];
	ld.global.f32 	%f8363, [%rd13+96];
	ld.global.f32 	%f8364, [%rd13+92];
	ld.global.f32 	%f8365, [%rd13+88];
	ld.global.f32 	%f8366, [%rd13+84];
	ld.global.f32 	%f8367, [%rd13+80];
	ld.global.f32 	%f8368, [%rd13+76];
	ld.global.f32 	%f8369, [%rd13+72];
	ld.global.f32 	%f8370, [%rd13+68];
	sqrt.rn.f32 	%f8371, %f878;
	mul.f32 	%f8372, %f146, %f877;
	add.f32 	%f8373, %f8371, 0f3F800000;
	div.rn.f32 	%f8374, %f8372, %f8373;
	fma.rn.f32 	%f8375, %f8360, 0f00000000, %f8361;
	fma.rn.f32 	%f8376, %f8375, %f8360, %f8362;
	fma.rn.f32 	%f8377, %f8376, %f8360, %f8363;
	fma.rn.f32 	%f8378, %f8377, %f8360, %f8364;
	fma.rn.f32 	%f8379, %f8378, %f8360, %f8365;
	fma.rn.f32 	%f8380, %f8379, %f8360, %f8366;
	fma.rn.f32 	%f8381, %f8380, %f8360, %f8367;
	fma.rn.f32 	%f8382, %f8381, %f8360, %f8368;
	fma.rn.f32 	%f8383, %f8382, %f8360, %f8369;
	fma.rn.f32 	%f8384, %f8383, %f8360, %f8370;
	fma.rn.f32 	%f11255, %f8360, %f8384, %f8374;
	mul.f32 	%f8385, %f146, %f8354;
	div.rn.f32 	%f8386, %f8385, %f8371;
	add.f32 	%f8387, %f8359, %f8359;
	add.f32 	%f8388, %f8369, %f8369;
	mul.f32 	%f8389, %f8368, 0f40400000;
	mul.f32 	%f8390, %f8367, 0f40800000;
	mul.f32 	%f8391, %f8366, 0f40A00000;
	mul.f32 	%f8392, %f8365, 0f40C00000;
	mul.f32 	%f8393, %f8364, 0f40E00000;
	mul.f32 	%f8394, %f8363, 0f41000000;
	mul.f32 	%f8395, %f8362, 0f41100000;
	mul.f32 	%f8396, %f8361, 0f41200000;
	fma.rn.f32 	%f8397, %f8360, 0f00000000, %f8396;
	fma.rn.f32 	%f8398, %f8397, %f8360, %f8395;
	fma.rn.f32 	%f8399, %f8398, %f8360, %f8394;
	fma.rn.f32 	%f8400, %f8399, %f8360, %f8393;
	fma.rn.f32 	%f8401, %f8400, %f8360, %f8392;
	fma.rn.f32 	%f8402, %f8401, %f8360, %f8391;
	fma.rn.f32 	%f8403, %f8402, %f8360, %f8390;
	fma.rn.f32 	%f8404, %f8403, %f8360, %f8389;
	fma.rn.f32 	%f8405, %f8404, %f8360, %f8388;
	fma.rn.f32 	%f8406, %f8405, %f8360, %f8370;
	mul.f32 	%f8407, %f8387, %f8406;
	div.rn.f32 	%f8408, %f8407, %f148;
	add.f32 	%f11256, %f8408, %f8386;
	setp.eq.f32 	%p800, %f11255, 0f4E6E6B28;
	mov.f32 	%f11301, %f11063;
	@%p800 bra 	$L__BB0_806;
$L__BB0_652:
	sub.f32 	%f8409, %f11255, %f167;
	mul.f32 	%f8410, %f152, %f873;
	sub.f32 	%f8411, %f8409, %f8410;
	mul.f32 	%f8412, %f151, %f875;
	fma.rn.f32 	%f8413, %f874, %f150, %f8412;
	setp.gt.f32 	%p801, %f8354, 0f3A83126F;
	div.rn.f32 	%f8414, %f8413, %f8354;
	selp.f32 	%f8415, %f8414, 0f00000000, %p801;
	mul.f32 	%f8416, %f8415, %f11256;
	sub.f32 	%f8417, %f8416, %f152;
	neg.f32 	%f8418, %f8411;
	div.rn.f32 	%f8419, %f8418, %f8417;
	st.local.f32 	[%rd24], %f8419;
	ld.local.f32 	%f8420, [%rd22];
	ld.local.f32 	%f8421, [%rd24];
	add.f32 	%f8422, %f8420, %f8421;
	st.local.f32 	[%rd25], %f8422;
	ld.local.f32 	%f8423, [%rd22];
	abs.f32 	%f8424, %f8423;
	ld.local.f32 	%f8425, [%rd24];
	abs.f32 	%f8426, %f8425;
	setp.ltu.f32 	%p802, %f8424, %f8426;
	@%p802 bra 	$L__BB0_654;
	ld.local.f32 	%f8427, [%rd22];
	ld.local.f32 	%f8428, [%rd25];
	sub.f32 	%f8429, %f8427, %f8428;
	ld.local.f32 	%f8430, [%rd24];
	add.f32 	%f8431, %f8429, %f8430;
	ld.local.f32 	%f8432, [%rd23];
	add.f32 	%f8433, %f8432, %f8431;
	st.local.f32 	[%rd23], %f8433;
	bra.uni 	$L__BB0_655;
$L__BB0_654:
	ld.local.f32 	%f8434, [%rd24];
	ld.local.f32 	%f8435, [%rd25];
	sub.f32 	%f8436, %f8434, %f8435;
	ld.local.f32 	%f8437, [%rd22];
	add.f32 	%f8438, %f8436, %f8437;
	ld.local.f32 	%f8439, [%rd23];
	add.f32 	%f8440, %f8439, %f8438;
	st.local.f32 	[%rd23], %f8440;
$L__BB0_655:
	ld.local.f32 	%f8441, [%rd25];
	st.local.f32 	[%rd22], %f8441;
	ld.local.f32 	%f8442, [%rd22];
	ld.local.f32 	%f8443, [%rd23];
	add.f32 	%f883, %f8442, %f8443;
	sub.f32 	%f8444, %f883, %f873;
	abs.f32 	%f8445, %f8444;
	setp.lt.f32 	%p803, %f8445, 0f38D1B717;
	mov.f32 	%f11301, %f883;
	@%p803 bra 	$L__BB0_806;
	fma.rn.f32 	%f884, %f150, %f883, %f11110;
	fma.rn.f32 	%f885, %f151, %f883, %f11111;
	mul.f32 	%f8447, %f885, %f885;
	fma.rn.f32 	%f8448, %f884, %f884, %f8447;
	sqrt.rn.f32 	%f8449, %f8448;
	setp.lt.f32 	%p805, %f8449, 0f3A83126F;
	or.pred  	%p806, %p492, %p805;
	mov.f32 	%f11257, 0f00000000;
	mov.f32 	%f11258, %f11257;
	@%p806 bra 	$L__BB0_659;
	mul.f32 	%f887, %f8449, %f8449;
	mul.f32 	%f8451, %f499, %f887;
	mov.f32 	%f8452, 0f3F800000;
	sub.f32 	%f888, %f8452, %f8451;
	setp.lt.f32 	%p807, %f888, 0f00000000;
	mov.f32 	%f11301, %f11063;
	@%p807 bra 	$L__BB0_806;
	div.rn.f32 	%f8454, %f8449, %f148;
	mul.f32 	%f8455, %f8454, %f8454;
	ld.global.f32 	%f8456, [%rd13+104];
	ld.global.f32 	%f8457, [%rd13+100];
	ld.global.f32 	%f8458, [%rd13+96];
	ld.global.f32 	%f8459, [%rd13+92];
	ld.global.f32 	%f8460, [%rd13+88];
	ld.global.f32 	%f8461, [%rd13+84];
	ld.global.f32 	%f8462, [%rd13+80];
	ld.global.f32 	%f8463, [%rd13+76];
	ld.global.f32 	%f8464, [%rd13+72];
	ld.global.f32 	%f8465, [%rd13+68];
	sqrt.rn.f32 	%f8466, %f888;
	mul.f32 	%f8467, %f146, %f887;
	add.f32 	%f8468, %f8466, 0f3F800000;
	div.rn.f32 	%f8469, %f8467, %f8468;
	fma.rn.f32 	%f8470, %f8455, 0f00000000, %f8456;
	fma.rn.f32 	%f8471, %f8470, %f8455, %f8457;
	fma.rn.f32 	%f8472, %f8471, %f8455, %f8458;
	fma.rn.f32 	%f8473, %f8472, %f8455, %f8459;
	fma.rn.f32 	%f8474, %f8473, %f8455, %f8460;
	fma.rn.f32 	%f8475, %f8474, %f8455, %f8461;
	fma.rn.f32 	%f8476, %f8475, %f8455, %f8462;
	fma.rn.f32 	%f8477, %f8476, %f8455, %f8463;
	fma.rn.f32 	%f8478, %f8477, %f8455, %f8464;
	fma.rn.f32 	%f8479, %f8478, %f8455, %f8465;
	fma.rn.f32 	%f11257, %f8455, %f8479, %f8469;
	mul.f32 	%f8480, %f146, %f8449;
	div.rn.f32 	%f8481, %f8480, %f8466;
	add.f32 	%f8482, %f8454, %f8454;
	add.f32 	%f8483, %f8464, %f8464;
	mul.f32 	%f8484, %f8463, 0f40400000;
	mul.f32 	%f8485, %f8462, 0f40800000;
	mul.f32 	%f8486, %f8461, 0f40A00000;
	mul.f32 	%f8487, %f8460, 0f40C00000;
	mul.f32 	%f8488, %f8459, 0f40E00000;
	mul.f32 	%f8489, %f8458, 0f41000000;
	mul.f32 	%f8490, %f8457, 0f41100000;
	mul.f32 	%f8491, %f8456, 0f41200000;
	fma.rn.f32 	%f8492, %f8455, 0f00000000, %f8491;
	fma.rn.f32 	%f8493, %f8492, %f8455, %f8490;
	fma.rn.f32 	%f8494, %f8493, %f8455, %f8489;
	fma.rn.f32 	%f8495, %f8494, %f8455, %f8488;
	fma.rn.f32 	%f8496, %f8495, %f8455, %f8487;
	fma.rn.f32 	%f8497, %f8496, %f8455, %f8486;
	fma.rn.f32 	%f8498, %f8497, %f8455, %f8485;
	fma.rn.f32 	%f8499, %f8498, %f8455, %f8484;
	fma.rn.f32 	%f8500, %f8499, %f8455, %f8483;
	fma.rn.f32 	%f8501, %f8500, %f8455, %f8465;
	mul.f32 	%f8502, %f8482, %f8501;
	div.rn.f32 	%f8503, %f8502, %f148;
	add.f32 	%f11258, %f8503, %f8481;
	setp.eq.f32 	%p808, %f11257, 0f4E6E6B28;
	mov.f32 	%f11301, %f11063;
	@%p808 bra 	$L__BB0_806;
$L__BB0_659:
	sub.f32 	%f8504, %f11257, %f167;
	mul.f32 	%f8505, %f152, %f883;
	sub.f32 	%f8506, %f8504, %f8505;
	mul.f32 	%f8507, %f151, %f885;
	fma.rn.f32 	%f8508, %f884, %f150, %f8507;
	setp.gt.f32 	%p809, %f8449, 0f3A83126F;
	div.rn.f32 	%f8509, %f8508, %f8449;
	selp.f32 	%f8510, %f8509, 0f00000000, %p809;
	mul.f32 	%f8511, %f8510, %f11258;
	sub.f32 	%f8512, %f8511, %f152;
	neg.f32 	%f8513, %f8506;
	div.rn.f32 	%f8514, %f8513, %f8512;
	st.local.f32 	[%rd24], %f8514;
	ld.local.f32 	%f8515, [%rd22];
	ld.local.f32 	%f8516, [%rd24];
	add.f32 	%f8517, %f8515, %f8516;
	st.local.f32 	[%rd25], %f8517;
	ld.local.f32 	%f8518, [%rd22];
	abs.f32 	%f8519, %f8518;
	ld.local.f32 	%f8520, [%rd24];
	abs.f32 	%f8521, %f8520;
	setp.ltu.f32 	%p810, %f8519, %f8521;
	@%p810 bra 	$L__BB0_661;
	ld.local.f32 	%f8522, [%rd22];
	ld.local.f32 	%f8523, [%rd25];
	sub.f32 	%f8524, %f8522, %f8523;
	ld.local.f32 	%f8525, [%rd24];
	add.f32 	%f8526, %f8524, %f8525;
	ld.local.f32 	%f8527, [%rd23];
	add.f32 	%f8528, %f8527, %f8526;
	st.local.f32 	[%rd23], %f8528;
	bra.uni 	$L__BB0_662;
$L__BB0_661:
	ld.local.f32 	%f8529, [%rd24];
	ld.local.f32 	%f8530, [%rd25];
	sub.f32 	%f8531, %f8529, %f8530;
	ld.local.f32 	%f8532, [%rd22];
	add.f32 	%f8533, %f8531, %f8532;
	ld.local.f32 	%f8534, [%rd23];
	add.f32 	%f8535, %f8534, %f8533;
	st.local.f32 	[%rd23], %f8535;
$L__BB0_662:
	ld.local.f32 	%f8536, [%rd25];
	st.local.f32 	[%rd22], %f8536;
	ld.local.f32 	%f8537, [%rd22];
	ld.local.f32 	%f8538, [%rd23];
	add.f32 	%f893, %f8537, %f8538;
	sub.f32 	%f8539, %f893, %f883;
	abs.f32 	%f8540, %f8539;
	setp.lt.f32 	%p811, %f8540, 0f38D1B717;
	mov.f32 	%f11301, %f893;
	@%p811 bra 	$L__BB0_806;
	fma.rn.f32 	%f894, %f150, %f893, %f11110;
	fma.rn.f32 	%f895, %f151, %f893, %f11111;
	mul.f32 	%f8542, %f895, %f895;
	fma.rn.f32 	%f8543, %f894, %f894, %f8542;
	sqrt.rn.f32 	%f8544, %f8543;
	setp.lt.f32 	%p813, %f8544, 0f3A83126F;
	or.pred  	%p814, %p492, %p813;
	mov.f32 	%f11259, 0f00000000;
	mov.f32 	%f11260, %f11259;
	@%p814 bra 	$L__BB0_666;
	mul.f32 	%f897, %f8544, %f8544;
	mul.f32 	%f8546, %f499, %f897;
	mov.f32 	%f8547, 0f3F800000;
	sub.f32 	%f898, %f8547, %f8546;
	setp.lt.f32 	%p815, %f898, 0f00000000;
	mov.f32 	%f11301, %f11063;
	@%p815 bra 	$L__BB0_806;
	div.rn.f32 	%f8549, %f8544, %f148;
	mul.f32 	%f8550, %f8549, %f8549;
	ld.global.f32 	%f8551, [%rd13+104];
	ld.global.f32 	%f8552, [%rd13+100];
	ld.global.f32 	%f8553, [%rd13+96];
	ld.global.f32 	%f8554, [%rd13+92];
	ld.global.f32 	%f8555, [%rd13+88];
	ld.global.f32 	%f8556, [%rd13+84];
	ld.global.f32 	%f8557, [%rd13+80];
	ld.global.f32 	%f8558, [%rd13+76];
	ld.global.f32 	%f8559, [%rd13+72];
	ld.global.f32 	%f8560, [%rd13+68];
	sqrt.rn.f32 	%f8561, %f898;
	mul.f32 	%f8562, %f146, %f897;
	add.f32 	%f8563, %f8561, 0f3F800000;
	div.rn.f32 	%f8564, %f8562, %f8563;
	fma.rn.f32 	%f8565, %f8550, 0f00000000, %f8551;
	fma.rn.f32 	%f8566, %f8565, %f8550, %f8552;
	fma.rn.f32 	%f8567, %f8566, %f8550, %f8553;
	fma.rn.f32 	%f8568, %f8567, %f8550, %f8554;
	fma.rn.f32 	%f8569, %f8568, %f8550, %f8555;
	fma.rn.f32 	%f8570, %f8569, %f8550, %f8556;
	fma.rn.f32 	%f8571, %f8570, %f8550, %f8557;
	fma.rn.f32 	%f8572, %f8571, %f8550, %f8558;
	fma.rn.f32 	%f8573, %f8572, %f8550, %f8559;
	fma.rn.f32 	%f8574, %f8573, %f8550, %f8560;
	fma.rn.f32 	%f11259, %f8550, %f8574, %f8564;
	mul.f32 	%f8575, %f146, %f8544;
	div.rn.f32 	%f8576, %f8575, %f8561;
	add.f32 	%f8577, %f8549, %f8549;
	add.f32 	%f8578, %f8559, %f8559;
	mul.f32 	%f8579, %f8558, 0f40400000;
	mul.f32 	%f8580, %f8557, 0f40800000;
	mul.f32 	%f8581, %f8556, 0f40A00000;
	mul.f32 	%f8582, %f8555, 0f40C00000;
	mul.f32 	%f8583, %f8554, 0f40E00000;
	mul.f32 	%f8584, %f8553, 0f41000000;
	mul.f32 	%f8585, %f8552, 0f41100000;
	mul.f32 	%f8586, %f8551, 0f41200000;
	fma.rn.f32 	%f8587, %f8550, 0f00000000, %f8586;
	fma.rn.f32 	%f8588, %f8587, %f8550, %f8585;
	fma.rn.f32 	%f8589, %f8588, %f8550, %f8584;
	fma.rn.f32 	%f8590, %f8589, %f8550, %f8583;
	fma.rn.f32 	%f8591, %f8590, %f8550, %f8582;
	fma.rn.f32 	%f8592, %f8591, %f8550, %f8581;
	fma.rn.f32 	%f8593, %f8592, %f8550, %f8580;
	fma.rn.f32 	%f8594, %f8593, %f8550, %f8579;
	fma.rn.f32 	%f8595, %f8594, %f8550, %f8578;
	fma.rn.f32 	%f8596, %f8595, %f8550, %f8560;
	mul.f32 	%f8597, %f8577, %f8596;
	div.rn.f32 	%f8598, %f8597, %f148;
	add.f32 	%f11260, %f8598, %f8576;
	setp.eq.f32 	%p816, %f11259, 0f4E6E6B28;
	mov.f32 	%f11301, %f11063;
	@%p816 bra 	$L__BB0_806;
$L__BB0_666:
	sub.f32 	%f8599, %f11259, %f167;
	mul.f32 	%f8600, %f152, %f893;
	sub.f32 	%f8601, %f8599, %f8600;
	mul.f32 	%f8602, %f151, %f895;
	fma.rn.f32 	%f8603, %f894, %f150, %f8602;
	setp.gt.f32 	%p817, %f8544, 0f3A83126F;
	div.rn.f32 	%f8604, %f8603, %f8544;
	selp.f32 	%f8605, %f8604, 0f00000000, %p817;
	mul.f32 	%f8606, %f8605, %f11260;
	sub.f32 	%f8607, %f8606, %f152;
	neg.f32 	%f8608, %f8601;
	div.rn.f32 	%f8609, %f8608, %f8607;
	st.local.f32 	[%rd24], %f8609;
	ld.local.f32 	%f8610, [%rd22];
	ld.local.f32 	%f8611, [%rd24];
	add.f32 	%f8612, %f8610, %f8611;
	st.local.f32 	[%rd25], %f8612;
	ld.local.f32 	%f8613, [%rd22];
	abs.f32 	%f8614, %f8613;
	ld.local.f32 	%f8615, [%rd24];
	abs.f32 	%f8616, %f8615;
	setp.ltu.f32 	%p818, %f8614, %f8616;
	@%p818 bra 	$L__BB0_668;
	ld.local.f32 	%f8617, [%rd22];
	ld.local.f32 	%f8618, [%rd25];
	sub.f32 	%f8619, %f8617, %f8618;
	ld.local.f32 	%f8620, [%rd24];
	add.f32 	%f8621, %f8619, %f8620;
	ld.local.f32 	%f8622, [%rd23];
	add.f32 	%f8623, %f8622, %f8621;
	st.local.f32 	[%rd23], %f8623;
	bra.uni 	$L__BB0_669;
$L__BB0_668:
	ld.local.f32 	%f8624, [%rd24];
	ld.local.f32 	%f8625, [%rd25];
	sub.f32 	%f8626, %f8624, %f8625;
	ld.local.f32 	%f8627, [%rd22];
	add.f32 	%f8628, %f8626, %f8627;
	ld.local.f32 	%f8629, [%rd23];
	add.f32 	%f8630, %f8629, %f8628;
	st.local.f32 	[%rd23], %f8630;
$L__BB0_669:
	ld.local.f32 	%f8631, [%rd25];
	st.local.f32 	[%rd22], %f8631;
	ld.local.f32 	%f8632, [%rd22];
	ld.local.f32 	%f8633, [%rd23];
	add.f32 	%f903, %f8632, %f8633;
	sub.f32 	%f8634, %f903, %f893;
	abs.f32 	%f8635, %f8634;
	setp.lt.f32 	%p819, %f8635, 0f38D1B717;
	mov.f32 	%f11301, %f903;
	@%p819 bra 	$L__BB0_806;
	fma.rn.f32 	%f904, %f150, %f903, %f11110;
	fma.rn.f32 	%f905, %f151, %f903, %f11111;
	mul.f32 	%f8637, %f905, %f905;
	fma.rn.f32 	%f8638, %f904, %f904, %f8637;
	sqrt.rn.f32 	%f8639, %f8638;
	setp.lt.f32 	%p821, %f8639, 0f3A83126F;
	or.pred  	%p822, %p492, %p821;
	mov.f32 	%f11261, 0f00000000;
	mov.f32 	%f11262, %f11261;
	@%p822 bra 	$L__BB0_673;
	mul.f32 	%f907, %f8639, %f8639;
	mul.f32 	%f8641, %f499, %f907;
	mov.f32 	%f8642, 0f3F800000;
	sub.f32 	%f908, %f8642, %f8641;
	setp.lt.f32 	%p823, %f908, 0f00000000;
	mov.f32 	%f11301, %f11063;
	@%p823 bra 	$L__BB0_806;
	div.rn.f32 	%f8644, %f8639, %f148;
	mul.f32 	%f8645, %f8644, %f8644;
	ld.global.f32 	%f8646, [%rd13+104];
	ld.global.f32 	%f8647, [%rd13+100];
	ld.global.f32 	%f8648, [%rd13+96];
	ld.global.f32 	%f8649, [%rd13+92];
	ld.global.f32 	%f8650, [%rd13+88];
	ld.global.f32 	%f8651, [%rd13+84];
	ld.global.f32 	%f8652, [%rd13+80];
	ld.global.f32 	%f8653, [%rd13+76];
	ld.global.f32 	%f8654, [%rd13+72];
	ld.global.f32 	%f8655, [%rd13+68];
	sqrt.rn.f32 	%f8656, %f908;
	mul.f32 	%f8657, %f146, %f907;
	add.f32 	%f8658, %f8656, 0f3F800000;
	div.rn.f32 	%f8659, %f8657, %f8658;
	fma.rn.f32 	%f8660, %f8645, 0f00000000, %f8646;
	fma.rn.f32 	%f8661, %f8660, %f8645, %f8647;
	fma.rn.f32 	%f8662, %f8661, %f8645, %f8648;
	fma.rn.f32 	%f8663, %f8662, %f8645, %f8649;
	fma.rn.f32 	%f8664, %f8663, %f8645, %f8650;
	fma.rn.f32 	%f8665, %f8664, %f8645, %f8651;
	fma.rn.f32 	%f8666, %f8665, %f8645, %f8652;
	fma.rn.f32 	%f8667, %f8666, %f8645, %f8653;
	fma.rn.f32 	%f8668, %f8667, %f8645, %f8654;
	fma.rn.f32 	%f8669, %f8668, %f8645, %f8655;
	fma.rn.f32 	%f11261, %f8645, %f8669, %f8659;
	mul.f32 	%f8670, %f146, %f8639;
	div.rn.f32 	%f8671, %f8670, %f8656;
	add.f32 	%f8672, %f8644, %f8644;
	add.f32 	%f8673, %f8654, %f8654;
	mul.f32 	%f8674, %f8653, 0f40400000;
	mul.f32 	%f8675, %f8652, 0f40800000;
	mul.f32 	%f8676, %f8651, 0f40A00000;
	mul.f32 	%f8677, %f8650, 0f40C00000;
	mul.f32 	%f8678, %f8649, 0f40E00000;
	mul.f32 	%f8679, %f8648, 0f41000000;
	mul.f32 	%f8680, %f8647, 0f41100000;
	mul.f32 	%f8681, %f8646, 0f41200000;
	fma.rn.f32 	%f8682, %f8645, 0f00000000, %f8681;
	fma.rn.f32 	%f8683, %f8682, %f8645, %f8680;
	fma.rn.f32 	%f8684, %f8683, %f8645, %f8679;
	fma.rn.f32 	%f8685, %f8684, %f8645, %f8678;
	fma.rn.f32 	%f8686, %f8685, %f8645, %f8677;
	fma.rn.f32 	%f8687, %f8686, %f8645, %f8676;
	fma.rn.f32 	%f8688, %f8687, %f8645, %f8675;
	fma.rn.f32 	%f8689, %f8688, %f8645, %f8674;
	fma.rn.f32 	%f8690, %f8689, %f8645, %f8673;
	fma.rn.f32 	%f8691, %f8690, %f8645, %f8655;
	mul.f32 	%f8692, %f8672, %f8691;
	div.rn.f32 	%f8693, %f8692, %f148;
	add.f32 	%f11262, %f8693, %f8671;
	setp.eq.f32 	%p824, %f11261, 0f4E6E6B28;
	mov.f32 	%f11301, %f11063;
	@%p824 bra 	$L__BB0_806;
$L__BB0_673:
	sub.f32 	%f8694, %f11261, %f167;
	mul.f32 	%f8695, %f152, %f903;
	sub.f32 	%f8696, %f8694, %f8695;
	mul.f32 	%f8697, %f151, %f905;
	fma.rn.f32 	%f8698, %f904, %f150, %f8697;
	setp.gt.f32 	%p825, %f8639, 0f3A83126F;
	div.rn.f32 	%f8699, %f8698, %f8639;
	selp.f32 	%f8700, %f8699, 0f00000000, %p825;
	mul.f32 	%f8701, %f8700, %f11262;
	sub.f32 	%f8702, %f8701, %f152;
	neg.f32 	%f8703, %f8696;
	div.rn.f32 	%f8704, %f8703, %f8702;
	st.local.f32 	[%rd24], %f8704;
	ld.local.f32 	%f8705, [%rd22];
	ld.local.f32 	%f8706, [%rd24];
	add.f32 	%f8707, %f8705, %f8706;
	st.local.f32 	[%rd25], %f8707;
	ld.local.f32 	%f8708, [%rd22];
	abs.f32 	%f8709, %f8708;
	ld.local.f32 	%f8710, [%rd24];
	abs.f32 	%f8711, %f8710;
	setp.ltu.f32 	%p826, %f8709, %f8711;
	@%p826 bra 	$L__BB0_675;
	ld.local.f32 	%f8712, [%rd22];
	ld.local.f32 	%f8713, [%rd25];
	sub.f32 	%f8714, %f8712, %f8713;
	ld.local.f32 	%f8715, [%rd24];
	add.f32 	%f8716, %f8714, %f8715;
	ld.local.f32 	%f8717, [%rd23];
	add.f32 	%f8718, %f8717, %f8716;
	st.local.f32 	[%rd23], %f8718;
	bra.uni 	$L__BB0_676;
$L__BB0_675:
	ld.local.f32 	%f8719, [%rd24];
	ld.local.f32 	%f8720, [%rd25];
	sub.f32 	%f8721, %f8719, %f8720;
	ld.local.f32 	%f8722, [%rd22];
	add.f32 	%f8723, %f8721, %f8722;
	ld.local.f32 	%f8724, [%rd23];
	add.f32 	%f8725, %f8724, %f8723;
	st.local.f32 	[%rd23], %f8725;
$L__BB0_676:
	ld.local.f32 	%f8726, [%rd25];
	st.local.f32 	[%rd22], %f8726;
	ld.local.f32 	%f8727, [%rd22];
	ld.local.f32 	%f8728, [%rd23];
	add.f32 	%f913, %f8727, %f8728;
	sub.f32 	%f8729, %f913, %f903;
	abs.f32 	%f8730, %f8729;
	setp.lt.f32 	%p827, %f8730, 0f3A83126F;
	mov.f32 	%f11301, %f913;
	@%p827 bra 	$L__BB0_806;
	fma.rn.f32 	%f914, %f150, %f913, %f11110;
	fma.rn.f32 	%f915, %f151, %f913, %f11111;
	mul.f32 	%f8732, %f915, %f915;
	fma.rn.f32 	%f8733, %f914, %f914, %f8732;
	sqrt.rn.f32 	%f8734, %f8733;
	setp.lt.f32 	%p829, %f8734, 0f3A83126F;
	or.pred  	%p830, %p492, %p829;
	mov.f32 	%f11263, 0f00000000;
	mov.f32 	%f11264, %f11263;
	@%p830 bra 	$L__BB0_680;
	mul.f32 	%f917, %f8734, %f8734;
	mul.f32 	%f8736, %f499, %f917;
	mov.f32 	%f8737, 0f3F800000;
	sub.f32 	%f918, %f8737, %f8736;
	setp.lt.f32 	%p831, %f918, 0f00000000;
	mov.f32 	%f11301, %f11063;
	@%p831 bra 	$L__BB0_806;
	div.rn.f32 	%f8739, %f8734, %f148;
	mul.f32 	%f8740, %f8739, %f8739;
	ld.global.f32 	%f8741, [%rd13+104];
	ld.global.f32 	%f8742, [%rd13+100];
	ld.global.f32 	%f8743, [%rd13+96];
	ld.global.f32 	%f8744, [%rd13+92];
	ld.global.f32 	%f8745, [%rd13+88];
	ld.global.f32 	%f8746, [%rd13+84];
	ld.global.f32 	%f8747, [%rd13+80];
	ld.global.f32 	%f8748, [%rd13+76];
	ld.global.f32 	%f8749, [%rd13+72];
	ld.global.f32 	%f8750, [%rd13+68];
	sqrt.rn.f32 	%f8751, %f918;
	mul.f32 	%f8752, %f146, %f917;
	add.f32 	%f8753, %f8751, 0f3F800000;
	div.rn.f32 	%f8754, %f8752, %f8753;
	fma.rn.f32 	%f8755, %f8740, 0f00000000, %f8741;
	fma.rn.f32 	%f8756, %f8755, %f8740, %f8742;
	fma.rn.f32 	%f8757, %f8756, %f8740, %f8743;
	fma.rn.f32 	%f8758, %f8757, %f8740, %f8744;
	fma.rn.f32 	%f8759, %f8758, %f8740, %f8745;
	fma.rn.f32 	%f8760, %f8759, %f8740, %f8746;
	fma.rn.f32 	%f8761, %f8760, %f8740, %f8747;
	fma.rn.f32 	%f8762, %f8761, %f8740, %f8748;
	fma.rn.f32 	%f8763, %f8762, %f8740, %f8749;
	fma.rn.f32 	%f8764, %f8763, %f8740, %f8750;
	fma.rn.f32 	%f11263, %f8740, %f8764, %f8754;
	mul.f32 	%f8765, %f146, %f8734;
	div.rn.f32 	%f8766, %f8765, %f8751;
	add.f32 	%f8767, %f8739, %f8739;
	add.f32 	%f8768, %f8749, %f8749;
	mul.f32 	%f8769, %f8748, 0f40400000;
	mul.f32 	%f8770, %f8747, 0f40800000;
	mul.f32 	%f8771, %f8746, 0f40A00000;
	mul.f32 	%f8772, %f8745, 0f40C00000;
	mul.f32 	%f8773, %f8744, 0f40E00000;
	mul.f32 	%f8774, %f8743, 0f41000000;
	mul.f32 	%f8775, %f8742, 0f41100000;
	mul.f32 	%f8776, %f8741, 0f41200000;
	fma.rn.f32 	%f8777, %f8740, 0f00000000, %f8776;
	fma.rn.f32 	%f8778, %f8777, %f8740, %f8775;
	fma.rn.f32 	%f8779, %f8778, %f8740, %f8774;
	fma.rn.f32 	%f8780, %f8779, %f8740, %f8773;
	fma.rn.f32 	%f8781, %f8780, %f8740, %f8772;
	fma.rn.f32 	%f8782, %f8781, %f8740, %f8771;
	fma.rn.f32 	%f8783, %f8782, %f8740, %f8770;
	fma.rn.f32 	%f8784, %f8783, %f8740, %f8769;
	fma.rn.f32 	%f8785, %f8784, %f8740, %f8768;
	fma.rn.f32 	%f8786, %f8785, %f8740, %f8750;
	mul.f32 	%f8787, %f8767, %f8786;
	div.rn.f32 	%f8788, %f8787, %f148;
	add.f32 	%f11264, %f8788, %f8766;
	setp.eq.f32 	%p832, %f11263, 0f4E6E6B28;
	mov.f32 	%f11301, %f11063;
	@%p832 bra 	$L__BB0_806;
$L__BB0_680:
	sub.f32 	%f8789, %f11263, %f167;
	mul.f32 	%f8790, %f152, %f913;
	sub.f32 	%f8791, %f8789, %f8790;
	mul.f32 	%f8792, %f151, %f915;
	fma.rn.f32 	%f8793, %f914, %f150, %f8792;
	setp.gt.f32 	%p833, %f8734, 0f3A83126F;
	div.rn.f32 	%f8794, %f8793, %f8734;
	selp.f32 	%f8795, %f8794, 0f00000000, %p833;
	mul.f32 	%f8796, %f8795, %f11264;
	sub.f32 	%f8797, %f8796, %f152;
	neg.f32 	%f8798, %f8791;
	div.rn.f32 	%f8799, %f8798, %f8797;
	st.local.f32 	[%rd24], %f8799;
	ld.local.f32 	%f8800, [%rd22];
	ld.local.f32 	%f8801, [%rd24];
	add.f32 	%f8802, %f8800, %f8801;
	st.local.f32 	[%rd25], %f8802;
	ld.local.f32 	%f8803, [%rd22];
	abs.f32 	%f8804, %f8803;
	ld.local.f32 	%f8805, [%rd24];
	abs.f32 	%f8806, %f8805;
	setp.ltu.f32 	%p834, %f8804, %f8806;
	@%p834 bra 	$L__BB0_682;
	ld.local.f32 	%f8807, [%rd22];
	ld.local.f32 	%f8808, [%rd25];
	sub.f32 	%f8809, %f8807, %f8808;
	ld.local.f32 	%f8810, [%rd24];
	add.f32 	%f8811, %f8809, %f8810;
	ld.local.f32 	%f8812, [%rd23];
	add.f32 	%f8813, %f8812, %f8811;
	st.local.f32 	[%rd23], %f8813;
	bra.uni 	$L__BB0_683;
$L__BB0_682:
	ld.local.f32 	%f8814, [%rd24];
	ld.local.f32 	%f8815, [%rd25];
	sub.f32 	%f8816, %f8814, %f8815;
	ld.local.f32 	%f8817, [%rd22];
	add.f32 	%f8818, %f8816, %f8817;
	ld.local.f32 	%f8819, [%rd23];
	add.f32 	%f8820, %f8819, %f8818;
	st.local.f32 	[%rd23], %f8820;
$L__BB0_683:
	ld.local.f32 	%f8821, [%rd25];
	st.local.f32 	[%rd22], %f8821;
	ld.local.f32 	%f8822, [%rd22];
	ld.local.f32 	%f8823, [%rd23];
	add.f32 	%f923, %f8822, %f8823;
	sub.f32 	%f8824, %f923, %f913;
	abs.f32 	%f8825, %f8824;
	setp.lt.f32 	%p835, %f8825, 0f3A83126F;
	mov.f32 	%f11301, %f923;
	@%p835 bra 	$L__BB0_806;
	fma.rn.f32 	%f924, %f150, %f923, %f11110;
	fma.rn.f32 	%f925, %f151, %f923, %f11111;
	mul.f32 	%f8827, %f925, %f925;
	fma.rn.f32 	%f8828, %f924, %f924, %f8827;
	sqrt.rn.f32 	%f8829, %f8828;
	setp.lt.f32 	%p837, %f8829, 0f3A83126F;
	or.pred  	%p838, %p492, %p837;
	mov.f32 	%f11265, 0f00000000;
	mov.f32 	%f11266, %f11265;
	@%p838 bra 	$L__BB0_687;
	mul.f32 	%f927, %f8829, %f8829;
	mul.f32 	%f8831, %f499, %f927;
	mov.f32 	%f8832, 0f3F800000;
	sub.f32 	%f928, %f8832, %f8831;
	setp.lt.f32 	%p839, %f928, 0f00000000;
	mov.f32 	%f11301, %f11063;
	@%p839 bra 	$L__BB0_806;
	div.rn.f32 	%f8834, %f8829, %f148;
	mul.f32 	%f8835, %f8834, %f8834;
	ld.global.f32 	%f8836, [%rd13+104];
	ld.global.f32 	%f8837, [%rd13+100];
	ld.global.f32 	%f8838, [%rd13+96];
	ld.global.f32 	%f8839, [%rd13+92];
	ld.global.f32 	%f8840, [%rd13+88];
	ld.global.f32 	%f8841, [%rd13+84];
	ld.global.f32 	%f8842, [%rd13+80];
	ld.global.f32 	%f8843, [%rd13+76];
	ld.global.f32 	%f8844, [%rd13+72];
	ld.global.f32 	%f8845, [%rd13+68];
	sqrt.rn.f32 	%f8846, %f928;
	mul.f32 	%f8847, %f146, %f927;
	add.f32 	%f8848, %f8846, 0f3F800000;
	div.rn.f32 	%f8849, %f8847, %f8848;
	fma.rn.f32 	%f8850, %f8835, 0f00000000, %f8836;
	fma.rn.f32 	%f8851, %f8850, %f8835, %f8837;
	fma.rn.f32 	%f8852, %f8851, %f8835, %f8838;
	fma.rn.f32 	%f8853, %f8852, %f8835, %f8839;
	fma.rn.f32 	%f8854, %f8853, %f8835, %f8840;
	fma.rn.f32 	%f8855, %f8854, %f8835, %f8841;
	fma.rn.f32 	%f8856, %f8855, %f8835, %f8842;
	fma.rn.f32 	%f8857, %f8856, %f8835, %f8843;
	fma.rn.f32 	%f8858, %f8857, %f8835, %f8844;
	fma.rn.f32 	%f8859, %f8858, %f8835, %f8845;
	fma.rn.f32 	%f11265, %f8835, %f8859, %f8849;
	mul.f32 	%f8860, %f146, %f8829;
	div.rn.f32 	%f8861, %f8860, %f8846;
	add.f32 	%f8862, %f8834, %f8834;
	add.f32 	%f8863, %f8844, %f8844;
	mul.f32 	%f8864, %f8843, 0f40400000;
	mul.f32 	%f8865, %f8842, 0f40800000;
	mul.f32 	%f8866, %f8841, 0f40A00000;
	mul.f32 	%f8867, %f8840, 0f40C00000;
	mul.f32 	%f8868, %f8839, 0f40E00000;
	mul.f32 	%f8869, %f8838, 0f41000000;
	mul.f32 	%f8870, %f8837, 0f41100000;
	mul.f32 	%f8871, %f8836, 0f41200000;
	fma.rn.f32 	%f8872, %f8835, 0f00000000, %f8871;
	fma.rn.f32 	%f8873, %f8872, %f8835, %f8870;
	fma.rn.f32 	%f8874, %f8873, %f8835, %f8869;
	fma.rn.f32 	%f8875, %f8874, %f8835, %f8868;
	fma.rn.f32 	%f8876, %f8875, %f8835, %f8867;
	fma.rn.f32 	%f8877, %f8876, %f8835, %f8866;
	fma.rn.f32 	%f8878, %f8877, %f8835, %f8865;
	fma.rn.f32 	%f8879, %f8878, %f8835, %f8864;
	fma.rn.f32 	%f8880, %f8879, %f8835, %f8863;
	fma.rn.f32 	%f8881, %f8880, %f8835, %f8845;
	mul.f32 	%f8882, %f8862, %f8881;
	div.rn.f32 	%f8883, %f8882, %f148;
	add.f32 	%f11266, %f8883, %f8861;
	setp.eq.f32 	%p840, %f11265, 0f4E6E6B28;
	mov.f32 	%f11301, %f11063;
	@%p840 bra 	$L__BB0_806;
$L__BB0_687:
	sub.f32 	%f8884, %f11265, %f167;
	mul.f32 	%f8885, %f152, %f923;
	sub.f32 	%f8886, %f8884, %f8885;
	mul.f32 	%f8887, %f151, %f925;
	fma.rn.f32 	%f8888, %f924, %f150, %f8887;
	setp.gt.f32 	%p841, %f8829, 0f3A83126F;
	div.rn.f32 	%f8889, %f8888, %f8829;
	selp.f32 	%f8890, %f8889, 0f00000000, %p841;
	mul.f32 	%f8891, %f8890, %f11266;
	sub.f32 	%f8892, %f8891, %f152;
	neg.f32 	%f8893, %f8886;
	div.rn.f32 	%f8894, %f8893, %f8892;
	st.local.f32 	[%rd24], %f8894;
	ld.local.f32 	%f8895, [%rd22];
	ld.local.f32 	%f8896, [%rd24];
	add.f32 	%f8897, %f8895, %f8896;
	st.local.f32 	[%rd25], %f8897;
	ld.local.f32 	%f8898, [%rd22];
	abs.f32 	%f8899, %f8898;
	ld.local.f32 	%f8900, [%rd24];
	abs.f32 	%f8901, %f8900;
	setp.ltu.f32 	%p842, %f8899, %f8901;
	@%p842 bra 	$L__BB0_689;
	ld.local.f32 	%f8902, [%rd22];
	ld.local.f32 	%f8903, [%rd25];
	sub.f32 	%f8904, %f8902, %f8903;
	ld.local.f32 	%f8905, [%rd24];
	add.f32 	%f8906, %f8904, %f8905;
	ld.local.f32 	%f8907, [%rd23];
	add.f32 	%f8908, %f8907, %f8906;
	st.local.f32 	[%rd23], %f8908;
	bra.uni 	$L__BB0_690;
$L__BB0_689:
	ld.local.f32 	%f8909, [%rd24];
	ld.local.f32 	%f8910, [%rd25];
	sub.f32 	%f8911, %f8909, %f8910;
	ld.local.f32 	%f8912, [%rd22];
	add.f32 	%f8913, %f8911, %f8912;
	ld.local.f32 	%f8914, [%rd23];
	add.f32 	%f8915, %f8914, %f8913;
	st.local.f32 	[%rd23], %f8915;
$L__BB0_690:
	ld.local.f32 	%f8916, [%rd25];
	st.local.f32 	[%rd22], %f8916;
	ld.local.f32 	%f8917, [%rd22];
	ld.local.f32 	%f8918, [%rd23];
	add.f32 	%f933, %f8917, %f8918;
	sub.f32 	%f8919, %f933, %f923;
	abs.f32 	%f8920, %f8919;
	setp.lt.f32 	%p843, %f8920, 0f3A83126F;
	mov.f32 	%f11301, %f933;
	@%p843 bra 	$L__BB0_806;
	fma.rn.f32 	%f934, %f150, %f933, %f11110;
	fma.rn.f32 	%f935, %f151, %f933, %f11111;
	mul.f32 	%f8922, %f935, %f935;
	fma.rn.f32 	%f8923, %f934, %f934, %f8922;
	sqrt.rn.f32 	%f8924, %f8923;
	setp.lt.f32 	%p845, %f8924, 0f3A83126F;
	or.pred  	%p846, %p492, %p845;
	mov.f32 	%f11267, 0f00000000;
	mov.f32 	%f11268, %f11267;
	@%p846 bra 	$L__BB0_694;
	mul.f32 	%f937, %f8924, %f8924;
	mul.f32 	%f8926, %f499, %f937;
	mov.f32 	%f8927, 0f3F800000;
	sub.f32 	%f938, %f8927, %f8926;
	setp.lt.f32 	%p847, %f938, 0f00000000;
	mov.f32 	%f11301, %f11063;
	@%p847 bra 	$L__BB0_806;
	div.rn.f32 	%f8929, %f8924, %f148;
	mul.f32 	%f8930, %f8929, %f8929;
	ld.global.f32 	%f8931, [%rd13+104];
	ld.global.f32 	%f8932, [%rd13+100];
	ld.global.f32 	%f8933, [%rd13+96];
	ld.global.f32 	%f8934, [%rd13+92];
	ld.global.f32 	%f8935, [%rd13+88];
	ld.global.f32 	%f8936, [%rd13+84];
	ld.global.f32 	%f8937, [%rd13+80];
	ld.global.f32 	%f8938, [%rd13+76];
	ld.global.f32 	%f8939, [%rd13+72];
	ld.global.f32 	%f8940, [%rd13+68];
	sqrt.rn.f32 	%f8941, %f938;
	mul.f32 	%f8942, %f146, %f937;
	add.f32 	%f8943, %f8941, 0f3F800000;
	div.rn.f32 	%f8944, %f8942, %f8943;
	fma.rn.f32 	%f8945, %f8930, 0f00000000, %f8931;
	fma.rn.f32 	%f8946, %f8945, %f8930, %f8932;
	fma.rn.f32 	%f8947, %f8946, %f8930, %f8933;
	fma.rn.f32 	%f8948, %f8947, %f8930, %f8934;
	fma.rn.f32 	%f8949, %f8948, %f8930, %f8935;
	fma.rn.f32 	%f8950, %f8949, %f8930, %f8936;
	fma.rn.f32 	%f8951, %f8950, %f8930, %f8937;
	fma.rn.f32 	%f8952, %f8951, %f8930, %f8938;
	fma.rn.f32 	%f8953, %f8952, %f8930, %f8939;
	fma.rn.f32 	%f8954, %f8953, %f8930, %f8940;
	fma.rn.f32 	%f11267, %f8930, %f8954, %f8944;
	mul.f32 	%f8955, %f146, %f8924;
	div.rn.f32 	%f8956, %f8955, %f8941;
	add.f32 	%f8957, %f8929, %f8929;
	add.f32 	%f8958, %f8939, %f8939;
	mul.f32 	%f8959, %f8938, 0f40400000;
	mul.f32 	%f8960, %f8937, 0f40800000;
	mul.f32 	%f8961, %f8936, 0f40A00000;
	mul.f32 	%f8962, %f8935, 0f40C00000;
	mul.f32 	%f8963, %f8934, 0f40E00000;
	mul.f32 	%f8964, %f8933, 0f41000000;
	mul.f32 	%f8965, %f8932, 0f41100000;
	mul.f32 	%f8966, %f8931, 0f41200000;
	fma.rn.f32 	%f8967, %f8930, 0f00000000, %f8966;
	fma.rn.f32 	%f8968, %f8967, %f8930, %f8965;
	fma.rn.f32 	%f8969, %f8968, %f8930, %f8964;
	fma.rn.f32 	%f8970, %f8969, %f8930, %f8963;
	fma.rn.f32 	%f8971, %f8970, %f8930, %f8962;
	fma.rn.f32 	%f8972, %f8971, %f8930, %f8961;
	fma.rn.f32 	%f8973, %f8972, %f8930, %f8960;
	fma.rn.f32 	%f8974, %f8973, %f8930, %f8959;
	fma.rn.f32 	%f8975, %f8974, %f8930, %f8958;
	fma.rn.f32 	%f8976, %f8975, %f8930, %f8940;
	mul.f32 	%f8977, %f8957, %f8976;
	div.rn.f32 	%f8978, %f8977, %f148;
	add.f32 	%f11268, %f8978, %f8956;
	setp.eq.f32 	%p848, %f11267, 0f4E6E6B28;
	mov.f32 	%f11301, %f11063;
	@%p848 bra 	$L__BB0_806;
$L__BB0_694:
	sub.f32 	%f8979, %f11267, %f167;
	mul.f32 	%f8980, %f152, %f933;
	sub.f32 	%f8981, %f8979, %f8980;
	mul.f32 	%f8982, %f151, %f935;
	fma.rn.f32 	%f8983, %f934, %f150, %f8982;
	setp.gt.f32 	%p849, %f8924, 0f3A83126F;
	div.rn.f32 	%f8984, %f8983, %f8924;
	selp.f32 	%f8985, %f8984, 0f00000000, %p849;
	mul.f32 	%f8986, %f8985, %f11268;
	sub.f32 	%f8987, %f8986, %f152;
	neg.f32 	%f8988, %f8981;
	div.rn.f32 	%f8989, %f8988, %f8987;
	st.local.f32 	[%rd24], %f8989;
	ld.local.f32 	%f8990, [%rd22];
	ld.local.f32 	%f8991, [%rd24];
	add.f32 	%f8992, %f8990, %f8991;
	st.local.f32 	[%rd25], %f8992;
	ld.local.f32 	%f8993, [%rd22];
	abs.f32 	%f8994, %f8993;
	ld.local.f32 	%f8995, [%rd24];
	abs.f32 	%f8996, %f8995;
	setp.ltu.f32 	%p850, %f8994, %f8996;
	@%p850 bra 	$L__BB0_696;
	ld.local.f32 	%f8997, [%rd22];
	ld.local.f32 	%f8998, [%rd25];
	sub.f32 	%f8999, %f8997, %f8998;
	ld.local.f32 	%f9000, [%rd24];
	add.f32 	%f9001, %f8999, %f9000;
	ld.local.f32 	%f9002, [%rd23];
	add.f32 	%f9003, %f9002, %f9001;
	st.local.f32 	[%rd23], %f9003;
	bra.uni 	$L__BB0_697;
$L__BB0_696:
	ld.local.f32 	%f9004, [%rd24];
	ld.local.f32 	%f9005, [%rd25];
	sub.f32 	%f9006, %f9004, %f9005;
	ld.local.f32 	%f9007, [%rd22];
	add.f32 	%f9008, %f9006, %f9007;
	ld.local.f32 	%f9009, [%rd23];
	add.f32 	%f9010, %f9009, %f9008;
	st.local.f32 	[%rd23], %f9010;
$L__BB0_697:
	ld.local.f32 	%f9011, [%rd25];
	st.local.f32 	[%rd22], %f9011;
	ld.local.f32 	%f9012, [%rd22];
	ld.local.f32 	%f9013, [%rd23];
	add.f32 	%f943, %f9012, %f9013;
	sub.f32 	%f9014, %f943, %f933;
	abs.f32 	%f9015, %f9014;
	setp.lt.f32 	%p851, %f9015, 0f3A83126F;
	mov.f32 	%f11301, %f943;
	@%p851 bra 	$L__BB0_806;
	fma.rn.f32 	%f944, %f150, %f943, %f11110;
	fma.rn.f32 	%f945, %f151, %f943, %f11111;
	mul.f32 	%f9017, %f945, %f945;
	fma.rn.f32 	%f9018, %f944, %f944, %f9017;
	sqrt.rn.f32 	%f9019, %f9018;
	setp.lt.f32 	%p853, %f9019, 0f3A83126F;
	or.pred  	%p854, %p492, %p853;
	mov.f32 	%f11269, 0f00000000;
	mov.f32 	%f11270, %f11269;
	@%p854 bra 	$L__BB0_701;
	mul.f32 	%f947, %f9019, %f9019;
	mul.f32 	%f9021, %f499, %f947;
	mov.f32 	%f9022, 0f3F800000;
	sub.f32 	%f948, %f9022, %f9021;
	setp.lt.f32 	%p855, %f948, 0f00000000;
	mov.f32 	%f11301, %f11063;
	@%p855 bra 	$L__BB0_806;
	div.rn.f32 	%f9024, %f9019, %f148;
	mul.f32 	%f9025, %f9024, %f9024;
	ld.global.f32 	%f9026, [%rd13+104];
	ld.global.f32 	%f9027, [%rd13+100];
	ld.global.f32 	%f9028, [%rd13+96];
	ld.global.f32 	%f9029, [%rd13+92];
	ld.global.f32 	%f9030, [%rd13+88];
	ld.global.f32 	%f9031, [%rd13+84];
	ld.global.f32 	%f9032, [%rd13+80];
	ld.global.f32 	%f9033, [%rd13+76];
	ld.global.f32 	%f9034, [%rd13+72];
	ld.global.f32 	%f9035, [%rd13+68];
	sqrt.rn.f32 	%f9036, %f948;
	mul.f32 	%f9037, %f146, %f947;
	add.f32 	%f9038, %f9036, 0f3F800000;
	div.rn.f32 	%f9039, %f9037, %f9038;
	fma.rn.f32 	%f9040, %f9025, 0f00000000, %f9026;
	fma.rn.f32 	%f9041, %f9040, %f9025, %f9027;
	fma.rn.f32 	%f9042, %f9041, %f9025, %f9028;
	fma.rn.f32 	%f9043, %f9042, %f9025, %f9029;
	fma.rn.f32 	%f9044, %f9043, %f9025, %f9030;
	fma.rn.f32 	%f9045, %f9044, %f9025, %f9031;
	fma.rn.f32 	%f9046, %f9045, %f9025, %f9032;
	fma.rn.f32 	%f9047, %f9046, %f9025, %f9033;
	fma.rn.f32 	%f9048, %f9047, %f9025, %f9034;
	fma.rn.f32 	%f9049, %f9048, %f9025, %f9035;
	fma.rn.f32 	%f11269, %f9025, %f9049, %f9039;
	mul.f32 	%f9050, %f146, %f9019;
	div.rn.f32 	%f9051, %f9050, %f9036;
	add.f32 	%f9052, %f9024, %f9024;
	add.f32 	%f9053, %f9034, %f9034;
	mul.f32 	%f9054, %f9033, 0f40400000;
	mul.f32 	%f9055, %f9032, 0f40800000;
	mul.f32 	%f9056, %f9031, 0f40A00000;
	mul.f32 	%f9057, %f9030, 0f40C00000;
	mul.f32 	%f9058, %f9029, 0f40E00000;
	mul.f32 	%f9059, %f9028, 0f41000000;
	mul.f32 	%f9060, %f9027, 0f41100000;
	mul.f32 	%f9061, %f9026, 0f41200000;
	fma.rn.f32 	%f9062, %f9025, 0f00000000, %f9061;
	fma.rn.f32 	%f9063, %f9062, %f9025, %f9060;
	fma.rn.f32 	%f9064, %f9063, %f9025, %f9059;
	fma.rn.f32 	%f9065, %f9064, %f9025, %f9058;
	fma.rn.f32 	%f9066, %f9065, %f9025, %f9057;
	fma.rn.f32 	%f9067, %f9066, %f9025, %f9056;
	fma.rn.f32 	%f9068, %f9067, %f9025, %f9055;
	fma.rn.f32 	%f9069, %f9068, %f9025, %f9054;
	fma.rn.f32 	%f9070, %f9069, %f9025, %f9053;
	fma.rn.f32 	%f9071, %f9070, %f9025, %f9035;
	mul.f32 	%f9072, %f9052, %f9071;
	div.rn.f32 	%f9073, %f9072, %f148;
	add.f32 	%f11270, %f9073, %f9051;
	setp.eq.f32 	%p856, %f11269, 0f4E6E6B28;
	mov.f32 	%f11301, %f11063;
	@%p856 bra 	$L__BB0_806;
$L__BB0_701:
	sub.f32 	%f9074, %f11269, %f167;
	mul.f32 	%f9075, %f152, %f943;
	sub.f32 	%f9076, %f9074, %f9075;
	mul.f32 	%f9077, %f151, %f945;
	fma.rn.f32 	%f9078, %f944, %f150, %f9077;
	setp.gt.f32 	%p857, %f9019, 0f3A83126F;
	div.rn.f32 	%f9079, %f9078, %f9019;
	selp.f32 	%f9080, %f9079, 0f00000000, %p857;
	mul.f32 	%f9081, %f9080, %f11270;
	sub.f32 	%f9082, %f9081, %f152;
	neg.f32 	%f9083, %f9076;
	div.rn.f32 	%f9084, %f9083, %f9082;
	st.local.f32 	[%rd24], %f9084;
	ld.local.f32 	%f9085, [%rd22];
	ld.local.f32 	%f9086, [%rd24];
	add.f32 	%f9087, %f9085, %f9086;
	st.local.f32 	[%rd25], %f9087;
	ld.local.f32 	%f9088, [%rd22];
	abs.f32 	%f9089, %f9088;
	ld.local.f32 	%f9090, [%rd24];
	abs.f32 	%f9091, %f9090;
	setp.ltu.f32 	%p858, %f9089, %f9091;
	@%p858 bra 	$L__BB0_703;
	ld.local.f32 	%f9092, [%rd22];
	ld.local.f32 	%f9093, [%rd25];
	sub.f32 	%f9094, %f9092, %f9093;
	ld.local.f32 	%f9095, [%rd24];
	add.f32 	%f9096, %f9094, %f9095;
	ld.local.f32 	%f9097, [%rd23];
	add.f32 	%f9098, %f9097, %f9096;
	st.local.f32 	[%rd23], %f9098;
	bra.uni 	$L__BB0_704;
$L__BB0_703:
	ld.local.f32 	%f9099, [%rd24];
	ld.local.f32 	%f9100, [%rd25];
	sub.f32 	%f9101, %f9099, %f9100;
	ld.local.f32 	%f9102, [%rd22];
	add.f32 	%f9103, %f9101, %f9102;
	ld.local.f32 	%f9104, [%rd23];
	add.f32 	%f9105, %f9104, %f9103;
	st.local.f32 	[%rd23], %f9105;
$L__BB0_704:
	ld.local.f32 	%f9106, [%rd25];
	st.local.f32 	[%rd22], %f9106;
	ld.local.f32 	%f9107, [%rd22];
	ld.local.f32 	%f9108, [%rd23];
	add.f32 	%f953, %f9107, %f9108;
	sub.f32 	%f9109, %f953, %f943;
	abs.f32 	%f9110, %f9109;
	setp.lt.f32 	%p859, %f9110, 0f3A83126F;
	mov.f32 	%f11301, %f953;
	@%p859 bra 	$L__BB0_806;
	fma.rn.f32 	%f954, %f150, %f953, %f11110;
	fma.rn.f32 	%f955, %f151, %f953, %f11111;
	mul.f32 	%f9112, %f955, %f955;
	fma.rn.f32 	%f9113, %f954, %f954, %f9112;
	sqrt.rn.f32 	%f9114, %f9113;
	setp.lt.f32 	%p861, %f9114, 0f3A83126F;
	or.pred  	%p862, %p492, %p861;
	mov.f32 	%f11271, 0f00000000;
	mov.f32 	%f11272, %f11271;
	@%p862 bra 	$L__BB0_708;
	mul.f32 	%f957, %f9114, %f9114;
	mul.f32 	%f9116, %f499, %f957;
	mov.f32 	%f9117, 0f3F800000;
	sub.f32 	%f958, %f9117, %f9116;
	setp.lt.f32 	%p863, %f958, 0f00000000;
	mov.f32 	%f11301, %f11063;
	@%p863 bra 	$L__BB0_806;
	div.rn.f32 	%f9119, %f9114, %f148;
	mul.f32 	%f9120, %f9119, %f9119;
	ld.global.f32 	%f9121, [%rd13+104];
	ld.global.f32 	%f9122, [%rd13+100];
	ld.global.f32 	%f9123, [%rd13+96];
	ld.global.f32 	%f9124, [%rd13+92];
	ld.global.f32 	%f9125, [%rd13+88];
	ld.global.f32 	%f9126, [%rd13+84];
	ld.global.f32 	%f9127, [%rd13+80];
	ld.global.f32 	%f9128, [%rd13+76];
	ld.global.f32 	%f9129, [%rd13+72];
	ld.global.f32 	%f9130, [%rd13+68];
	sqrt.rn.f32 	%f9131, %f958;
	mul.f32 	%f9132, %f146, %f957;
	add.f32 	%f9133, %f9131, 0f3F800000;
	div.rn.f32 	%f9134, %f9132, %f9133;
	fma.rn.f32 	%f9135, %f9120, 0f00000000, %f9121;
	fma.rn.f32 	%f9136, %f9135, %f9120, %f9122;
	fma.rn.f32 	%f9137, %f9136, %f9120, %f9123;
	fma.rn.f32 	%f9138, %f9137, %f9120, %f9124;
	fma.rn.f32 	%f9139, %f9138, %f9120, %f9125;
	fma.rn.f32 	%f9140, %f9139, %f9120, %f9126;
	fma.rn.f32 	%f9141, %f9140, %f9120, %f9127;
	fma.rn.f32 	%f9142, %f9141, %f9120, %f9128;
	fma.rn.f32 	%f9143, %f9142, %f9120, %f9129;
	fma.rn.f32 	%f9144, %f9143, %f9120, %f9130;
	fma.rn.f32 	%f11271, %f9120, %f9144, %f9134;
	mul.f32 	%f9145, %f146, %f9114;
	div.rn.f32 	%f9146, %f9145, %f9131;
	add.f32 	%f9147, %f9119, %f9119;
	add.f32 	%f9148, %f9129, %f9129;
	mul.f32 	%f9149, %f9128, 0f40400000;
	mul.f32 	%f9150, %f9127, 0f40800000;
	mul.f32 	%f9151, %f9126, 0f40A00000;
	mul.f32 	%f9152, %f9125, 0f40C00000;
	mul.f32 	%f9153, %f9124, 0f40E00000;
	mul.f32 	%f9154, %f9123, 0f41000000;
	mul.f32 	%f9155, %f9122, 0f41100000;
	mul.f32 	%f9156, %f9121, 0f41200000;
	fma.rn.f32 	%f9157, %f9120, 0f00000000, %f9156;
	fma.rn.f32 	%f9158, %f9157, %f9120, %f9155;
	fma.rn.f32 	%f9159, %f9158, %f9120, %f9154;
	fma.rn.f32 	%f9160, %f9159, %f9120, %f9153;
	fma.rn.f32 	%f9161, %f9160, %f9120, %f9152;
	fma.rn.f32 	%f9162, %f9161, %f9120, %f9151;
	fma.rn.f32 	%f9163, %f9162, %f9120, %f9150;
	fma.rn.f32 	%f9164, %f9163, %f9120, %f9149;
	fma.rn.f32 	%f9165, %f9164, %f9120, %f9148;
	fma.rn.f32 	%f9166, %f9165, %f9120, %f9130;
	mul.f32 	%f9167, %f9147, %f9166;
	div.rn.f32 	%f9168, %f9167, %f148;
	add.f32 	%f11272, %f9168, %f9146;
	setp.eq.f32 	%p864, %f11271, 0f4E6E6B28;
	mov.f32 	%f11301, %f11063;
	@%p864 bra 	$L__BB0_806;
$L__BB0_708:
	sub.f32 	%f9169, %f11271, %f167;
	mul.f32 	%f9170, %f152, %f953;
	sub.f32 	%f9171, %f9169, %f9170;
	mul.f32 	%f9172, %f151, %f955;
	fma.rn.f32 	%f9173, %f954, %f150, %f9172;
	setp.gt.f32 	%p865, %f9114, 0f3A83126F;
	div.rn.f32 	%f9174, %f9173, %f9114;
	selp.f32 	%f9175, %f9174, 0f00000000, %p865;
	mul.f32 	%f9176, %f9175, %f11272;
	sub.f32 	%f9177, %f9176, %f152;
	neg.f32 	%f9178, %f9171;
	div.rn.f32 	%f9179, %f9178, %f9177;
	st.local.f32 	[%rd24], %f9179;
	ld.local.f32 	%f9180, [%rd22];
	ld.local.f32 	%f9181, [%rd24];
	add.f32 	%f9182, %f9180, %f9181;
	st.local.f32 	[%rd25], %f9182;
	ld.local.f32 	%f9183, [%rd22];
	abs.f32 	%f9184, %f9183;
	ld.local.f32 	%f9185, [%rd24];
	abs.f32 	%f9186, %f9185;
	setp.ltu.f32 	%p866, %f9184, %f9186;
	@%p866 bra 	$L__BB0_710;
	ld.local.f32 	%f9187, [%rd22];
	ld.local.f32 	%f9188, [%rd25];
	sub.f32 	%f9189, %f9187, %f9188;
	ld.local.f32 	%f9190, [%rd24];
	add.f32 	%f9191, %f9189, %f9190;
	ld.local.f32 	%f9192, [%rd23];
	add.f32 	%f9193, %f9192, %f9191;
	st.local.f32 	[%rd23], %f9193;
	bra.uni 	$L__BB0_711;
$L__BB0_710:
	ld.local.f32 	%f9194, [%rd24];
	ld.local.f32 	%f9195, [%rd25];
	sub.f32 	%f9196, %f9194, %f9195;
	ld.local.f32 	%f9197, [%rd22];
	add.f32 	%f9198, %f9196, %f9197;
	ld.local.f32 	%f9199, [%rd23];
	add.f32 	%f9200, %f9199, %f9198;
	st.local.f32 	[%rd23], %f9200;
$L__BB0_711:
	ld.local.f32 	%f9201, [%rd25];
	st.local.f32 	[%rd22], %f9201;
	ld.local.f32 	%f9202, [%rd22];
	ld.local.f32 	%f9203, [%rd23];
	add.f32 	%f963, %f9202, %f9203;
	sub.f32 	%f9204, %f963, %f953;
	abs.f32 	%f9205, %f9204;
	setp.lt.f32 	%p867, %f9205, 0f3C23D70A;
	mov.f32 	%f11301, %f963;
	@%p867 bra 	$L__BB0_806;
	fma.rn.f32 	%f964, %f150, %f963, %f11110;
	fma.rn.f32 	%f965, %f151, %f963, %f11111;
	mul.f32 	%f9207, %f965, %f965;
	fma.rn.f32 	%f9208, %f964, %f964, %f9207;
	sqrt.rn.f32 	%f9209, %f9208;
	setp.lt.f32 	%p869, %f9209, 0f3A83126F;
	or.pred  	%p870, %p492, %p869;
	mov.f32 	%f11273, 0f00000000;
	mov.f32 	%f11274, %f11273;
	@%p870 bra 	$L__BB0_715;
	mul.f32 	%f967, %f9209, %f9209;
	mul.f32 	%f9211, %f499, %f967;
	mov.f32 	%f9212, 0f3F800000;
	sub.f32 	%f968, %f9212, %f9211;
	setp.lt.f32 	%p871, %f968, 0f00000000;
	mov.f32 	%f11301, %f11063;
	@%p871 bra 	$L__BB0_806;
	div.rn.f32 	%f9214, %f9209, %f148;
	mul.f32 	%f9215, %f9214, %f9214;
	ld.global.f32 	%f9216, [%rd13+104];
	ld.global.f32 	%f9217, [%rd13+100];
	ld.global.f32 	%f9218, [%rd13+96];
	ld.global.f32 	%f9219, [%rd13+92];
	ld.global.f32 	%f9220, [%rd13+88];
	ld.global.f32 	%f9221, [%rd13+84];
	ld.global.f32 	%f9222, [%rd13+80];
	ld.global.f32 	%f9223, [%rd13+76];
	ld.global.f32 	%f9224, [%rd13+72];
	ld.global.f32 	%f9225, [%rd13+68];
	sqrt.rn.f32 	%f9226, %f968;
	mul.f32 	%f9227, %f146, %f967;
	add.f32 	%f9228, %f9226, 0f3F800000;
	div.rn.f32 	%f9229, %f9227, %f9228;
	fma.rn.f32 	%f9230, %f9215, 0f00000000, %f9216;
	fma.rn.f32 	%f9231, %f9230, %f9215, %f9217;
	fma.rn.f32 	%f9232, %f9231, %f9215, %f9218;
	fma.rn.f32 	%f9233, %f9232, %f9215, %f9219;
	fma.rn.f32 	%f9234, %f9233, %f9215, %f9220;
	fma.rn.f32 	%f9235, %f9234, %f9215, %f9221;
	fma.rn.f32 	%f9236, %f9235, %f9215, %f9222;
	fma.rn.f32 	%f9237, %f9236, %f9215, %f9223;
	fma.rn.f32 	%f9238, %f9237, %f9215, %f9224;
	fma.rn.f32 	%f9239, %f9238, %f9215, %f9225;
	fma.rn.f32 	%f11273, %f9215, %f9239, %f9229;
	mul.f32 	%f9240, %f146, %f9209;
	div.rn.f32 	%f9241, %f9240, %f9226;
	add.f32 	%f9242, %f9214, %f9214;
	add.f32 	%f9243, %f9224, %f9224;
	mul.f32 	%f9244, %f9223, 0f40400000;
	mul.f32 	%f9245, %f9222, 0f40800000;
	mul.f32 	%f9246, %f9221, 0f40A00000;
	mul.f32 	%f9247, %f9220, 0f40C00000;
	mul.f32 	%f9248, %f9219, 0f40E00000;
	mul.f32 	%f9249, %f9218, 0f41000000;
	mul.f32 	%f9250, %f9217, 0f41100000;
	mul.f32 	%f9251, %f9216, 0f41200000;
	fma.rn.f32 	%f9252, %f9215, 0f00000000, %f9251;
	fma.rn.f32 	%f9253, %f9252, %f9215, %f9250;
	fma.rn.f32 	%f9254, %f9253, %f9215, %f9249;
	fma.rn.f32 	%f9255, %f9254, %f9215, %f9248;
	fma.rn.f32 	%f9256, %f9255, %f9215, %f9247;
	fma.rn.f32 	%f9257, %f9256, %f9215, %f9246;
	fma.rn.f32 	%f9258, %f9257, %f9215, %f9245;
	fma.rn.f32 	%f9259, %f9258, %f9215, %f9244;
	fma.rn.f32 	%f9260, %f9259, %f9215, %f9243;
	fma.rn.f32 	%f9261, %f9260, %f9215, %f9225;
	mul.f32 	%f9262, %f9242, %f9261;
	div.rn.f32 	%f9263, %f9262, %f148;
	add.f32 	%f11274, %f9263, %f9241;
	setp.eq.f32 	%p872, %f11273, 0f4E6E6B28;
	mov.f32 	%f11301, %f11063;
	@%p872 bra 	$L__BB0_806;
$L__BB0_715:
	sub.f32 	%f9264, %f11273, %f167;
	mul.f32 	%f9265, %f152, %f963;
	sub.f32 	%f9266, %f9264, %f9265;
	mul.f32 	%f9267, %f151, %f965;
	fma.rn.f32 	%f9268, %f964, %f150, %f9267;
	setp.gt.f32 	%p873, %f9209, 0f3A83126F;
	div.rn.f32 	%f9269, %f9268, %f9209;
	selp.f32 	%f9270, %f9269, 0f00000000, %p873;
	mul.f32 	%f9271, %f9270, %f11274;
	sub.f32 	%f9272, %f9271, %f152;
	neg.f32 	%f9273, %f9266;
	div.rn.f32 	%f9274, %f9273, %f9272;
	st.local.f32 	[%rd24], %f9274;
	ld.local.f32 	%f9275, [%rd22];
	ld.local.f32 	%f9276, [%rd24];
	add.f32 	%f9277, %f9275, %f9276;
	st.local.f32 	[%rd25], %f9277;
	ld.local.f32 	%f9278, [%rd22];
	abs.f32 	%f9279, %f9278;
	ld.local.f32 	%f9280, [%rd24];
	abs.f32 	%f9281, %f9280;
	setp.ltu.f32 	%p874, %f9279, %f9281;
	@%p874 bra 	$L__BB0_717;
	ld.local.f32 	%f9282, [%rd22];
	ld.local.f32 	%f9283, [%rd25];
	sub.f32 	%f9284, %f9282, %f9283;
	ld.local.f32 	%f9285, [%rd24];
	add.f32 	%f9286, %f9284, %f9285;
	ld.local.f32 	%f9287, [%rd23];
	add.f32 	%f9288, %f9287, %f9286;
	st.local.f32 	[%rd23], %f9288;
	bra.uni 	$L__BB0_718;
$L__BB0_717:
	ld.local.f32 	%f9289, [%rd24];
	ld.local.f32 	%f9290, [%rd25];
	sub.f32 	%f9291, %f9289, %f9290;
	ld.local.f32 	%f9292, [%rd22];
	add.f32 	%f9293, %f9291, %f9292;
	ld.local.f32 	%f9294, [%rd23];
	add.f32 	%f9295, %f9294, %f9293;
	st.local.f32 	[%rd23], %f9295;
$L__BB0_718:
	ld.local.f32 	%f9296, [%rd25];
	st.local.f32 	[%rd22], %f9296;
	ld.local.f32 	%f9297, [%rd22];
	ld.local.f32 	%f9298, [%rd23];
	add.f32 	%f973, %f9297, %f9298;
	sub.f32 	%f9299, %f973, %f963;
	abs.f32 	%f9300, %f9299;
	setp.lt.f32 	%p875, %f9300, 0f3C23D70A;
	mov.f32 	%f11301, %f973;
	@%p875 bra 	$L__BB0_806;
	fma.rn.f32 	%f974, %f150, %f973, %f11110;
	fma.rn.f32 	%f975, %f151, %f973, %f11111;
	mul.f32 	%f9302, %f975, %f975;
	fma.rn.f32 	%f9303, %f974, %f974, %f9302;
	sqrt.rn.f32 	%f9304, %f9303;
	setp.lt.f32 	%p877, %f9304, 0f3A83126F;
	or.pred  	%p878, %p492, %p877;
	mov.f32 	%f11275, 0f00000000;
	mov.f32 	%f11276, %f11275;
	@%p878 bra 	$L__BB0_722;
	mul.f32 	%f977, %f9304, %f9304;
	mul.f32 	%f9306, %f499, %f977;
	mov.f32 	%f9307, 0f3F800000;
	sub.f32 	%f978, %f9307, %f9306;
	setp.lt.f32 	%p879, %f978, 0f00000000;
	mov.f32 	%f11301, %f11063;
	@%p879 bra 	$L__BB0_806;
	div.rn.f32 	%f9309, %f9304, %f148;
	mul.f32 	%f9310, %f9309, %f9309;
	ld.global.f32 	%f9311, [%rd13+104];
	ld.global.f32 	%f9312, [%rd13+100];
	ld.global.f32 	%f9313, [%rd13+96];
	ld.global.f32 	%f9314, [%rd13+92];
	ld.global.f32 	%f9315, [%rd13+88];
	ld.global.f32 	%f9316, [%rd13+84];
	ld.global.f32 	%f9317, [%rd13+80];
	ld.global.f32 	%f9318, [%rd13+76];
	ld.global.f32 	%f9319, [%rd13+72];
	ld.global.f32 	%f9320, [%rd13+68];
	sqrt.rn.f32 	%f9321, %f978;
	mul.f32 	%f9322, %f146, %f977;
	add.f32 	%f9323, %f9321, 0f3F800000;
	div.rn.f32 	%f9324, %f9322, %f9323;
	fma.rn.f32 	%f9325, %f9310, 0f00000000, %f9311;
	fma.rn.f32 	%f9326, %f9325, %f9310, %f9312;
	fma.rn.f32 	%f9327, %f9326, %f9310, %f9313;
	fma.rn.f32 	%f9328, %f9327, %f9310, %f9314;
	fma.rn.f32 	%f9329, %f9328, %f9310, %f9315;
	fma.rn.f32 	%f9330, %f9329, %f9310, %f9316;
	fma.rn.f32 	%f9331, %f9330, %f9310, %f9317;
	fma.rn.f32 	%f9332, %f9331, %f9310, %f9318;
	fma.rn.f32 	%f9333, %f9332, %f9310, %f9319;
	fma.rn.f32 	%f9334, %f9333, %f9310, %f9320;
	fma.rn.f32 	%f11275, %f9310, %f9334, %f9324;
	mul.f32 	%f9335, %f146, %f9304;
	div.rn.f32 	%f9336, %f9335, %f9321;
	add.f32 	%f9337, %f9309, %f9309;
	add.f32 	%f9338, %f9319, %f9319;
	mul.f32 	%f9339, %f9318, 0f40400000;
	mul.f32 	%f9340, %f9317, 0f40800000;
	mul.f32 	%f9341, %f9316, 0f40A00000;
	mul.f32 	%f9342, %f9315, 0f40C00000;
	mul.f32 	%f9343, %f9314, 0f40E00000;
	mul.f32 	%f9344, %f9313, 0f41000000;
	mul.f32 	%f9345, %f9312, 0f41100000;
	mul.f32 	%f9346, %f9311, 0f41200000;
	fma.rn.f32 	%f9347, %f9310, 0f00000000, %f9346;
	fma.rn.f32 	%f9348, %f9347, %f9310, %f9345;
	fma.rn.f32 	%f9349, %f9348, %f9310, %f9344;
	fma.rn.f32 	%f9350, %f9349, %f9310, %f9343;
	fma.rn.f32 	%f9351, %f9350, %f9310, %f9342;
	fma.rn.f32 	%f9352, %f9351, %f9310, %f9341;
	fma.rn.f32 	%f9353, %f9352, %f9310, %f9340;
	fma.rn.f32 	%f9354, %f9353, %f9310, %f9339;
	fma.rn.f32 	%f9355, %f9354, %f9310, %f9338;
	fma.rn.f32 	%f9356, %f9355, %f9310, %f9320;
	mul.f32 	%f9357, %f9337, %f9356;
	div.rn.f32 	%f9358, %f9357, %f148;
	add.f32 	%f11276, %f9358, %f9336;
	setp.eq.f32 	%p880, %f11275, 0f4E6E6B28;
	mov.f32 	%f11301, %f11063;
	@%p880 bra 	$L__BB0_806;
$L__BB0_722:
	sub.f32 	%f9359, %f11275, %f167;
	mul.f32 	%f9360, %f152, %f973;
	sub.f32 	%f9361, %f9359, %f9360;
	mul.f32 	%f9362, %f151, %f975;
	fma.rn.f32 	%f9363, %f974, %f150, %f9362;
	setp.gt.f32 	%p881, %f9304, 0f3A83126F;
	div.rn.f32 	%f9364, %f9363, %f9304;
	selp.f32 	%f9365, %f9364, 0f00000000, %p881;
	mul.f32 	%f9366, %f9365, %f11276;
	sub.f32 	%f9367, %f9366, %f152;
	neg.f32 	%f9368, %f9361;
	div.rn.f32 	%f9369, %f9368, %f9367;
	st.local.f32 	[%rd24], %f9369;
	ld.local.f32 	%f9370, [%rd22];
	ld.local.f32 	%f9371, [%rd24];
	add.f32 	%f9372, %f9370, %f9371;
	st.local.f32 	[%rd25], %f9372;
	ld.local.f32 	%f9373, [%rd22];
	abs.f32 	%f9374, %f9373;
	ld.local.f32 	%f9375, [%rd24];
	abs.f32 	%f9376, %f9375;
	setp.ltu.f32 	%p882, %f9374, %f9376;
	@%p882 bra 	$L__BB0_724;
	ld.local.f32 	%f9377, [%rd22];
	ld.local.f32 	%f9378, [%rd25];
	sub.f32 	%f9379, %f9377, %f9378;
	ld.local.f32 	%f9380, [%rd24];
	add.f32 	%f9381, %f9379, %f9380;
	ld.local.f32 	%f9382, [%rd23];
	add.f32 	%f9383, %f9382, %f9381;
	st.local.f32 	[%rd23], %f9383;
	bra.uni 	$L__BB0_725;
$L__BB0_724:
	ld.local.f32 	%f9384, [%rd24];
	ld.local.f32 	%f9385, [%rd25];
	sub.f32 	%f9386, %f9384, %f9385;
	ld.local.f32 	%f9387, [%rd22];
	add.f32 	%f9388, %f9386, %f9387;
	ld.local.f32 	%f9389, [%rd23];
	add.f32 	%f9390, %f9389, %f9388;
	st.local.f32 	[%rd23], %f9390;
$L__BB0_725:
	ld.local.f32 	%f9391, [%rd25];
	st.local.f32 	[%rd22], %f9391;
	ld.local.f32 	%f9392, [%rd22];
	ld.local.f32 	%f9393, [%rd23];
	add.f32 	%f983, %f9392, %f9393;
	sub.f32 	%f9394, %f983, %f973;
	abs.f32 	%f9395, %f9394;
	setp.lt.f32 	%p883, %f9395, 0f3C23D70A;
	mov.f32 	%f11301, %f983;
	@%p883 bra 	$L__BB0_806;
	fma.rn.f32 	%f984, %f150, %f983, %f11110;
	fma.rn.f32 	%f985, %f151, %f983, %f11111;
	mul.f32 	%f9397, %f985, %f985;
	fma.rn.f32 	%f9398, %f984, %f984, %f9397;
	sqrt.rn.f32 	%f9399, %f9398;
	setp.lt.f32 	%p885, %f9399, 0f3A83126F;
	or.pred  	%p886, %p492, %p885;
	mov.f32 	%f11277, 0f00000000;
	mov.f32 	%f11278, %f11277;
	@%p886 bra 	$L__BB0_729;
	mul.f32 	%f987, %f9399, %f9399;
	mul.f32 	%f9401, %f499, %f987;
	mov.f32 	%f9402, 0f3F800000;
	sub.f32 	%f988, %f9402, %f9401;
	setp.lt.f32 	%p887, %f988, 0f00000000;
	mov.f32 	%f11301, %f11063;
	@%p887 bra 	$L__BB0_806;
	div.rn.f32 	%f9404, %f9399, %f148;
	mul.f32 	%f9405, %f9404, %f9404;
	ld.global.f32 	%f9406, [%rd13+104];
	ld.global.f32 	%f9407, [%rd13+100];
	ld.global.f32 	%f9408, [%rd13+96];
	ld.global.f32 	%f9409, [%rd13+92];
	ld.global.f32 	%f9410, [%rd13+88];
	ld.global.f32 	%f9411, [%rd13+84];
	ld.global.f32 	%f9412, [%rd13+80];
	ld.global.f32 	%f9413, [%rd13+76];
	ld.global.f32 	%f9414, [%rd13+72];
	ld.global.f32 	%f9415, [%rd13+68];
	sqrt.rn.f32 	%f9416, %f988;
	mul.f32 	%f9417, %f146, %f987;
	add.f32 	%f9418, %f9416, 0f3F800000;
	div.rn.f32 	%f9419, %f9417, %f9418;
	fma.rn.f32 	%f9420, %f9405, 0f00000000, %f9406;
	fma.rn.f32 	%f9421, %f9420, %f9405, %f9407;
	fma.rn.f32 	%f9422, %f9421, %f9405, %f9408;
	fma.rn.f32 	%f9423, %f9422, %f9405, %f9409;
	fma.rn.f32 	%f9424, %f9423, %f9405, %f9410;
	fma.rn.f32 	%f9425, %f9424, %f9405, %f9411;
	fma.rn.f32 	%f9426, %f9425, %f9405, %f9412;
	fma.rn.f32 	%f9427, %f9426, %f9405, %f9413;
	fma.rn.f32 	%f9428, %f9427, %f9405, %f9414;
	fma.rn.f32 	%f9429, %f9428, %f9405, %f9415;
	fma.rn.f32 	%f11277, %f9405, %f9429, %f9419;
	mul.f32 	%f9430, %f146, %f9399;
	div.rn.f32 	%f9431, %f9430, %f9416;
	add.f32 	%f9432, %f9404, %f9404;
	add.f32 	%f9433, %f9414, %f9414;
	mul.f32 	%f9434, %f9413, 0f40400000;
	mul.f32 	%f9435, %f9412, 0f40800000;
	mul.f32 	%f9436, %f9411, 0f40A00000;
	mul.f32 	%f9437, %f9410, 0f40C00000;
	mul.f32 	%f9438, %f9409, 0f40E00000;
	mul.f32 	%f9439, %f9408, 0f41000000;
	mul.f32 	%f9440, %f9407, 0f41100000;
	mul.f32 	%f9441, %f9406, 0f41200000;
	fma.rn.f32 	%f9442, %f9405, 0f00000000, %f9441;
	fma.rn.f32 	%f9443, %f9442, %f9405, %f9440;
	fma.rn.f32 	%f9444, %f9443, %f9405, %f9439;
	fma.rn.f32 	%f9445, %f9444, %f9405, %f9438;
	fma.rn.f32 	%f9446, %f9445, %f9405, %f9437;
	fma.rn.f32 	%f9447, %f9446, %f9405, %f9436;
	fma.rn.f32 	%f9448, %f9447, %f9405, %f9435;
	fma.rn.f32 	%f9449, %f9448, %f9405, %f9434;
	fma.rn.f32 	%f9450, %f9449, %f9405, %f9433;
	fma.rn.f32 	%f9451, %f9450, %f9405, %f9415;
	mul.f32 	%f9452, %f9432, %f9451;
	div.rn.f32 	%f9453, %f9452, %f148;
	add.f32 	%f11278, %f9453, %f9431;
	setp.eq.f32 	%p888, %f11277, 0f4E6E6B28;
	mov.f32 	%f11301, %f11063;
	@%p888 bra 	$L__BB0_806;
$L__BB0_729:
	sub.f32 	%f9454, %f11277, %f167;
	mul.f32 	%f9455, %f152, %f983;
	sub.f32 	%f9456, %f9454, %f9455;
	mul.f32 	%f9457, %f151, %f985;
	fma.rn.f32 	%f9458, %f984, %f150, %f9457;
	setp.gt.f32 	%p889, %f9399, 0f3A83126F;
	div.rn.f32 	%f9459, %f9458, %f9399;
	selp.f32 	%f9460, %f9459, 0f00000000, %p889;
	mul.f32 	%f9461, %f9460, %f11278;
	sub.f32 	%f9462, %f9461, %f152;
	neg.f32 	%f9463, %f9456;
	div.rn.f32 	%f9464, %f9463, %f9462;
	st.local.f32 	[%rd24], %f9464;
	ld.local.f32 	%f9465, [%rd22];
	ld.local.f32 	%f9466, [%rd24];
	add.f32 	%f9467, %f9465, %f9466;
	st.local.f32 	[%rd25], %f9467;
	ld.local.f32 	%f9468, [%rd22];
	abs.f32 	%f9469, %f9468;
	ld.local.f32 	%f9470, [%rd24];
	abs.f32 	%f9471, %f9470;
	setp.ltu.f32 	%p890, %f9469, %f9471;
	@%p890 bra 	$L__BB0_731;
	ld.local.f32 	%f9472, [%rd22];
	ld.local.f32 	%f9473, [%rd25];
	sub.f32 	%f9474, %f9472, %f9473;
	ld.local.f32 	%f9475, [%rd24];
	add.f32 	%f9476, %f9474, %f9475;
	ld.local.f32 	%f9477, [%rd23];
	add.f32 	%f9478, %f9477, %f9476;
	st.local.f32 	[%rd23], %f9478;
	bra.uni 	$L__BB0_732;
$L__BB0_731:
	ld.local.f32 	%f9479, [%rd24];
	ld.local.f32 	%f9480, [%rd25];
	sub.f32 	%f9481, %f9479, %f9480;
	ld.local.f32 	%f9482, [%rd22];
	add.f32 	%f9483, %f9481, %f9482;
	ld.local.f32 	%f9484, [%rd23];
	add.f32 	%f9485, %f9484, %f9483;
	st.local.f32 	[%rd23], %f9485;
$L__BB0_732:
	ld.local.f32 	%f9486, [%rd25];
	st.local.f32 	[%rd22], %f9486;
	ld.local.f32 	%f9487, [%rd22];
	ld.local.f32 	%f9488, [%rd23];
	add.f32 	%f993, %f9487, %f9488;
	sub.f32 	%f9489, %f993, %f983;
	abs.f32 	%f9490, %f9489;
	setp.lt.f32 	%p891, %f9490, 0f3C23D70A;
	mov.f32 	%f11301, %f993;
	@%p891 bra 	$L__BB0_806;
	fma.rn.f32 	%f994, %f150, %f993, %f11110;
	fma.rn.f32 	%f995, %f151, %f993, %f11111;
	mul.f32 	%f9492, %f995, %f995;
	fma.rn.f32 	%f9493, %f994, %f994, %f9492;
	sqrt.rn.f32 	%f9494, %f9493;
	setp.lt.f32 	%p893, %f9494, 0f3A83126F;
	or.pred  	%p894, %p492, %p893;
	mov.f32 	%f11279, 0f00000000;
	mov.f32 	%f11280, %f11279;
	@%p894 bra 	$L__BB0_736;
	mul.f32 	%f997, %f9494, %f9494;
	mul.f32 	%f9496, %f499, %f997;
	mov.f32 	%f9497, 0f3F800000;
	sub.f32 	%f998, %f9497, %f9496;
	setp.lt.f32 	%p895, %f998, 0f00000000;
	mov.f32 	%f11301, %f11063;
	@%p895 bra 	$L__BB0_806;
	div.rn.f32 	%f9499, %f9494, %f148;
	mul.f32 	%f9500, %f9499, %f9499;
	ld.global.f32 	%f9501, [%rd13+104];
	ld.global.f32 	%f9502, [%rd13+100];
	ld.global.f32 	%f9503, [%rd13+96];
	ld.global.f32 	%f9504, [%rd13+92];
	ld.global.f32 	%f9505, [%rd13+88];
	ld.global.f32 	%f9506, [%rd13+84];
	ld.global.f32 	%f9507, [%rd13+80];
	ld.global.f32 	%f9508, [%rd13+76];
	ld.global.f32 	%f9509, [%rd13+72];
	ld.global.f32 	%f9510, [%rd13+68];
	sqrt.rn.f32 	%f9511, %f998;
	mul.f32 	%f9512, %f146, %f997;
	add.f32 	%f9513, %f9511, 0f3F800000;
	div.rn.f32 	%f9514, %f9512, %f9513;
	fma.rn.f32 	%f9515, %f9500, 0f00000000, %f9501;
	fma.rn.f32 	%f9516, %f9515, %f9500, %f9502;
	fma.rn.f32 	%f9517, %f9516, %f9500, %f9503;
	fma.rn.f32 	%f9518, %f9517, %f9500, %f9504;
	fma.rn.f32 	%f9519, %f9518, %f9500, %f9505;
	fma.rn.f32 	%f9520, %f9519, %f9500, %f9506;
	fma.rn.f32 	%f9521, %f9520, %f9500, %f9507;
	fma.rn.f32 	%f9522, %f9521, %f9500, %f9508;
	fma.rn.f32 	%f9523, %f9522, %f9500, %f9509;
	fma.rn.f32 	%f9524, %f9523, %f9500, %f9510;
	fma.rn.f32 	%f11279, %f9500, %f9524, %f9514;
	mul.f32 	%f9525, %f146, %f9494;
	div.rn.f32 	%f9526, %f9525, %f9511;
	add.f32 	%f9527, %f9499, %f9499;
	add.f32 	%f9528, %f9509, %f9509;
	mul.f32 	%f9529, %f9508, 0f40400000;
	mul.f32 	%f9530, %f9507, 0f40800000;
	mul.f32 	%f9531, %f9506, 0f40A00000;
	mul.f32 	%f9532, %f9505, 0f40C00000;
	mul.f32 	%f9533, %f9504, 0f40E00000;
	mul.f32 	%f9534, %f9503, 0f41000000;
	mul.f32 	%f9535, %f9502, 0f41100000;
	mul.f32 	%f9536, %f9501, 0f41200000;
	fma.rn.f32 	%f9537, %f9500, 0f00000000, %f9536;
	fma.rn.f32 	%f9538, %f9537, %f9500, %f9535;
	fma.rn.f32 	%f9539, %f9538, %f9500, %f9534;
	fma.rn.f32 	%f9540, %f9539, %f9500, %f9533;
	fma.rn.f32 	%f9541, %f9540, %f9500, %f9532;
	fma.rn.f32 	%f9542, %f9541, %f9500, %f9531;
	fma.rn.f32 	%f9543, %f9542, %f9500, %f9530;
	fma.rn.f32 	%f9544, %f9543, %f9500, %f9529;
	fma.rn.f32 	%f9545, %f9544, %f9500, %f9528;
	fma.rn.f32 	%f9546, %f9545, %f9500, %f9510;
	mul.f32 	%f9547, %f9527, %f9546;
	div.rn.f32 	%f9548, %f9547, %f148;
	add.f32 	%f11280, %f9548, %f9526;
	setp.eq.f32 	%p896, %f11279, 0f4E6E6B28;
	mov.f32 	%f11301, %f11063;
	@%p896 bra 	$L__BB0_806;
$L__BB0_736:
	sub.f32 	%f9549, %f11279, %f167;
	mul.f32 	%f9550, %f152, %f993;
	sub.f32 	%f9551, %f9549, %f9550;
	mul.f32 	%f9552, %f151, %f995;
	fma.rn.f32 	%f9553, %f994, %f150, %f9552;
	setp.gt.f32 	%p897, %f9494, 0f3A83126F;
	div.rn.f32 	%f9554, %f9553, %f9494;
	selp.f32 	%f9555, %f9554, 0f00000000, %p897;
	mul.f32 	%f9556, %f9555, %f11280;
	sub.f32 	%f9557, %f9556, %f152;
	neg.f32 	%f9558, %f9551;
	div.rn.f32 	%f9559, %f9558, %f9557;
	st.local.f32 	[%rd24], %f9559;
	ld.local.f32 	%f9560, [%rd22];
	ld.local.f32 	%f9561, [%rd24];
	add.f32 	%f9562, %f9560, %f9561;
	st.local.f32 	[%rd25], %f9562;
	ld.local.f32 	%f9563, [%rd22];
	abs.f32 	%f9564, %f9563;
	ld.local.f32 	%f9565, [%rd24];
	abs.f32 	%f9566, %f9565;
	setp.ltu.f32 	%p898, %f9564, %f9566;
	@%p898 bra 	$L__BB0_738;
	ld.local.f32 	%f9567, [%rd22];
	ld.local.f32 	%f9568, [%rd25];
	sub.f32 	%f9569, %f9567, %f9568;
	ld.local.f32 	%f9570, [%rd24];
	add.f32 	%f9571, %f9569, %f9570;
	ld.local.f32 	%f9572, [%rd23];
	add.f32 	%f9573, %f9572, %f9571;
	st.local.f32 	[%rd23], %f9573;
	bra.uni 	$L__BB0_739;
$L__BB0_738:
	ld.local.f32 	%f9574, [%rd24];
	ld.local.f32 	%f9575, [%rd25];
	sub.f32 	%f9576, %f9574, %f9575;
	ld.local.f32 	%f9577, [%rd22];
	add.f32 	%f9578, %f9576, %f9577;
	ld.local.f32 	%f9579, [%rd23];
	add.f32 	%f9580, %f9579, %f9578;
	st.local.f32 	[%rd23], %f9580;
$L__BB0_739:
	ld.local.f32 	%f9581, [%rd25];
	st.local.f32 	[%rd22], %f9581;
	ld.local.f32 	%f9582, [%rd22];
	ld.local.f32 	%f9583, [%rd23];
	add.f32 	%f1003, %f9582, %f9583;
	sub.f32 	%f9584, %f1003, %f993;
	abs.f32 	%f9585, %f9584;
	setp.lt.f32 	%p899, %f9585, 0f3C23D70A;
	mov.f32 	%f11301, %f1003;
	@%p899 bra 	$L__BB0_806;
	fma.rn.f32 	%f1004, %f150, %f1003, %f11110;
	fma.rn.f32 	%f1005, %f151, %f1003, %f11111;
	mul.f32 	%f9587, %f1005, %f1005;
	fma.rn.f32 	%f9588, %f1004, %f1004, %f9587;
	sqrt.rn.f32 	%f9589, %f9588;
	setp.lt.f32 	%p901, %f9589, 0f3A83126F;
	or.pred  	%p902, %p492, %p901;
	mov.f32 	%f11281, 0f00000000;
	mov.f32 	%f11282, %f11281;
	@%p902 bra 	$L__BB0_743;
	mul.f32 	%f1007, %f9589, %f9589;
	mul.f32 	%f9591, %f499, %f1007;
	mov.f32 	%f9592, 0f3F800000;
	sub.f32 	%f1008, %f9592, %f9591;
	setp.lt.f32 	%p903, %f1008, 0f00000000;
	mov.f32 	%f11301, %f11063;
	@%p903 bra 	$L__BB0_806;
	div.rn.f32 	%f9594, %f9589, %f148;
	mul.f32 	%f9595, %f9594, %f9594;
	ld.global.f32 	%f9596, [%rd13+104];
	ld.global.f32 	%f9597, [%rd13+100];
	ld.global.f32 	%f9598, [%rd13+96];
	ld.global.f32 	%f9599, [%rd13+92];
	ld.global.f32 	%f9600, [%rd13+88];
	ld.global.f32 	%f9601, [%rd13+84];
	ld.global.f32 	%f9602, [%rd13+80];
	ld.global.f32 	%f9603, [%rd13+76];
	ld.global.f32 	%f9604, [%rd13+72];
	ld.global.f32 	%f9605, [%rd13+68];
	sqrt.rn.f32 	%f9606, %f1008;
	mul.f32 	%f9607, %f146, %f1007;
	add.f32 	%f9608, %f9606, 0f3F800000;
	div.rn.f32 	%f9609, %f9607, %f9608;
	fma.rn.f32 	%f9610, %f9595, 0f00000000, %f9596;
	fma.rn.f32 	%f9611, %f9610, %f9595, %f9597;
	fma.rn.f32 	%f9612, %f9611, %f9595, %f9598;
	fma.rn.f32 	%f9613, %f9612, %f9595, %f9599;
	fma.rn.f32 	%f9614, %f9613, %f9595, %f9600;
	fma.rn.f32 	%f9615, %f9614, %f9595, %f9601;
	fma.rn.f32 	%f9616, %f9615, %f9595, %f9602;
	fma.rn.f32 	%f9617, %f9616, %f9595, %f9603;
	fma.rn.f32 	%f9618, %f9617, %f9595, %f9604;
	fma.rn.f32 	%f9619, %f9618, %f9595, %f9605;
	fma.rn.f32 	%f11281, %f9595, %f9619, %f9609;
	mul.f32 	%f9620, %f146, %f9589;
	div.rn.f32 	%f9621, %f9620, %f9606;
	add.f32 	%f9622, %f9594, %f9594;
	add.f32 	%f9623, %f9604, %f9604;
	mul.f32 	%f9624, %f9603, 0f40400000;
	mul.f32 	%f9625, %f9602, 0f40800000;
	mul.f32 	%f9626, %f9601, 0f40A00000;
	mul.f32 	%f9627, %f9600, 0f40C00000;
	mul.f32 	%f9628, %f9599, 0f40E00000;
	mul.f32 	%f9629, %f9598, 0f41000000;
	mul.f32 	%f9630, %f9597, 0f41100000;
	mul.f32 	%f9631, %f9596, 0f41200000;
	fma.rn.f32 	%f9632, %f9595, 0f00000000, %f9631;
	fma.rn.f32 	%f9633, %f9632, %f9595, %f9630;
	fma.rn.f32 	%f9634, %f9633, %f9595, %f9629;
	fma.rn.f32 	%f9635, %f9634, %f9595, %f9628;
	fma.rn.f32 	%f9636, %f9635, %f9595, %f9627;
	fma.rn.f32 	%f9637, %f9636, %f9595, %f9626;
	fma.rn.f32 	%f9638, %f9637, %f9595, %f9625;
	fma.rn.f32 	%f9639, %f9638, %f9595, %f9624;
	fma.rn.f32 	%f9640, %f9639, %f9595, %f9623;
	fma.rn.f32 	%f9641, %f9640, %f9595, %f9605;
	mul.f32 	%f9642, %f9622, %f9641;
	div.rn.f32 	%f9643, %f9642, %f148;
	add.f32 	%f11282, %f9643, %f9621;
	setp.eq.f32 	%p904, %f11281, 0f4E6E6B28;
	mov.f32 	%f11301, %f11063;
	@%p904 bra 	$L__BB0_806;
$L__BB0_743:
	sub.f32 	%f9644, %f11281, %f167;
	mul.f32 	%f9645, %f152, %f1003;
	sub.f32 	%f9646, %f9644, %f9645;
	mul.f32 	%f9647, %f151, %f1005;
	fma.rn.f32 	%f9648, %f1004, %f150, %f9647;
	setp.gt.f32 	%p905, %f9589, 0f3A83126F;
	div.rn.f32 	%f9649, %f9648, %f9589;
	selp.f32 	%f9650, %f9649, 0f00000000, %p905;
	mul.f32 	%f9651, %f9650, %f11282;
	sub.f32 	%f9652, %f9651, %f152;
	neg.f32 	%f9653, %f9646;
	div.rn.f32 	%f9654, %f9653, %f9652;
	st.local.f32 	[%rd24], %f9654;
	ld.local.f32 	%f9655, [%rd22];
	ld.local.f32 	%f9656, [%rd24];
	add.f32 	%f9657, %f9655, %f9656;
	st.local.f32 	[%rd25], %f9657;
	ld.local.f32 	%f9658, [%rd22];
	abs.f32 	%f9659, %f9658;
	ld.local.f32 	%f9660, [%rd24];
	abs.f32 	%f9661, %f9660;
	setp.ltu.f32 	%p906, %f9659, %f9661;
	@%p906 bra 	$L__BB0_745;
	ld.local.f32 	%f9662, [%rd22];
	ld.local.f32 	%f9663, [%rd25];
	sub.f32 	%f9664, %f9662, %f9663;
	ld.local.f32 	%f9665, [%rd24];
	add.f32 	%f9666, %f9664, %f9665;
	ld.local.f32 	%f9667, [%rd23];
	add.f32 	%f9668, %f9667, %f9666;
	st.local.f32 	[%rd23], %f9668;
	bra.uni 	$L__BB0_746;
$L__BB0_745:
	ld.local.f32 	%f9669, [%rd24];
	ld.local.f32 	%f9670, [%rd25];
	sub.f32 	%f9671, %f9669, %f9670;
	ld.local.f32 	%f9672, [%rd22];
	add.f32 	%f9673, %f9671, %f9672;
	ld.local.f32 	%f9674, [%rd23];
	add.f32 	%f9675, %f9674, %f9673;
	st.local.f32 	[%rd23], %f9675;
$L__BB0_746:
	ld.local.f32 	%f9676, [%rd25];
	st.local.f32 	[%rd22], %f9676;
	ld.local.f32 	%f9677, [%rd22];
	ld.local.f32 	%f9678, [%rd23];
	add.f32 	%f1013, %f9677, %f9678;
	sub.f32 	%f9679, %f1013, %f1003;
	abs.f32 	%f9680, %f9679;
	setp.lt.f32 	%p907, %f9680, 0f3C23D70A;
	mov.f32 	%f11301, %f1013;
	@%p907 bra 	$L__BB0_806;
	fma.rn.f32 	%f1014, %f150, %f1013, %f11110;
	fma.rn.f32 	%f1015, %f151, %f1013, %f11111;
	mul.f32 	%f9682, %f1015, %f1015;
	fma.rn.f32 	%f9683, %f1014, %f1014, %f9682;
	sqrt.rn.f32 	%f9684, %f9683;
	setp.lt.f32 	%p909, %f9684, 0f3A83126F;
	or.pred  	%p910, %p492, %p909;
	mov.f32 	%f11283, 0f00000000;
	mov.f32 	%f11284, %f11283;
	@%p910 bra 	$L__BB0_750;
	mul.f32 	%f1017, %f9684, %f9684;
	mul.f32 	%f9686, %f499, %f1017;
	mov.f32 	%f9687, 0f3F800000;
	sub.f32 	%f1018, %f9687, %f9686;
	setp.lt.f32 	%p911, %f1018, 0f00000000;
	mov.f32 	%f11301, %f11063;
	@%p911 bra 	$L__BB0_806;
	div.rn.f32 	%f9689, %f9684, %f148;
	mul.f32 	%f9690, %f9689, %f9689;
	ld.global.f32 	%f9691, [%rd13+104];
	ld.global.f32 	%f9692, [%rd13+100];
	ld.global.f32 	%f9693, [%rd13+96];
	ld.global.f32 	%f9694, [%rd13+92];
	ld.global.f32 	%f9695, [%rd13+88];
	ld.global.f32 	%f9696, [%rd13+84];
	ld.global.f32 	%f9697, [%rd13+80];
	ld.global.f32 	%f9698, [%rd13+76];
	ld.global.f32 	%f9699, [%rd13+72];
	ld.global.f32 	%f9700, [%rd13+68];
	sqrt.rn.f32 	%f9701, %f1018;
	mul.f32 	%f9702, %f146, %f1017;
	add.f32 	%f9703, %f9701, 0f3F800000;
	div.rn.f32 	%f9704, %f9702, %f9703;
	fma.rn.f32 	%f9705, %f9690, 0f00000000, %f9691;
	fma.rn.f32 	%f9706, %f9705, %f9690, %f9692;
	fma.rn.f32 	%f9707, %f9706, %f9690, %f9693;
	fma.rn.f32 	%f9708, %f9707, %f9690, %f9694;
	fma.rn.f32 	%f9709, %f9708, %f9690, %f9695;
	fma.rn.f32 	%f9710, %f9709, %f9690, %f9696;
	fma.rn.f32 	%f9711, %f9710, %f9690, %f9697;
	fma.rn.f32 	%f9712, %f9711, %f9690, %f9698;
	fma.rn.f32 	%f9713, %f9712, %f9690, %f9699;
	fma.rn.f32 	%f9714, %f9713, %f9690, %f9700;
	fma.rn.f32 	%f11283, %f9690, %f9714, %f9704;
	mul.f32 	%f9715, %f146, %f9684;
	div.rn.f32 	%f9716, %f9715, %f9701;
	add.f32 	%f9717, %f9689, %f9689;
	add.f32 	%f9718, %f9699, %f9699;
	mul.f32 	%f9719, %f9698, 0f40400000;
	mul.f32 	%f9720, %f9697, 0f40800000;
	mul.f32 	%f9721, %f9696, 0f40A00000;
	mul.f32 	%f9722, %f9695, 0f40C00000;
	mul.f32 	%f9723, %f9694, 0f40E00000;
	mul.f32 	%f9724, %f9693, 0f41000000;
	mul.f32 	%f9725, %f9692, 0f41100000;
	mul.f32 	%f9726, %f9691, 0f41200000;
	fma.rn.f32 	%f9727, %f9690, 0f00000000, %f9726;
	fma.rn.f32 	%f9728, %f9727, %f9690, %f9725;
	fma.rn.f32 	%f9729, %f9728, %f9690, %f9724;
	fma.rn.f32 	%f9730, %f9729, %f9690, %f9723;
	fma.rn.f32 	%f9731, %f9730, %f9690, %f9722;
	fma.rn.f32 	%f9732, %f9731, %f9690, %f9721;
	fma.rn.f32 	%f9733, %f9732, %f9690, %f9720;
	fma.rn.f32 	%f9734, %f9733, %f9690, %f9719;
	fma.rn.f32 	%f9735, %f9734, %f9690, %f9718;
	fma.rn.f32 	%f9736, %f9735, %f9690, %f9700;
	mul.f32 	%f9737, %f9717, %f9736;
	div.rn.f32 	%f9738, %f9737, %f148;
	add.f32 	%f11284, %f9738, %f9716;
	setp.eq.f32 	%p912, %f11283, 0f4E6E6B28;
	mov.f32 	%f11301, %f11063;
	@%p912 bra 	$L__BB0_806;
$L__BB0_750:
	sub.f32 	%f9739, %f11283, %f167;
	mul.f32 	%f9740, %f152, %f1013;
	sub.f32 	%f9741, %f9739, %f9740;
	mul.f32 	%f9742, %f151, %f1015;
	fma.rn.f32 	%f9743, %f1014, %f150, %f9742;
	setp.gt.f32 	%p913, %f9684, 0f3A83126F;
	div.rn.f32 	%f9744, %f9743, %f9684;
	selp.f32 	%f9745, %f9744, 0f00000000, %p913;
	mul.f32 	%f9746, %f9745, %f11284;
	sub.f32 	%f9747, %f9746, %f152;
	neg.f32 	%f9748, %f9741;
	div.rn.f32 	%f9749, %f9748, %f9747;
	st.local.f32 	[%rd24], %f9749;
	ld.local.f32 	%f9750, [%rd22];
	ld.local.f32 	%f9751, [%rd24];
	add.f32 	%f9752, %f9750, %f9751;
	st.local.f32 	[%rd25], %f9752;
	ld.local.f32 	%f9753, [%rd22];
	abs.f32 	%f9754, %f9753;
	ld.local.f32 	%f9755, [%rd24];
	abs.f32 	%f9756, %f9755;
	setp.ltu.f32 	%p914, %f9754, %f9756;
	@%p914 bra 	$L__BB0_752;
	ld.local.f32 	%f9757, [%rd22];
	ld.local.f32 	%f9758, [%rd25];
	sub.f32 	%f9759, %f9757, %f9758;
	ld.local.f32 	%f9760, [%rd24];
	add.f32 	%f9761, %f9759, %f9760;
	ld.local.f32 	%f9762, [%rd23];
	add.f32 	%f9763, %f9762, %f9761;
	st.local.f32 	[%rd23], %f9763;
	bra.uni 	$L__BB0_753;
$L__BB0_752:
	ld.local.f32 	%f9764, [%rd24];
	ld.local.f32 	%f9765, [%rd25];
	sub.f32 	%f9766, %f9764, %f9765;
	ld.local.f32 	%f9767, [%rd22];
	add.f32 	%f9768, %f9766, %f9767;
	ld.local.f32 	%f9769, [%rd23];
	add.f32 	%f9770, %f9769, %f9768;
	st.local.f32 	[%rd23], %f9770;
$L__BB0_753:
	ld.local.f32 	%f9771, [%rd25];
	st.local.f32 	[%rd22], %f9771;
	ld.local.f32 	%f9772, [%rd22];
	ld.local.f32 	%f9773, [%rd23];
	add.f32 	%f1023, %f9772, %f9773;
	sub.f32 	%f9774, %f1023, %f1013;
	abs.f32 	%f9775, %f9774;
	setp.lt.f32 	%p915, %f9775, 0f3C23D70A;
	mov.f32 	%f11301, %f1023;
	@%p915 bra 	$L__BB0_806;
	fma.rn.f32 	%f1024, %f150, %f1023, %f11110;
	fma.rn.f32 	%f1025, %f151, %f1023, %f11111;
	mul.f32 	%f9777, %f1025, %f1025;
	fma.rn.f32 	%f9778, %f1024, %f1024, %f9777;
	sqrt.rn.f32 	%f9779, %f9778;
	setp.lt.f32 	%p917, %f9779, 0f3A83126F;
	or.pred  	%p918, %p492, %p917;
	mov.f32 	%f11285, 0f00000000;
	mov.f32 	%f11286, %f11285;
	@%p918 bra 	$L__BB0_757;
	mul.f32 	%f1027, %f9779, %f9779;
	mul.f32 	%f9781, %f499, %f1027;
	mov.f32 	%f9782, 0f3F800000;
	sub.f32 	%f1028, %f9782, %f9781;
	setp.lt.f32 	%p919, %f1028, 0f00000000;
	mov.f32 	%f11301, %f11063;
	@%p919 bra 	$L__BB0_806;
	div.rn.f32 	%f9784, %f9779, %f148;
	mul.f32 	%f9785, %f9784, %f9784;
	ld.global.f32 	%f9786, [%rd13+104];
	ld.global.f32 	%f9787, [%rd13+100];
	ld.global.f32 	%f9788, [%rd13+96];
	ld.global.f32 	%f9789, [%rd13+92];
	ld.global.f32 	%f9790, [%rd13+88];
	ld.global.f32 	%f9791, [%rd13+84];
	ld.global.f32 	%f9792, [%rd13+80];
	ld.global.f32 	%f9793, [%rd13+76];
	ld.global.f32 	%f9794, [%rd13+72];
	ld.global.f32 	%f9795, [%rd13+68];
	sqrt.rn.f32 	%f9796, %f1028;
	mul.f32 	%f9797, %f146, %f1027;
	add.f32 	%f9798, %f9796, 0f3F800000;
	div.rn.f32 	%f9799, %f9797, %f9798;
	fma.rn.f32 	%f9800, %f9785, 0f00000000, %f9786;
	fma.rn.f32 	%f9801, %f9800, %f9785, %f9787;
	fma.rn.f32 	%f9802, %f9801, %f9785, %f9788;
	fma.rn.f32 	%f9803, %f9802, %f9785, %f9789;
	fma.rn.f32 	%f9804, %f9803, %f9785, %f9790;
	fma.rn.f32 	%f9805, %f9804, %f9785, %f9791;
	fma.rn.f32 	%f9806, %f9805, %f9785, %f9792;
	fma.rn.f32 	%f9807, %f9806, %f9785, %f9793;
	fma.rn.f32 	%f9808, %f9807, %f9785, %f9794;
	fma.rn.f32 	%f9809, %f9808, %f9785, %f9795;
	fma.rn.f32 	%f11285, %f9785, %f9809, %f9799;
	mul.f32 	%f9810, %f146, %f9779;
	div.rn.f32 	%f9811, %f9810, %f9796;
	add.f32 	%f9812, %f9784, %f9784;
	add.f32 	%f9813, %f9794, %f9794;
	mul.f32 	%f9814, %f9793, 0f40400000;
	mul.f32 	%f9815, %f9792, 0f40800000;
	mul.f32 	%f9816, %f9791, 0f40A00000;
	mul.f32 	%f9817, %f9790, 0f40C00000;
	mul.f32 	%f9818, %f9789, 0f40E00000;
	mul.f32 	%f9819, %f9788, 0f41000000;
	mul.f32 	%f9820, %f9787, 0f41100000;
	mul.f32 	%f9821, %f9786, 0f41200000;
	fma.rn.f32 	%f9822, %f9785, 0f00000000, %f9821;
	fma.rn.f32 	%f9823, %f9822, %f9785, %f9820;
	fma.rn.f32 	%f9824, %f9823, %f9785, %f9819;
	fma.rn.f32 	%f9825, %f9824, %f9785, %f9818;
	fma.rn.f32 	%f9826, %f9825, %f9785, %f9817;
	fma.rn.f32 	%f9827, %f9826, %f9785, %f9816;
	fma.rn.f32 	%f9828, %f9827, %f9785, %f9815;
	fma.rn.f32 	%f9829, %f9828, %f9785, %f9814;
	fma.rn.f32 	%f9830, %f9829, %f9785, %f9813;
	fma.rn.f32 	%f9831, %f9830, %f9785, %f9795;
	mul.f32 	%f9832, %f9812, %f9831;
	div.rn.f32 	%f9833, %f9832, %f148;
	add.f32 	%f11286, %f9833, %f9811;
	setp.eq.f32 	%p920, %f11285, 0f4E6E6B28;
	mov.f32 	%f11301, %f11063;
	@%p920 bra 	$L__BB0_806;
$L__BB0_757:
	sub.f32 	%f9834, %f11285, %f167;
	mul.f32 	%f9835, %f152, %f1023;
	sub.f32 	%f9836, %f9834, %f9835;
	mul.f32 	%f9837, %f151, %f1025;
	fma.rn.f32 	%f9838, %f1024, %f150, %f9837;
	setp.gt.f32 	%p921, %f9779, 0f3A83126F;
	div.rn.f32 	%f9839, %f9838, %f9779;
	selp.f32 	%f9840, %f9839, 0f00000000, %p921;
	mul.f32 	%f9841, %f9840, %f11286;
	sub.f32 	%f9842, %f9841, %f152;
	neg.f32 	%f9843, %f9836;
	div.rn.f32 	%f9844, %f9843, %f9842;
	st.local.f32 	[%rd24], %f9844;
	ld.local.f32 	%f9845, [%rd22];
	ld.local.f32 	%f9846, [%rd24];
	add.f32 	%f9847, %f9845, %f9846;
	st.local.f32 	[%rd25], %f9847;
	ld.local.f32 	%f9848, [%rd22];
	abs.f32 	%f9849, %f9848;
	ld.local.f32 	%f9850, [%rd24];
	abs.f32 	%f9851, %f9850;
	setp.ltu.f32 	%p922, %f9849, %f9851;
	@%p922 bra 	$L__BB0_759;
	ld.local.f32 	%f9852, [%rd22];
	ld.local.f32 	%f9853, [%rd25];
	sub.f32 	%f9854, %f9852, %f9853;
	ld.local.f32 	%f9855, [%rd24];
	add.f32 	%f9856, %f9854, %f9855;
	ld.local.f32 	%f9857, [%rd23];
	add.f32 	%f9858, %f9857, %f9856;
	st.local.f32 	[%rd23], %f9858;
	bra.uni 	$L__BB0_760;
$L__BB0_759:
	ld.local.f32 	%f9859, [%rd24];
	ld.local.f32 	%f9860, [%rd25];
	sub.f32 	%f9861, %f9859, %f9860;
	ld.local.f32 	%f9862, [%rd22];
	add.f32 	%f9863, %f9861, %f9862;
	ld.local.f32 	%f9864, [%rd23];
	add.f32 	%f9865, %f9864, %f9863;
	st.local.f32 	[%rd23], %f9865;
$L__BB0_760:
	ld.local.f32 	%f9866, [%rd25];
	st.local.f32 	[%rd22], %f9866;
	ld.local.f32 	%f9867, [%rd22];
	ld.local.f32 	%f9868, [%rd23];
	add.f32 	%f1033, %f9867, %f9868;
	sub.f32 	%f9869, %f1033, %f1023;
	abs.f32 	%f9870, %f9869;
	setp.lt.f32 	%p923, %f9870, 0f3C23D70A;
	mov.f32 	%f11301, %f1033;
	@%p923 bra 	$L__BB0_806;
	fma.rn.f32 	%f1034, %f150, %f1033, %f11110;
	fma.rn.f32 	%f1035, %f151, %f1033, %f11111;
	mul.f32 	%f9872, %f1035, %f1035;
	fma.rn.f32 	%f9873, %f1034, %f1034, %f9872;
	sqrt.rn.f32 	%f9874, %f9873;
	setp.lt.f32 	%p925, %f9874, 0f3A83126F;
	or.pred  	%p926, %p492, %p925;
	mov.f32 	%f11287, 0f00000000;
	mov.f32 	%f11288, %f11287;
	@%p926 bra 	$L__BB0_764;
	mul.f32 	%f1037, %f9874, %f9874;
	mul.f32 	%f9876, %f499, %f1037;
	mov.f32 	%f9877, 0f3F800000;
	sub.f32 	%f1038, %f9877, %f9876;
	setp.lt.f32 	%p927, %f1038, 0f00000000;
	mov.f32 	%f11301, %f11063;
	@%p927 bra 	$L__BB0_806;
	div.rn.f32 	%f9879, %f9874, %f148;
	mul.f32 	%f9880, %f9879, %f9879;
	ld.global.f32 	%f9881, [%rd13+104];
	ld.global.f32 	%f9882, [%rd13+100];
	ld.global.f32 	%f9883, [%rd13+96];
	ld.global.f32 	%f9884, [%rd13+92];
	ld.global.f32 	%f9885, [%rd13+88];
	ld.global.f32 	%f9886, [%rd13+84];
	ld.global.f32 	%f9887, [%rd13+80];
	ld.global.f32 	%f9888, [%rd13+76];
	ld.global.f32 	%f9889, [%rd13+72];
	ld.global.f32 	%f9890, [%rd13+68];
	sqrt.rn.f32 	%f9891, %f1038;
	mul.f32 	%f9892, %f146, %f1037;
	add.f32 	%f9893, %f9891, 0f3F800000;
	div.rn.f32 	%f9894, %f9892, %f9893;
	fma.rn.f32 	%f9895, %f9880, 0f00000000, %f9881;
	fma.rn.f32 	%f9896, %f9895, %f9880, %f9882;
	fma.rn.f32 	%f9897, %f9896, %f9880, %f9883;
	fma.rn.f32 	%f9898, %f9897, %f9880, %f9884;
	fma.rn.f32 	%f9899, %f9898, %f9880, %f9885;
	fma.rn.f32 	%f9900, %f9899, %f9880, %f9886;
	fma.rn.f32 	%f9901, %f9900, %f9880, %f9887;
	fma.rn.f32 	%f9902, %f9901, %f9880, %f9888;
	fma.rn.f32 	%f9903, %f9902, %f9880, %f9889;
	fma.rn.f32 	%f9904, %f9903, %f9880, %f9890;
	fma.rn.f32 	%f11287, %f9880, %f9904, %f9894;
	mul.f32 	%f9905, %f146, %f9874;
	div.rn.f32 	%f9906, %f9905, %f9891;
	add.f32 	%f9907, %f9879, %f9879;
	add.f32 	%f9908, %f9889, %f9889;
	mul.f32 	%f9909, %f9888, 0f40400000;
	mul.f32 	%f9910, %f9887, 0f40800000;
	mul.f32 	%f9911, %f9886, 0f40A00000;
	mul.f32 	%f9912, %f9885, 0f40C00000;
	mul.f32 	%f9913, %f9884, 0f40E00000;
	mul.f32 	%f9914, %f9883, 0f41000000;
	mul.f32 	%f9915, %f9882, 0f41100000;
	mul.f32 	%f9916, %f9881, 0f41200000;
	fma.rn.f32 	%f9917, %f9880, 0f00000000, %f9916;
	fma.rn.f32 	%f9918, %f9917, %f9880, %f9915;
	fma.rn.f32 	%f9919, %f9918, %f9880, %f9914;
	fma.rn.f32 	%f9920, %f9919, %f9880, %f9913;
	fma.rn.f32 	%f9921, %f9920, %f9880, %f9912;
	fma.rn.f32 	%f9922, %f9921, %f9880, %f9911;
	fma.rn.f32 	%f9923, %f9922, %f9880, %f9910;
	fma.rn.f32 	%f9924, %f9923, %f9880, %f9909;
	fma.rn.f32 	%f9925, %f9924, %f9880, %f9908;
	fma.rn.f32 	%f9926, %f9925, %f9880, %f9890;
	mul.f32 	%f9927, %f9907, %f9926;
	div.rn.f32 	%f9928, %f9927, %f148;
	add.f32 	%f11288, %f9928, %f9906;
	setp.eq.f32 	%p928, %f11287, 0f4E6E6B28;
	mov.f32 	%f11301, %f11063;
	@%p928 bra 	$L__BB0_806;
$L__BB0_764:
	sub.f32 	%f9929, %f11287, %f167;
	mul.f32 	%f9930, %f152, %f1033;
	sub.f32 	%f9931, %f9929, %f9930;
	mul.f32 	%f9932, %f151, %f1035;
	fma.rn.f32 	%f9933, %f1034, %f150, %f9932;
	setp.gt.f32 	%p929, %f9874, 0f3A83126F;
	div.rn.f32 	%f9934, %f9933, %f9874;
	selp.f32 	%f9935, %f9934, 0f00000000, %p929;
	mul.f32 	%f9936, %f9935, %f11288;
	sub.f32 	%f9937, %f9936, %f152;
	neg.f32 	%f9938, %f9931;
	div.rn.f32 	%f9939, %f9938, %f9937;
	st.local.f32 	[%rd24], %f9939;
	ld.local.f32 	%f9940, [%rd22];
	ld.local.f32 	%f9941, [%rd24];
	add.f32 	%f9942, %f9940, %f9941;
	st.local.f32 	[%rd25], %f9942;
	ld.local.f32 	%f9943, [%rd22];
	abs.f32 	%f9944, %f9943;
	ld.local.f32 	%f9945, [%rd24];
	abs.f32 	%f9946, %f9945;
	setp.ltu.f32 	%p930, %f9944, %f9946;
	@%p930 bra 	$L__BB0_766;
	ld.local.f32 	%f9947, [%rd22];
	ld.local.f32 	%f9948, [%rd25];
	sub.f32 	%f9949, %f9947, %f9948;
	ld.local.f32 	%f9950, [%rd24];
	add.f32 	%f9951, %f9949, %f9950;
	ld.local.f32 	%f9952, [%rd23];
	add.f32 	%f9953, %f9952, %f9951;
	st.local.f32 	[%rd23], %f9953;
	bra.uni 	$L__BB0_767;
$L__BB0_766:
	ld.local.f32 	%f9954, [%rd24];
	ld.local.f32 	%f9955, [%rd25];
	sub.f32 	%f9956, %f9954, %f9955;
	ld.local.f32 	%f9957, [%rd22];
	add.f32 	%f9958, %f9956, %f9957;
	ld.local.f32 	%f9959, [%rd23];
	add.f32 	%f9960, %f9959, %f9958;
	st.local.f32 	[%rd23], %f9960;
$L__BB0_767:
	ld.local.f32 	%f9961, [%rd25];
	st.local.f32 	[%rd22], %f9961;
	ld.local.f32 	%f9962, [%rd22];
	ld.local.f32 	%f9963, [%rd23];
	add.f32 	%f1043, %f9962, %f9963;
	sub.f32 	%f9964, %f1043, %f1033;
	abs.f32 	%f9965, %f9964;
	setp.lt.f32 	%p931, %f9965, 0f3C23D70A;
	mov.f32 	%f11301, %f1043;
	@%p931 bra 	$L__BB0_806;
	fma.rn.f32 	%f1044, %f150, %f1043, %f11110;
	fma.rn.f32 	%f1045, %f151, %f1043, %f11111;
	mul.f32 	%f9967, %f1045, %f1045;
	fma.rn.f32 	%f9968, %f1044, %f1044, %f9967;
	sqrt.rn.f32 	%f9969, %f9968;
	setp.lt.f32 	%p933, %f9969, 0f3A83126F;
	or.pred  	%p934, %p492, %p933;
	mov.f32 	%f11289, 0f00000000;
	mov.f32 	%f11290, %f11289;
	@%p934 bra 	$L__BB0_771;
	mul.f32 	%f1047, %f9969, %f9969;
	mul.f32 	%f9971, %f499, %f1047;
	mov.f32 	%f9972, 0f3F800000;
	sub.f32 	%f1048, %f9972, %f9971;
	setp.lt.f32 	%p935, %f1048, 0f00000000;
	mov.f32 	%f11301, %f11063;
	@%p935 bra 	$L__BB0_806;
	div.rn.f32 	%f9974, %f9969, %f148;
	mul.f32 	%f9975, %f9974, %f9974;
	ld.global.f32 	%f9976, [%rd13+104];
	ld.global.f32 	%f9977, [%rd13+100];
	ld.global.f32 	%f9978, [%rd13+96];
	ld.global.f32 	%f9979, [%rd13+92];
	ld.global.f32 	%f9980, [%rd13+88];
	ld.global.f32 	%f9981, [%rd13+84];
	ld.global.f32 	%f9982, [%rd13+80];
	ld.global.f32 	%f9983, [%rd13+76];
	ld.global.f32 	%f9984, [%rd13+72];
	ld.global.f32 	%f9985, [%rd13+68];
	sqrt.rn.f32 	%f9986, %f1048;
	mul.f32 	%f9987, %f146, %f1047;
	add.f32 	%f9988, %f9986, 0f3F800000;
	div.rn.f32 	%f9989, %f9987, %f9988;
	fma.rn.f32 	%f9990, %f9975, 0f00000000, %f9976;
	fma.rn.f32 	%f9991, %f9990, %f9975, %f9977;
	fma.rn.f32 	%f9992, %f9991, %f9975, %f9978;
	fma.rn.f32 	%f9993, %f9992, %f9975, %f9979;
	fma.rn.f32 	%f9994, %f9993, %f9975, %f9980;
	fma.rn.f32 	%f9995, %f9994, %f9975, %f9981;
	fma.rn.f32 	%f9996, %f9995, %f9975, %f9982;
	fma.rn.f32 	%f9997, %f9996, %f9975, %f9983;
	fma.rn.f32 	%f9998, %f9997, %f9975, %f9984;
	fma.rn.f32 	%f9999, %f9998, %f9975, %f9985;
	fma.rn.f32 	%f11289, %f9975, %f9999, %f9989;
	mul.f32 	%f10000, %f146, %f9969;
	div.rn.f32 	%f10001, %f10000, %f9986;
	add.f32 	%f10002, %f9974, %f9974;
	add.f32 	%f10003, %f9984, %f9984;
	mul.f32 	%f10004, %f9983, 0f40400000;
	mul.f32 	%f10005, %f9982, 0f40800000;
	mul.f32 	%f10006, %f9981, 0f40A00000;
	mul.f32 	%f10007, %f9980, 0f40C00000;
	mul.f32 	%f10008, %f9979, 0f40E00000;
	mul.f32 	%f10009, %f9978, 0f41000000;
	mul.f32 	%f10010, %f9977, 0f41100000;
	mul.f32 	%f10011, %f9976, 0f41200000;
	fma.rn.f32 	%f10012, %f9975, 0f00000000, %f10011;
	fma.rn.f32 	%f10013, %f10012, %f9975, %f10010;
	fma.rn.f32 	%f10014, %f10013, %f9975, %f10009;
	fma.rn.f32 	%f10015, %f10014, %f9975, %f10008;
	fma.rn.f32 	%f10016, %f10015, %f9975, %f10007;
	fma.rn.f32 	%f10017, %f10016, %f9975, %f10006;
	fma.rn.f32 	%f10018, %f10017, %f9975, %f10005;
	fma.rn.f32 	%f10019, %f10018, %f9975, %f10004;
	fma.rn.f32 	%f10020, %f10019, %f9975, %f10003;
	fma.rn.f32 	%f10021, %f10020, %f9975, %f9985;
	mul.f32 	%f10022, %f10002, %f10021;
	div.rn.f32 	%f10023, %f10022, %f148;
	add.f32 	%f11290, %f10023, %f10001;
	setp.eq.f32 	%p936, %f11289, 0f4E6E6B28;
	mov.f32 	%f11301, %f11063;
	@%p936 bra 	$L__BB0_806;
$L__BB0_771:
	sub.f32 	%f10024, %f11289, %f167;
	mul.f32 	%f10025, %f152, %f1043;
	sub.f32 	%f10026, %f10024, %f10025;
	mul.f32 	%f10027, %f151, %f1045;
	fma.rn.f32 	%f10028, %f1044, %f150, %f10027;
	setp.gt.f32 	%p937, %f9969, 0f3A83126F;
	div.rn.f32 	%f10029, %f10028, %f9969;
	selp.f32 	%f10030, %f10029, 0f00000000, %p937;
	mul.f32 	%f10031, %f10030, %f11290;
	sub.f32 	%f10032, %f10031, %f152;
	neg.f32 	%f10033, %f10026;
	div.rn.f32 	%f10034, %f10033, %f10032;
	st.local.f32 	[%rd24], %f10034;
	ld.local.f32 	%f10035, [%rd22];
	ld.local.f32 	%f10036, [%rd24];
	add.f32 	%f10037, %f10035, %f10036;
	st.local.f32 	[%rd25], %f10037;
	ld.local.f32 	%f10038, [%rd22];
	abs.f32 	%f10039, %f10038;
	ld.local.f32 	%f10040, [%rd24];
	abs.f32 	%f10041, %f10040;
	setp.ltu.f32 	%p938, %f10039, %f10041;
	@%p938 bra 	$L__BB0_773;
	ld.local.f32 	%f10042, [%rd22];
	ld.local.f32 	%f10043, [%rd25];
	sub.f32 	%f10044, %f10042, %f10043;
	ld.local.f32 	%f10045, [%rd24];
	add.f32 	%f10046, %f10044, %f10045;
	ld.local.f32 	%f10047, [%rd23];
	add.f32 	%f10048, %f10047, %f10046;
	st.local.f32 	[%rd23], %f10048;
	bra.uni 	$L__BB0_774;
$L__BB0_773:
	ld.local.f32 	%f10049, [%rd24];
	ld.local.f32 	%f10050, [%rd25];
	sub.f32 	%f10051, %f10049, %f10050;
	ld.local.f32 	%f10052, [%rd22];
	add.f32 	%f10053, %f10051, %f10052;
	ld.local.f32 	%f10054, [%rd23];
	add.f32 	%f10055, %f10054, %f10053;
	st.local.f32 	[%rd23], %f10055;
$L__BB0_774:
	ld.local.f32 	%f10056, [%rd25];
	st.local.f32 	[%rd22], %f10056;
	ld.local.f32 	%f10057, [%rd22];
	ld.local.f32 	%f10058, [%rd23];
	add.f32 	%f1053, %f10057, %f10058;
	sub.f32 	%f10059, %f1053, %f1043;
	abs.f32 	%f10060, %f10059;
	setp.lt.f32 	%p939, %f10060, 0f3C23D70A;
	mov.f32 	%f11301, %f1053;
	@%p939 bra 	$L__BB0_806;
	fma.rn.f32 	%f1054, %f150, %f1053, %f11110;
	fma.rn.f32 	%f1055, %f151, %f1053, %f11111;
	mul.f32 	%f10062, %f1055, %f1055;
	fma.rn.f32 	%f10063, %f1054, %f1054, %f10062;
	sqrt.rn.f32 	%f10064, %f10063;
	setp.lt.f32 	%p941, %f10064, 0f3A83126F;
	or.pred  	%p942, %p492, %p941;
	mov.f32 	%f11291, 0f00000000;
	mov.f32 	%f11292, %f11291;
	@%p942 bra 	$L__BB0_778;
	mul.f32 	%f1057, %f10064, %f10064;
	mul.f32 	%f10066, %f499, %f1057;
	mov.f32 	%f10067, 0f3F800000;
	sub.f32 	%f1058, %f10067, %f10066;
	setp.lt.f32 	%p943, %f1058, 0f00000000;
	mov.f32 	%f11301, %f11063;
	@%p943 bra 	$L__BB0_806;
	div.rn.f32 	%f10069, %f10064, %f148;
	mul.f32 	%f10070, %f10069, %f10069;
	ld.global.f32 	%f10071, [%rd13+104];
	ld.global.f32 	%f10072, [%rd13+100];
	ld.global.f32 	%f10073, [%rd13+96];
	ld.global.f32 	%f10074, [%rd13+92];
	ld.global.f32 	%f10075, [%rd13+88];
	ld.global.f32 	%f10076, [%rd13+84];
	ld.global.f32 	%f10077, [%rd13+80];
	ld.global.f32 	%f10078, [%rd13+76];
	ld.global.f32 	%f10079, [%rd13+72];
	ld.global.f32 	%f10080, [%rd13+68];
	sqrt.rn.f32 	%f10081, %f1058;
	mul.f32 	%f10082, %f146, %f1057;
	add.f32 	%f10083, %f10081, 0f3F800000;
	div.rn.f32 	%f10084, %f10082, %f10083;
	fma.rn.f32 	%f10085, %f10070, 0f00000000, %f10071;
	fma.rn.f32 	%f10086, %f10085, %f10070, %f10072;
	fma.rn.f32 	%f10087, %f10086, %f10070, %f10073;
	fma.rn.f32 	%f10088, %f10087, %f10070, %f10074;
	fma.rn.f32 	%f10089, %f10088, %f10070, %f10075;
	fma.rn.f32 	%f10090, %f10089, %f10070, %f10076;
	fma.rn.f32 	%f10091, %f10090, %f10070, %f10077;
	fma.rn.f32 	%f10092, %f10091, %f10070, %f10078;
	fma.rn.f32 	%f10093, %f10092, %f10070, %f10079;
	fma.rn.f32 	%f10094, %f10093, %f10070, %f10080;
	fma.rn.f32 	%f11291, %f10070, %f10094, %f10084;
	mul.f32 	%f10095, %f146, %f10064;
	div.rn.f32 	%f10096, %f10095, %f10081;
	add.f32 	%f10097, %f10069, %f10069;
	add.f32 	%f10098, %f10079, %f10079;
	mul.f32 	%f10099, %f10078, 0f40400000;
	mul.f32 	%f10100, %f10077, 0f40800000;
	mul.f32 	%f10101, %f10076, 0f40A00000;
	mul.f32 	%f10102, %f10075, 0f40C00000;
	mul.f32 	%f10103, %f10074, 0f40E00000;
	mul.f32 	%f10104, %f10073, 0f41000000;
	mul.f32 	%f10105, %f10072, 0f41100000;
	mul.f32 	%f10106, %f10071, 0f41200000;
	fma.rn.f32 	%f10107, %f10070, 0f00000000, %f10106;
	fma.rn.f32 	%f10108, %f10107, %f10070, %f10105;
	fma.rn.f32 	%f10109, %f10108, %f10070, %f10104;
	fma.rn.f32 	%f10110, %f10109, %f10070, %f10103;
	fma.rn.f32 	%f10111, %f10110, %f10070, %f10102;
	fma.rn.f32 	%f10112, %f10111, %f10070, %f10101;
	fma.rn.f32 	%f10113, %f10112, %f10070, %f10100;
	fma.rn.f32 	%f10114, %f10113, %f10070, %f10099;
	fma.rn.f32 	%f10115, %f10114, %f10070, %f10098;
	fma.rn.f32 	%f10116, %f10115, %f10070, %f10080;
	mul.f32 	%f10117, %f10097, %f10116;
	div.rn.f32 	%f10118, %f10117, %f148;
	add.f32 	%f11292, %f10118, %f10096;
	setp.eq.f32 	%p944, %f11291, 0f4E6E6B28;
	mov.f32 	%f11301, %f11063;
	@%p944 bra 	$L__BB0_806;
$L__BB0_778:
	sub.f32 	%f10119, %f11291, %f167;
	mul.f32 	%f10120, %f152, %f1053;
	sub.f32 	%f10121, %f10119, %f10120;
	mul.f32 	%f10122, %f151, %f1055;
	fma.rn.f32 	%f10123, %f1054, %f150, %f10122;
	setp.gt.f32 	%p945, %f10064, 0f3A83126F;
	div.rn.f32 	%f10124, %f10123, %f10064;
	selp.f32 	%f10125, %f10124, 0f00000000, %p945;
	mul.f32 	%f10126, %f10125, %f11292;
	sub.f32 	%f10127, %f10126, %f152;
	neg.f32 	%f10128, %f10121;
	div.rn.f32 	%f10129, %f10128, %f10127;
	st.local.f32 	[%rd24], %f10129;
	ld.local.f32 	%f10130, [%rd22];
	ld.local.f32 	%f10131, [%rd24];
	add.f32 	%f10132, %f10130, %f10131;
	st.local.f32 	[%rd25], %f10132;
	ld.local.f32 	%f10133, [%rd22];
	abs.f32 	%f10134, %f10133;
	ld.local.f32 	%f10135, [%rd24];
	abs.f32 	%f10136, %f10135;
	setp.ltu.f32 	%p946, %f10134, %f10136;
	@%p946 bra 	$L__BB0_780;
	ld.local.f32 	%f10137, [%rd22];
	ld.local.f32 	%f10138, [%rd25];
	sub.f32 	%f10139, %f10137, %f10138;
	ld.local.f32 	%f10140, [%rd24];
	add.f32 	%f10141, %f10139, %f10140;
	ld.local.f32 	%f10142, [%rd23];
	add.f32 	%f10143, %f10142, %f10141;
	st.local.f32 	[%rd23], %f10143;
	bra.uni 	$L__BB0_781;
$L__BB0_780:
	ld.local.f32 	%f10144, [%rd24];
	ld.local.f32 	%f10145, [%rd25];
	sub.f32 	%f10146, %f10144, %f10145;
	ld.local.f32 	%f10147, [%rd22];
	add.f32 	%f10148, %f10146, %f10147;
	ld.local.f32 	%f10149, [%rd23];
	add.f32 	%f10150, %f10149, %f10148;
	st.local.f32 	[%rd23], %f10150;
$L__BB0_781:
	ld.local.f32 	%f10151, [%rd25];
	st.local.f32 	[%rd22], %f10151;
	ld.local.f32 	%f10152, [%rd22];
	ld.local.f32 	%f10153, [%rd23];
	add.f32 	%f1063, %f10152, %f10153;
	sub.f32 	%f10154, %f1063, %f1053;
	abs.f32 	%f10155, %f10154;
	setp.lt.f32 	%p947, %f10155, 0f3DCCCCCD;
	mov.f32 	%f11301, %f1063;
	@%p947 bra 	$L__BB0_806;
	fma.rn.f32 	%f1064, %f150, %f1063, %f11110;
	fma.rn.f32 	%f1065, %f151, %f1063, %f11111;
	mul.f32 	%f10157, %f1065, %f1065;
	fma.rn.f32 	%f10158, %f1064, %f1064, %f10157;
	sqrt.rn.f32 	%f10159, %f10158;
	setp.lt.f32 	%p949, %f10159, 0f3A83126F;
	or.pred  	%p950, %p492, %p949;
	mov.f32 	%f11293, 0f00000000;
	mov.f32 	%f11294, %f11293;
	@%p950 bra 	$L__BB0_785;
	mul.f32 	%f1067, %f10159, %f10159;
	mul.f32 	%f10161, %f499, %f1067;
	mov.f32 	%f10162, 0f3F800000;
	sub.f32 	%f1068, %f10162, %f10161;
	setp.lt.f32 	%p951, %f1068, 0f00000000;
	mov.f32 	%f11301, %f11063;
	@%p951 bra 	$L__BB0_806;
	div.rn.f32 	%f10164, %f10159, %f148;
	mul.f32 	%f10165, %f10164, %f10164;
	ld.global.f32 	%f10166, [%rd13+104];
	ld.global.f32 	%f10167, [%rd13+100];
	ld.global.f32 	%f10168, [%rd13+96];
	ld.global.f32 	%f10169, [%rd13+92];
	ld.global.f32 	%f10170, [%rd13+88];
	ld.global.f32 	%f10171, [%rd13+84];
	ld.global.f32 	%f10172, [%rd13+80];
	ld.global.f32 	%f10173, [%rd13+76];
	ld.global.f32 	%f10174, [%rd13+72];
	ld.global.f32 	%f10175, [%rd13+68];
	sqrt.rn.f32 	%f10176, %f1068;
	mul.f32 	%f10177, %f146, %f1067;
	add.f32 	%f10178, %f10176, 0f3F800000;
	div.rn.f32 	%f10179, %f10177, %f10178;
	fma.rn.f32 	%f10180, %f10165, 0f00000000, %f10166;
	fma.rn.f32 	%f10181, %f10180, %f10165, %f10167;
	fma.rn.f32 	%f10182, %f10181, %f10165, %f10168;
	fma.rn.f32 	%f10183, %f10182, %f10165, %f10169;
	fma.rn.f32 	%f10184, %f10183, %f10165, %f10170;
	fma.rn.f32 	%f10185, %f10184, %f10165, %f10171;
	fma.rn.f32 	%f10186, %f10185, %f10165, %f10172;
	fma.rn.f32 	%f10187, %f10186, %f10165, %f10173;
	fma.rn.f32 	%f10188, %f10187, %f10165, %f10174;
	fma.rn.f32 	%f10189, %f10188, %f10165, %f10175;
	fma.rn.f32 	%f11293, %f10165, %f10189, %f10179;
	mul.f32 	%f10190, %f146, %f10159;
	div.rn.f32 	%f10191, %f10190, %f10176;
	add.f32 	%f10192, %f10164, %f10164;
	add.f32 	%f10193, %f10174, %f10174;
	mul.f32 	%f10194, %f10173, 0f40400000;
	mul.f32 	%f10195, %f10172, 0f40800000;
	mul.f32 	%f10196, %f10171, 0f40A00000;
	mul.f32 	%f10197, %f10170, 0f40C00000;
	mul.f32 	%f10198, %f10169, 0f40E00000;
	mul.f32 	%f10199, %f10168, 0f41000000;
	mul.f32 	%f10200, %f10167, 0f41100000;
	mul.f32 	%f10201, %f10166, 0f41200000;
	fma.rn.f32 	%f10202, %f10165, 0f00000000, %f10201;
	fma.rn.f32 	%f10203, %f10202, %f10165, %f10200;
	fma.rn.f32 	%f10204, %f10203, %f10165, %f10199;
	fma.rn.f32 	%f10205, %f10204, %f10165, %f10198;
	fma.rn.f32 	%f10206, %f10205, %f10165, %f10197;
	fma.rn.f32 	%f10207, %f10206, %f10165, %f10196;
	fma.rn.f32 	%f10208, %f10207, %f10165, %f10195;
	fma.rn.f32 	%f10209, %f10208, %f10165, %f10194;
	fma.rn.f32 	%f10210, %f10209, %f10165, %f10193;
	fma.rn.f32 	%f10211, %f10210, %f10165, %f10175;
	mul.f32 	%f10212, %f10192, %f10211;
	div.rn.f32 	%f10213, %f10212, %f148;
	add.f32 	%f11294, %f10213, %f10191;
	setp.eq.f32 	%p952, %f11293, 0f4E6E6B28;
	mov.f32 	%f11301, %f11063;
	@%p952 bra 	$L__BB0_806;
$L__BB0_785:
	sub.f32 	%f10214, %f11293, %f167;
	mul.f32 	%f10215, %f152, %f1063;
	sub.f32 	%f10216, %f10214, %f10215;
	mul.f32 	%f10217, %f151, %f1065;
	fma.rn.f32 	%f10218, %f1064, %f150, %f10217;
	setp.gt.f32 	%p953, %f10159, 0f3A83126F;
	div.rn.f32 	%f10219, %f10218, %f10159;
	selp.f32 	%f10220, %f10219, 0f00000000, %p953;
	mul.f32 	%f10221, %f10220, %f11294;
	sub.f32 	%f10222, %f10221, %f152;
	neg.f32 	%f10223, %f10216;
	div.rn.f32 	%f10224, %f10223, %f10222;
	st.local.f32 	[%rd24], %f10224;
	ld.local.f32 	%f10225, [%rd22];
	ld.local.f32 	%f10226, [%rd24];
	add.f32 	%f10227, %f10225, %f10226;
	st.local.f32 	[%rd25], %f10227;
	ld.local.f32 	%f10228, [%rd22];
	abs.f32 	%f10229, %f10228;
	ld.local.f32 	%f10230, [%rd24];
	abs.f32 	%f10231, %f10230;
	setp.ltu.f32 	%p954, %f10229, %f10231;
	@%p954 bra 	$L__BB0_787;
	ld.local.f32 	%f10232, [%rd22];
	ld.local.f32 	%f10233, [%rd25];
	sub.f32 	%f10234, %f10232, %f10233;
	ld.local.f32 	%f10235, [%rd24];
	add.f32 	%f10236, %f10234, %f10235;
	ld.local.f32 	%f10237, [%rd23];
	add.f32 	%f10238, %f10237, %f10236;
	st.local.f32 	[%rd23], %f10238;
	bra.uni 	$L__BB0_788;
$L__BB0_787:
	ld.local.f32 	%f10239, [%rd24];
	ld.local.f32 	%f10240, [%rd25];
	sub.f32 	%f10241, %f10239, %f10240;
	ld.local.f32 	%f10242, [%rd22];
	add.f32 	%f10243, %f10241, %f10242;
	ld.local.f32 	%f10244, [%rd23];
	add.f32 	%f10245, %f10244, %f10243;
	st.local.f32 	[%rd23], %f10245;
$L__BB0_788:
	ld.local.f32 	%f10246, [%rd25];
	st.local.f32 	[%rd22], %f10246;
	ld.local.f32 	%f10247, [%rd22];
	ld.local.f32 	%f10248, [%rd23];
	add.f32 	%f1073, %f10247, %f10248;
	sub.f32 	%f10249, %f1073, %f1063;
	abs.f32 	%f10250, %f10249;
	setp.lt.f32 	%p955, %f10250, 0f3DCCCCCD;
	mov.f32 	%f11301, %f1073;
	@%p955 bra 	$L__BB0_806;
	fma.rn.f32 	%f1074, %f150, %f1073, %f11110;
	fma.rn.f32 	%f1075, %f151, %f1073, %f11111;
	mul.f32 	%f10252, %f1075, %f1075;
	fma.rn.f32 	%f10253, %f1074, %f1074, %f10252;
	sqrt.rn.f32 	%f10254, %f10253;
	setp.lt.f32 	%p957, %f10254, 0f3A83126F;
	or.pred  	%p958, %p492, %p957;
	mov.f32 	%f11295, 0f00000000;
	mov.f32 	%f11296, %f11295;
	@%p958 bra 	$L__BB0_792;
	mul.f32 	%f1077, %f10254, %f10254;
	mul.f32 	%f10256, %f499, %f1077;
	mov.f32 	%f10257, 0f3F800000;
	sub.f32 	%f1078, %f10257, %f10256;
	setp.lt.f32 	%p959, %f1078, 0f00000000;
	mov.f32 	%f11301, %f11063;
	@%p959 bra 	$L__BB0_806;
	div.rn.f32 	%f10259, %f10254, %f148;
	mul.f32 	%f10260, %f10259, %f10259;
	ld.global.f32 	%f10261, [%rd13+104];
	ld.global.f32 	%f10262, [%rd13+100];
	ld.global.f32 	%f10263, [%rd13+96];
	ld.global.f32 	%f10264, [%rd13+92];
	ld.global.f32 	%f10265, [%rd13+88];
	ld.global.f32 	%f10266, [%rd13+84];
	ld.global.f32 	%f10267, [%rd13+80];
	ld.global.f32 	%f10268, [%rd13+76];
	ld.global.f32 	%f10269, [%rd13+72];
	ld.global.f32 	%f10270, [%rd13+68];
	sqrt.rn.f32 	%f10271, %f1078;
	mul.f32 	%f10272, %f146, %f1077;
	add.f32 	%f10273, %f10271, 0f3F800000;
	div.rn.f32 	%f10274, %f10272, %f10273;
	fma.rn.f32 	%f10275, %f10260, 0f00000000, %f10261;
	fma.rn.f32 	%f10276, %f10275, %f10260, %f10262;
	fma.rn.f32 	%f10277, %f10276, %f10260, %f10263;
	fma.rn.f32 	%f10278, %f10277, %f10260, %f10264;
	fma.rn.f32 	%f10279, %f10278, %f10260, %f10265;
	fma.rn.f32 	%f10280, %f10279, %f10260, %f10266;
	fma.rn.f32 	%f10281, %f10280, %f10260, %f10267;
	fma.rn.f32 	%f10282, %f10281, %f10260, %f10268;
	fma.rn.f32 	%f10283, %f10282, %f10260, %f10269;
	fma.rn.f32 	%f10284, %f10283, %f10260, %f10270;
	fma.rn.f32 	%f11295, %f10260, %f10284, %f10274;
	mul.f32 	%f10285, %f146, %f10254;
	div.rn.f32 	%f10286, %f10285, %f10271;
	add.f32 	%f10287, %f10259, %f10259;
	add.f32 	%f10288, %f10269, %f10269;
	mul.f32 	%f10289, %f10268, 0f40400000;
	mul.f32 	%f10290, %f10267, 0f40800000;
	mul.f32 	%f10291, %f10266, 0f40A00000;
	mul.f32 	%f10292, %f10265, 0f40C00000;
	mul.f32 	%f10293, %f10264, 0f40E00000;
	mul.f32 	%f10294, %f10263, 0f41000000;
	mul.f32 	%f10295, %f10262, 0f41100000;
	mul.f32 	%f10296, %f10261, 0f41200000;
	fma.rn.f32 	%f10297, %f10260, 0f00000000, %f10296;
	fma.rn.f32 	%f10298, %f10297, %f10260, %f10295;
	fma.rn.f32 	%f10299, %f10298, %f10260, %f10294;
	fma.rn.f32 	%f10300, %f10299, %f10260, %f10293;
	fma.rn.f32 	%f10301, %f10300, %f10260, %f10292;
	fma.rn.f32 	%f10302, %f10301, %f10260, %f10291;
	fma.rn.f32 	%f10303, %f10302, %f10260, %f10290;
	fma.rn.f32 	%f10304, %f10303, %f10260, %f10289;
	fma.rn.f32 	%f10305, %f10304, %f10260, %f10288;
	fma.rn.f32 	%f10306, %f10305, %f10260, %f10270;
	mul.f32 	%f10307, %f10287, %f10306;
	div.rn.f32 	%f10308, %f10307, %f148;
	add.f32 	%f11296, %f10308, %f10286;
	setp.eq.f32 	%p960, %f11295, 0f4E6E6B28;
	mov.f32 	%f11301, %f11063;
	@%p960 bra 	$L__BB0_806;
$L__BB0_792:
	sub.f32 	%f10309, %f11295, %f167;
	mul.f32 	%f10310, %f152, %f1073;
	sub.f32 	%f10311, %f10309, %f10310;
	mul.f32 	%f10312, %f151, %f1075;
	fma.rn.f32 	%f10313, %f1074, %f150, %f10312;
	setp.gt.f32 	%p961, %f10254, 0f3A83126F;
	div.rn.f32 	%f10314, %f10313, %f10254;
	selp.f32 	%f10315, %f10314, 0f00000000, %p961;
	mul.f32 	%f10316, %f10315, %f11296;
	sub.f32 	%f10317, %f10316, %f152;
	neg.f32 	%f10318, %f10311;
	div.rn.f32 	%f10319, %f10318, %f10317;
	st.local.f32 	[%rd24], %f10319;
	ld.local.f32 	%f10320, [%rd22];
	ld.local.f32 	%f10321, [%rd24];
	add.f32 	%f10322, %f10320, %f10321;
	st.local.f32 	[%rd25], %f10322;
	ld.local.f32 	%f10323, [%rd22];
	abs.f32 	%f10324, %f10323;
	ld.local.f32 	%f10325, [%rd24];
	abs.f32 	%f10326, %f10325;
	setp.ltu.f32 	%p962, %f10324, %f10326;
	@%p962 bra 	$L__BB0_794;
	ld.local.f32 	%f10327, [%rd22];
	ld.local.f32 	%f10328, [%rd25];
	sub.f32 	%f10329, %f10327, %f10328;
	ld.local.f32 	%f10330, [%rd24];
	add.f32 	%f10331, %f10329, %f10330;
	ld.local.f32 	%f10332, [%rd23];
	add.f32 	%f10333, %f10332, %f10331;
	st.local.f32 	[%rd23], %f10333;
	bra.uni 	$L__BB0_795;
$L__BB0_794:
	ld.local.f32 	%f10334, [%rd24];
	ld.local.f32 	%f10335, [%rd25];
	sub.f32 	%f10336, %f10334, %f10335;
	ld.local.f32 	%f10337, [%rd22];
	add.f32 	%f10338, %f10336, %f10337;
	ld.local.f32 	%f10339, [%rd23];
	add.f32 	%f10340, %f10339, %f10338;
	st.local.f32 	[%rd23], %f10340;
$L__BB0_795:
	ld.local.f32 	%f10341, [%rd25];
	st.local.f32 	[%rd22], %f10341;
	ld.local.f32 	%f10342, [%rd22];
	ld.local.f32 	%f10343, [%rd23];
	add.f32 	%f1083, %f10342, %f10343;
	sub.f32 	%f10344, %f1083, %f1073;
	abs.f32 	%f10345, %f10344;
	setp.lt.f32 	%p963, %f10345, 0f3DCCCCCD;
	mov.f32 	%f11301, %f1083;
	@%p963 bra 	$L__BB0_806;
	fma.rn.f32 	%f1084, %f150, %f1083, %f11110;
	fma.rn.f32 	%f1085, %f151, %f1083, %f11111;
	mul.f32 	%f10347, %f1085, %f1085;
	fma.rn.f32 	%f10348, %f1084, %f1084, %f10347;
	sqrt.rn.f32 	%f10349, %f10348;
	setp.lt.f32 	%p965, %f10349, 0f3A83126F;
	or.pred  	%p966, %p492, %p965;
	mov.f32 	%f11297, 0f00000000;
	mov.f32 	%f11298, %f11297;
	@%p966 bra 	$L__BB0_799;
	mul.f32 	%f1087, %f10349, %f10349;
	mul.f32 	%f10351, %f499, %f1087;
	mov.f32 	%f10352, 0f3F800000;
	sub.f32 	%f1088, %f10352, %f10351;
	setp.lt.f32 	%p967, %f1088, 0f00000000;
	mov.f32 	%f11301, %f11063;
	@%p967 bra 	$L__BB0_806;
	div.rn.f32 	%f10354, %f10349, %f148;
	mul.f32 	%f10355, %f10354, %f10354;
	ld.global.f32 	%f10356, [%rd13+104];
	ld.global.f32 	%f10357, [%rd13+100];
	ld.global.f32 	%f10358, [%rd13+96];
	ld.global.f32 	%f10359, [%rd13+92];
	ld.global.f32 	%f10360, [%rd13+88];
	ld.global.f32 	%f10361, [%rd13+84];
	ld.global.f32 	%f10362, [%rd13+80];
	ld.global.f32 	%f10363, [%rd13+76];
	ld.global.f32 	%f10364, [%rd13+72];
	ld.global.f32 	%f10365, [%rd13+68];
	sqrt.rn.f32 	%f10366, %f1088;
	mul.f32 	%f10367, %f146, %f1087;
	add.f32 	%f10368, %f10366, 0f3F800000;
	div.rn.f32 	%f10369, %f10367, %f10368;
	fma.rn.f32 	%f10370, %f10355, 0f00000000, %f10356;
	fma.rn.f32 	%f10371, %f10370, %f10355, %f10357;
	fma.rn.f32 	%f10372, %f10371, %f10355, %f10358;
	fma.rn.f32 	%f10373, %f10372, %f10355, %f10359;
	fma.rn.f32 	%f10374, %f10373, %f10355, %f10360;
	fma.rn.f32 	%f10375, %f10374, %f10355, %f10361;
	fma.rn.f32 	%f10376, %f10375, %f10355, %f10362;
	fma.rn.f32 	%f10377, %f10376, %f10355, %f10363;
	fma.rn.f32 	%f10378, %f10377, %f10355, %f10364;
	fma.rn.f32 	%f10379, %f10378, %f10355, %f10365;
	fma.rn.f32 	%f11297, %f10355, %f10379, %f10369;
	mul.f32 	%f10380, %f146, %f10349;
	div.rn.f32 	%f10381, %f10380, %f10366;
	add.f32 	%f10382, %f10354, %f10354;
	add.f32 	%f10383, %f10364, %f10364;
	mul.f32 	%f10384, %f10363, 0f40400000;
	mul.f32 	%f10385, %f10362, 0f40800000;
	mul.f32 	%f10386, %f10361, 0f40A00000;
	mul.f32 	%f10387, %f10360, 0f40C00000;
	mul.f32 	%f10388, %f10359, 0f40E00000;
	mul.f32 	%f10389, %f10358, 0f41000000;
	mul.f32 	%f10390, %f10357, 0f41100000;
	mul.f32 	%f10391, %f10356, 0f41200000;
	fma.rn.f32 	%f10392, %f10355, 0f00000000, %f10391;
	fma.rn.f32 	%f10393, %f10392, %f10355, %f10390;
	fma.rn.f32 	%f10394, %f10393, %f10355, %f10389;
	fma.rn.f32 	%f10395, %f10394, %f10355, %f10388;
	fma.rn.f32 	%f10396, %f10395, %f10355, %f10387;
	fma.rn.f32 	%f10397, %f10396, %f10355, %f10386;
	fma.rn.f32 	%f10398, %f10397, %f10355, %f10385;
	fma.rn.f32 	%f10399, %f10398, %f10355, %f10384;
	fma.rn.f32 	%f10400, %f10399, %f10355, %f10383;
	fma.rn.f32 	%f10401, %f10400, %f10355, %f10365;
	mul.f32 	%f10402, %f10382, %f10401;
	div.rn.f32 	%f10403, %f10402, %f148;
	add.f32 	%f11298, %f10403, %f10381;
	setp.eq.f32 	%p968, %f11297, 0f4E6E6B28;
	mov.f32 	%f11301, %f11063;
	@%p968 bra 	$L__BB0_806;
$L__BB0_799:
	sub.f32 	%f10404, %f11297, %f167;
	mul.f32 	%f10405, %f152, %f1083;
	sub.f32 	%f10406, %f10404, %f10405;
	mul.f32 	%f10407, %f151, %f1085;
	fma.rn.f32 	%f10408, %f1084, %f150, %f10407;
	setp.gt.f32 	%p969, %f10349, 0f3A83126F;
	div.rn.f32 	%f10409, %f10408, %f10349;
	selp.f32 	%f10410, %f10409, 0f00000000, %p969;
	mul.f32 	%f10411, %f10410, %f11298;
	sub.f32 	%f10412, %f10411, %f152;
	neg.f32 	%f10413, %f10406;
	div.rn.f32 	%f10414, %f10413, %f10412;
	st.local.f32 	[%rd24], %f10414;
	ld.local.f32 	%f10415, [%rd22];
	ld.local.f32 	%f10416, [%rd24];
	add.f32 	%f10417, %f10415, %f10416;
	st.local.f32 	[%rd25], %f10417;
	ld.local.f32 	%f10418, [%rd22];
	abs.f32 	%f10419, %f10418;
	ld.local.f32 	%f10420, [%rd24];
	abs.f32 	%f10421, %f10420;
	setp.ltu.f32 	%p970, %f10419, %f10421;
	@%p970 bra 	$L__BB0_801;
	ld.local.f32 	%f10422, [%rd22];
	ld.local.f32 	%f10423, [%rd25];
	sub.f32 	%f10424, %f10422, %f10423;
	ld.local.f32 	%f10425, [%rd24];
	add.f32 	%f10426, %f10424, %f10425;
	ld.local.f32 	%f10427, [%rd23];
	add.f32 	%f10428, %f10427, %f10426;
	st.local.f32 	[%rd23], %f10428;
	bra.uni 	$L__BB0_802;
$L__BB0_801:
	ld.local.f32 	%f10429, [%rd24];
	ld.local.f32 	%f10430, [%rd25];
	sub.f32 	%f10431, %f10429, %f10430;
	ld.local.f32 	%f10432, [%rd22];
	add.f32 	%f10433, %f10431, %f10432;
	ld.local.f32 	%f10434, [%rd23];
	add.f32 	%f10435, %f10434, %f10433;
	st.local.f32 	[%rd23], %f10435;
$L__BB0_802:
	ld.local.f32 	%f10436, [%rd25];
	st.local.f32 	[%rd22], %f10436;
	ld.local.f32 	%f10437, [%rd22];
	ld.local.f32 	%f10438, [%rd23];
	add.f32 	%f11301, %f10437, %f10438;
	sub.f32 	%f10439, %f11301, %f1083;
	abs.f32 	%f10440, %f10439;
	setp.lt.f32 	%p971, %f10440, 0f3DCCCCCD;
	@%p971 bra 	$L__BB0_806;
	mov.f32 	%f11301, %f11063;
	bra.uni 	$L__BB0_806;
$L__BB0_804:
	ld.local.f32 	%f7674, [%rd24];
	ld.local.f32 	%f7675, [%rd25];
	sub.f32 	%f7676, %f7674, %f7675;
	ld.local.f32 	%f7677, [%rd22];
	add.f32 	%f7678, %f7676, %f7677;
	ld.local.f32 	%f7679, [%rd23];
	add.f32 	%f7680, %f7679, %f7678;
	st.local.f32 	[%rd23], %f7680;
$L__BB0_805:
	ld.local.f32 	%f7681, [%rd25];
	st.local.f32 	[%rd22], %f7681;
	ld.local.f32 	%f7682, [%rd22];
	ld.local.f32 	%f7683, [%rd23];
	add.f32 	%f1100, %f7682, %f7683;
	sub.f32 	%f7684, %f1100, %f498;
	abs.f32 	%f7685, %f7684;
	setp.geu.f32 	%p739, %f7685, 0f38D1B717;
	mov.f32 	%f11301, %f1100;
	@%p739 bra 	$L__BB0_600;
$L__BB0_806:
	setp.lt.f32 	%p972, %f11240, 0f00000000;
	mov.f32 	%f11179, %f11301;
	@%p972 bra 	$L__BB0_809;
	setp.lt.f32 	%p973, %f11301, 0f00000000;
	mov.f32 	%f11179, %f11240;
	@%p973 bra 	$L__BB0_809;
	min.f32 	%f11179, %f11240, %f11301;
$L__BB0_809:
	fma.rn.f32 	%f10480, %f150, %f11179, %f11110;
	sub.f32 	%f1104, %f10480, %f144;
	fma.rn.f32 	%f10481, %f151, %f11179, %f11111;
	sub.f32 	%f1105, %f10481, %f145;
	mul.f32 	%f10482, %f1105, %f1105;
	fma.rn.f32 	%f1106, %f1104, %f1104, %f10482;
	setp.gt.s32 	%p980, %r39, 1;
	@%p980 bra 	$L__BB0_813;
	setp.eq.s32 	%p983, %r39, 0;
	@%p983 bra 	$L__BB0_816;
	setp.eq.s32 	%p984, %r39, 1;
	@%p984 bra 	$L__BB0_812;
	bra.uni 	$L__BB0_819;
$L__BB0_812:
	abs.f32 	%f10495, %f1104;
	abs.f32 	%f10496, %f1105;
	add.f32 	%f10497, %f148, 0f3A83126F;
	setp.leu.f32 	%p989, %f10496, %f10497;
	fma.rn.f32 	%f10498, %f10495, 0f3FDDB3D7, %f10496;
	add.f32 	%f10500, %f10497, %f10497;
	setp.lt.f32 	%p990, %f10498, %f10500;
	and.pred  	%p1128, %p989, %p990;
	bra.uni 	$L__BB0_818;
$L__BB0_813:
	setp.eq.s32 	%p981, %r39, 2;
	@%p981 bra 	$L__BB0_817;
	setp.eq.s32 	%p982, %r39, 3;
	@%p982 bra 	$L__BB0_815;
	bra.uni 	$L__BB0_819;
$L__BB0_815:
	abs.f32 	%f10483, %f1104;
	abs.f32 	%f10484, %f1105;
	add.f32 	%f10485, %f148, 0f3A83126F;
	setp.leu.f32 	%p985, %f10483, %f10485;
	fma.rn.f32 	%f10486, %f10484, 0f3FDDB3D7, %f10483;
	add.f32 	%f10488, %f10485, %f10485;
	setp.lt.f32 	%p986, %f10486, %f10488;
	and.pred  	%p1128, %p985, %p986;
	bra.uni 	$L__BB0_818;
$L__BB0_816:
	add.f32 	%f10502, %f148, 0f3A83126F;
	mul.f32 	%f10503, %f10502, %f10502;
	setp.lt.f32 	%p1128, %f1106, %f10503;
	bra.uni 	$L__BB0_818;
$L__BB0_817:
	add.f32 	%f10490, %f148, 0f3A83126F;
	abs.f32 	%f10492, %f1104;
	setp.lt.f32 	%p987, %f10492, %f10490;
	abs.f32 	%f10493, %f1105;
	setp.lt.f32 	%p988, %f10493, %f10490;
	and.pred  	%p1128, %p987, %p988;
$L__BB0_818:
	mov.f32 	%f11303, 0f4E6E6B28;
	not.pred 	%p991, %p1128;
	@%p991 bra 	$L__BB0_831;
$L__BB0_819:
	setp.leu.f32 	%p992, %f149, 0f00000000;
	@%p992 bra 	$L__BB0_830;
	setp.gt.s32 	%p993, %r38, 1;
	@%p993 bra 	$L__BB0_824;
	setp.eq.s32 	%p996, %r38, 0;
	@%p996 bra 	$L__BB0_827;
	setp.eq.s32 	%p997, %r38, 1;
	@%p997 bra 	$L__BB0_823;
	bra.uni 	$L__BB0_830;
$L__BB0_823:
	abs.f32 	%f10517, %f1104;
	abs.f32 	%f10518, %f1105;
	add.f32 	%f10519, %f149, 0f3A83126F;
	setp.leu.f32 	%p1002, %f10518, %f10519;
	fma.rn.f32 	%f10520, %f10517, 0f3FDDB3D7, %f10518;
	add.f32 	%f10522, %f10519, %f10519;
	setp.lt.f32 	%p1003, %f10520, %f10522;
	and.pred  	%p1129, %p1002, %p1003;
	bra.uni 	$L__BB0_829;
$L__BB0_824:
	setp.eq.s32 	%p994, %r38, 2;
	@%p994 bra 	$L__BB0_828;
	setp.eq.s32 	%p995, %r38, 3;
	@%p995 bra 	$L__BB0_826;
	bra.uni 	$L__BB0_830;
$L__BB0_826:
	abs.f32 	%f10505, %f1104;
	abs.f32 	%f10506, %f1105;
	add.f32 	%f10507, %f149, 0f3A83126F;
	setp.leu.f32 	%p998, %f10505, %f10507;
	fma.rn.f32 	%f10508, %f10506, 0f3FDDB3D7, %f10505;
	add.f32 	%f10510, %f10507, %f10507;
	setp.lt.f32 	%p999, %f10508, %f10510;
	and.pred  	%p1129, %p998, %p999;
	bra.uni 	$L__BB0_829;
$L__BB0_827:
	add.f32 	%f10524, %f149, 0f3A83126F;
	mul.f32 	%f10525, %f10524, %f10524;
	setp.lt.f32 	%p1129, %f1106, %f10525;
	bra.uni 	$L__BB0_829;
$L__BB0_828:
	add.f32 	%f10512, %f149, 0f3A83126F;
	abs.f32 	%f10514, %f1104;
	setp.lt.f32 	%p1000, %f10514, %f10512;
	abs.f32 	%f10515, %f1105;
	setp.lt.f32 	%p1001, %f10515, %f10512;
	and.pred  	%p1129, %p1000, %p1001;
$L__BB0_829:
	mov.f32 	%f11303, 0f4E6E6B28;
	@%p1129 bra 	$L__BB0_831;
$L__BB0_830:
	mov.f32 	%f11303, %f11179;
$L__BB0_831:
	setp.ge.f32 	%p1004, %f11303, 0f3A83126F;
	setp.lt.f32 	%p1005, %f11303, %f11305;
	and.pred  	%p1006, %p1004, %p1005;
	selp.f32 	%f11305, %f11303, %f11305, %p1006;
	selp.b32 	%r673, %r671, %r673, %p1006;
$L__BB0_832:
	add.s32 	%r671, %r671, 1;
	setp.ne.s32 	%p1007, %r671, %r174;
	@%p1007 bra 	$L__BB0_15;
$L__BB0_833:
	setp.eq.s32 	%p1008, %r673, -1;
	@%p1008 bra 	$L__BB0_835;
	mul.wide.s32 	%rd71, %r673, 184;
	add.s64 	%rd72, %rd2, %rd71;
	add.s64 	%rd26, %rd72, 132;
	ld.global.u32 	%r44, [%rd72+132];
	setp.ne.s32 	%p1009, %r44, 7;
	mov.f32 	%f11309, 0f00000000;
	mov.f32 	%f11310, 0f00000000;
	mov.f32 	%f11311, 0f3F800000;
	@%p1009 bra 	$L__BB0_836;
$L__BB0_835:
	mov.b32 	%r656, 2143289344;
	st.global.u32 	[%rd9], %r656;
	st.global.u32 	[%rd9+4], %r656;
	st.global.u32 	[%rd9+8], %r656;
	st.global.u32 	[%rd10], %r656;
	st.global.u32 	[%rd10+4], %r656;
	st.global.u32 	[%rd10+8], %r656;
	st.global.u32 	[%rd11], %r656;
	st.global.u32 	[%rd8], %r656;
	mov.b32 	%r657, 0;
	st.global.u32 	[%rd12], %r657;
	bra.uni 	$L__BB0_954;
$L__BB0_836:
	fma.rn.f32 	%f10529, %f11091, %f11305, %f11088;
	fma.rn.f32 	%f10530, %f11090, %f11305, %f11087;
	fma.rn.f32 	%f10531, %f11089, %f11305, %f11086;
	ld.global.f32 	%f1113, [%rd26+-132];
	sub.f32 	%f10532, %f10529, %f1113;
	ld.global.f32 	%f1114, [%rd26+-128];
	sub.f32 	%f10533, %f10530, %f1114;
	ld.global.f32 	%f1115, [%rd26+-124];
	sub.f32 	%f10534, %f10531, %f1115;
	ld.global.f32 	%f1116, [%rd26+-108];
	ld.global.f32 	%f1117, [%rd26+-104];
	mul.f32 	%f10535, %f11090, %f1117;
	fma.rn.f32 	%f10536, %f11091, %f1116, %f10535;
	ld.global.f32 	%f1118, [%rd26+-100];
	fma.rn.f32 	%f11352, %f11089, %f1118, %f10536;
	ld.global.f32 	%f1120, [%rd26+-96];
	ld.global.f32 	%f1121, [%rd26+-92];
	mul.f32 	%f10537, %f11090, %f1121;
	fma.rn.f32 	%f10538, %f11091, %f1120, %f10537;
	ld.global.f32 	%f1122, [%rd26+-88];
	fma.rn.f32 	%f11351, %f11089, %f1122, %f10538;
	ld.global.f32 	%f1124, [%rd26+-84];
	ld.global.f32 	%f1125, [%rd26+-80];
	mul.f32 	%f10539, %f11090, %f1125;
	fma.rn.f32 	%f10540, %f11091, %f1124, %f10539;
	ld.global.f32 	%f1126, [%rd26+-76];
	fma.rn.f32 	%f11350, %f11089, %f1126, %f10540;
	mul.f32 	%f10541, %f10533, %f1117;
	fma.rn.f32 	%f10542, %f10532, %f1116, %f10541;
	fma.rn.f32 	%f1128, %f10534, %f1118, %f10542;
	mul.f32 	%f10543, %f10533, %f1121;
	fma.rn.f32 	%f10544, %f10532, %f1120, %f10543;
	fma.rn.f32 	%f1129, %f10534, %f1122, %f10544;
	mul.f32 	%f10545, %f10533, %f1125;
	fma.rn.f32 	%f10546, %f10532, %f1124, %f10545;
	fma.rn.f32 	%f1130, %f10534, %f1126, %f10546;
	ld.global.u32 	%r305, [%rd26+4];
	setp.eq.s32 	%p1010, %r305, 1;
	@%p1010 bra 	$L__BB0_843;
	setp.eq.s32 	%p1011, %r305, 2;
	@%p1011 bra 	$L__BB0_847;
	setp.ne.s32 	%p1012, %r305, 3;
	@%p1012 bra 	$L__BB0_845;
	ld.global.v2.f32 	{%f10549, %f10550}, [%rd26+-116];
	add.f32 	%f1131, %f1128, %f10549;
	add.f32 	%f1132, %f1129, %f10550;
	ld.global.f32 	%f1133, [%rd26+-72];
	abs.f32 	%f10551, %f1133;
	setp.lt.f32 	%p1013, %f10551, 0f322BCC77;
	@%p1013 bra 	$L__BB0_847;
	mul.f32 	%f10553, %f1132, %f1132;
	fma.rn.f32 	%f1134, %f1131, %f1131, %f10553;
	mul.f32 	%f10554, %f1133, %f1133;
	mul.f32 	%f10555, %f10554, %f1134;
	mov.f32 	%f10556, 0f3F800000;
	sub.f32 	%f1135, %f10556, %f10555;
	setp.lt.f32 	%p1014, %f1135, 0f00000000;
	mov.f32 	%f11308, 0f4E6E6B28;
	@%p1014 bra 	$L__BB0_842;
	sqrt.rn.f32 	%f10557, %f1135;
	add.f32 	%f10558, %f10557, 0f3F800000;
	mul.f32 	%f10559, %f1133, %f1134;
	div.rn.f32 	%f11308, %f10559, %f10558;
$L__BB0_842:
	rcp.rn.f32 	%f10560, %f1133;
	sub.f32 	%f10561, %f11308, %f10560;
	mov.f32 	%f10562, 0f3F800000;
	copysign.f32 	%f10563, %f10561, %f10562;
	abs.f32 	%f10564, %f1131;
	abs.f32 	%f10565, %f1132;
	abs.f32 	%f10566, %f10561;
	add.f32 	%f10567, %f10564, %f10565;
	add.f32 	%f10568, %f10567, %f10566;
	min.f32 	%f10569, %f10564, %f10565;
	max.f32 	%f10570, %f10564, %f10565;
	min.f32 	%f10571, %f10570, %f10566;
	max.f32 	%f10572, %f10570, %f10566;
	mov.b32 	%r306, %f10572;
	and.b32  	%r307, %r306, -33554432;
	xor.b32  	%r308, %r307, 2122317824;
	mov.b32 	%f10573, %r308;
	mul.f32 	%f10574, %f10571, %f10573;
	mul.f32 	%f10575, %f10569, %f10573;
	mul.f32 	%f10576, %f10572, %f10573;
	mul.f32 	%f10577, %f10574, %f10574;
	fma.rn.f32 	%f10578, %f10575, %f10575, %f10577;
	fma.rn.f32 	%f10579, %f10576, %f10576, %f10578;
	rsqrt.approx.f32 	%f10580, %f10579;
	mul.f32 	%f10581, %f10580, %f10573;
	abs.f32 	%f10582, %f10568;
	setp.nan.f32 	%p1015, %f10582, %f10582;
	selp.f32 	%f10583, %f10568, %f10581, %p1015;
	setp.eq.f32 	%p1016, %f10572, 0f7F800000;
	selp.f32 	%f10584, 0f00000000, %f10583, %p1016;
	mul.f32 	%f10585, %f10563, %f10584;
	mul.f32 	%f11309, %f1131, %f10585;
	mul.f32 	%f11310, %f1132, %f10585;
	mul.f32 	%f11311, %f10561, %f10585;
	bra.uni 	$L__BB0_847;
$L__BB0_843:
	ld.global.v2.f32 	{%f10587, %f10588}, [%rd26+-20];
	mul.f32 	%f10589, %f10588, 0f3F000000;
	abs.f32 	%f10590, %f1128;
	abs.f32 	%f10591, %f1129;
	mov.b32 	%r309, %f10591;
	mov.b32 	%r310, %f10590;
	min.s32 	%r311, %r309, %r310;
	mov.b32 	%f10592, %r311;
	max.s32 	%r312, %r310, %r309;
	mov.b32 	%f10593, %r312;
	and.b32  	%r313, %r312, -33554432;
	xor.b32  	%r314, %r313, 2122317824;
	mov.b32 	%f10594, %r314;
	mul.f32 	%f10595, %f10592, %f10594;
	mul.f32 	%f10596, %f10593, %f10594;
	mul.f32 	%f10597, %f10595, %f10595;
	fma.rn.f32 	%f10598, %f10596, %f10596, %f10597;
	sqrt.rn.f32 	%f10599, %f10598;
	or.b32  	%r315, %r313, 8388608;
	mov.b32 	%f10600, %r315;
	mul.f32 	%f10601, %f10599, %f10600;
	setp.eq.f32 	%p1017, %f10592, 0f00000000;
	selp.f32 	%f10602, %f10593, %f10601, %p1017;
	setp.eq.f32 	%p1018, %f10592, 0f7F800000;
	selp.f32 	%f10603, 0f7F800000, %f10602, %p1018;
	add.f32 	%f10604, %f10589, 0fBA83126F;
	setp.gt.f32 	%p1019, %f1130, %f10604;
	add.f32 	%f10605, %f10587, 0fBA83126F;
	setp.lt.f32 	%p1020, %f10603, %f10605;
	mov.f32 	%f10607, 0f3A83126F;
	sub.f32 	%f10608, %f10607, %f10589;
	setp.lt.f32 	%p1021, %f1130, %f10608;
	or.pred  	%p1022, %p1019, %p1021;
	and.pred  	%p1023, %p1022, %p1020;
	selp.f32 	%f10609, 0f3F800000, 0fBF800000, %p1020;
	selp.f32 	%f11311, %f10609, 0fBF800000, %p1019;
	@%p1023 bra 	$L__BB0_847;
	rcp.rn.f32 	%f10611, %f10603;
	mul.f32 	%f11309, %f1128, %f10611;
	mul.f32 	%f11310, %f1129, %f10611;
	mov.f32 	%f11311, 0f00000000;
	bra.uni 	$L__BB0_847;
$L__BB0_845:
	ld.global.f32 	%f1145, [%rd26+-72];
	abs.f32 	%f10614, %f1145;
	setp.lt.f32 	%p1024, %f10614, 0f322BCC77;
	@%p1024 bra 	$L__BB0_847;
	ld.global.v2.f32 	{%f10615, %f10616}, [%rd26+-116];
	add.f32 	%f10617, %f1128, %f10615;
	add.f32 	%f10618, %f1129, %f10616;
	ld.global.v2.f32 	{%f10619, %f10620}, [%rd26+-68];
	ld.global.f32 	%f10621, [%rd26+-20];
	mul.f32 	%f10622, %f10618, %f10618;
	fma.rn.f32 	%f10623, %f10617, %f10617, %f10622;
	mul.f32 	%f10624, %f10621, %f10621;
	rcp.rn.f32 	%f10625, %f10624;
	mul.f32 	%f10626, %f10623, %f10625;
	ld.global.f32 	%f10627, [%rd26+-28];
	mul.f32 	%f10628, %f10627, 0f41A00000;
	fma.rn.f32 	%f10629, %f10626, 0f00000000, %f10628;
	ld.global.v2.f32 	{%f10630, %f10631}, [%rd26+-36];
	mul.f32 	%f10632, %f10631, 0f41900000;
	fma.rn.f32 	%f10633, %f10629, %f10626, %f10632;
	mul.f32 	%f10634, %f10630, 0f41800000;
	fma.rn.f32 	%f10635, %f10633, %f10626, %f10634;
	ld.global.v2.f32 	{%f10636, %f10637}, [%rd26+-44];
	mul.f32 	%f10638, %f10637, 0f41600000;
	fma.rn.f32 	%f10639, %f10635, %f10626, %f10638;
	mul.f32 	%f10640, %f10636, 0f41400000;
	fma.rn.f32 	%f10641, %f10639, %f10626, %f10640;
	ld.global.v2.f32 	{%f10642, %f10643}, [%rd26+-52];
	mul.f32 	%f10644, %f10643, 0f41200000;
	fma.rn.f32 	%f10645, %f10641, %f10626, %f10644;
	mul.f32 	%f10646, %f10642, 0f41000000;
	fma.rn.f32 	%f10647, %f10645, %f10626, %f10646;
	ld.global.v2.f32 	{%f10648, %f10649}, [%rd26+-60];
	mul.f32 	%f10650, %f10649, 0f40C00000;
	fma.rn.f32 	%f10651, %f10647, %f10626, %f10650;
	mul.f32 	%f10652, %f10648, 0f40800000;
	fma.rn.f32 	%f10653, %f10651, %f10626, %f10652;
	add.f32 	%f10654, %f10620, %f10620;
	fma.rn.f32 	%f10655, %f10653, %f10626, %f10654;
	mul.f32 	%f10656, %f10625, %f10655;
	add.f32 	%f10657, %f10619, 0f3F800000;
	mul.f32 	%f10658, %f1145, %f10657;
	mul.f32 	%f10659, %f1145, %f10658;
	mul.f32 	%f10660, %f10623, %f10659;
	mov.f32 	%f10661, 0f3F800000;
	sub.f32 	%f10662, %f10661, %f10660;
	rsqrt.approx.f32 	%f10663, %f10662;
	mul.f32 	%f10664, %f1145, %f10663;
	mul.f32 	%f10665, %f10617, %f10656;
	fma.rn.f32 	%f10666, %f10664, %f10617, %f10665;
	neg.f32 	%f10667, %f10666;
	mul.f32 	%f10668, %f10618, %f10656;
	fma.rn.f32 	%f10669, %f10664, %f10618, %f10668;
	neg.f32 	%f10670, %f10669;
	abs.f32 	%f10671, %f10667;
	abs.f32 	%f10672, %f10670;
	add.f32 	%f10673, %f10671, %f10672;
	add.f32 	%f10674, %f10673, 0f3F800000;
	min.f32 	%f10675, %f10671, %f10672;
	max.f32 	%f10676, %f10671, %f10672;
	min.f32 	%f10677, %f10676, 0f3F800000;
	max.f32 	%f10678, %f10676, 0f3F800000;
	mov.b32 	%r316, %f10678;
	and.b32  	%r317, %r316, 2113929216;
	xor.b32  	%r318, %r317, 2122317824;
	mov.b32 	%f10679, %r318;
	mul.f32 	%f10680, %f10677, %f10679;
	mul.f32 	%f10681, %f10675, %f10679;
	mul.f32 	%f10682, %f10678, %f10679;
	mul.f32 	%f10683, %f10680, %f10680;
	fma.rn.f32 	%f10684, %f10681, %f10681, %f10683;
	fma.rn.f32 	%f10685, %f10682, %f10682, %f10684;
	rsqrt.approx.f32 	%f10686, %f10685;
	mul.f32 	%f10687, %f10686, %f10679;
	abs.f32 	%f10688, %f10674;
	setp.nan.f32 	%p1025, %f10688, %f10688;
	selp.f32 	%f10689, %f10674, %f10687, %p1025;
	setp.eq.f32 	%p1026, %f10678, 0f7F800000;
	selp.f32 	%f11311, 0f00000000, %f10689, %p1026;
	mul.f32 	%f11309, %f11311, %f10667;
	mul.f32 	%f11310, %f11311, %f10670;
$L__BB0_847:
	mul.f32 	%f10690, %f11351, %f11310;
	fma.rn.f32 	%f10691, %f11352, %f11309, %f10690;
	fma.rn.f32 	%f1152, %f11350, %f11311, %f10691;
	neg.f32 	%f1160, %f1152;
	setp.leu.f32 	%p1027, %f1152, 0f00000000;
	@%p1027 bra 	$L__BB0_849;
	neg.f32 	%f11309, %f11309;
	neg.f32 	%f11310, %f11310;
	neg.f32 	%f11311, %f11311;
	mov.f32 	%f1160, %f1152;
$L__BB0_849:
	setp.gt.f32 	%p1030, %f1152, 0f00000000;
	ld.global.u32 	%r319, [%rd26+8];
	ld.global.u32 	%r320, [%rd26+12];
	selp.b32 	%r321, %r320, %r319, %p1030;
	selp.b32 	%r45, %r319, %r320, %p1030;
	mul.wide.s32 	%rd73, %r321, 16;
	add.s64 	%rd74, %rd1, %rd73;
	ld.global.u64 	%rd75, [%rd74];
	ld.global.v2.f32 	{%f10692, %f10693}, [%rd74+8];
	sub.f32 	%f10694, %f27, %f10693;
	fma.rn.f32 	%f10695, %f10692, %f10694, 0f3F000000;
	tex.1d.v4.f32.f32 	{%f1161, %f10696, %f10697, %f10698}, [%rd75, {%f10695}];
	mul.f32 	%f10699, %f11305, %f1161;
	fma.rn.f32 	%f11092, %f10699, 0f3B5A9AC5, %f11092;
	mov.pred 	%p1131, 0;
	mov.pred 	%p1130, -1;
	setp.eq.s32 	%p1031, %r44, 4;
	@%p1031 bra 	$L__BB0_861;
	setp.eq.s32 	%p1032, %r44, 9;
	@%p1032 bra 	$L__BB0_861;
	setp.leu.f32 	%p1033, %f1152, 0f00000000;
	@%p1033 bra 	$L__BB0_856;
	setp.gt.u32 	%p1043, %r44, 11;
	@%p1043 bra 	$L__BB0_855;
	mov.b32 	%r330, 1;
	shl.b32 	%r331, %r330, %r44;
	and.b32  	%r332, %r331, 2080;
	setp.ne.s32 	%p1044, %r332, 0;
	@%p1044 bra 	$L__BB0_861;
	mov.b32 	%r333, 1;
	shl.b32 	%r334, %r333, %r44;
	and.b32  	%r335, %r334, 1090;
	setp.ne.s32 	%p1045, %r335, 0;
	@%p1045 bra 	$L__BB0_859;
$L__BB0_855:
	mov.pred 	%p1131, -1;
	mov.pred 	%p1130, 0;
	bra.uni 	$L__BB0_861;
$L__BB0_856:
	setp.gt.u32 	%p1036, %r44, 11;
	@%p1036 bra 	$L__BB0_860;
	mov.b32 	%r323, 1;
	shl.b32 	%r324, %r323, %r44;
	and.b32  	%r325, %r324, 1088;
	setp.ne.s32 	%p1037, %r325, 0;
	@%p1037 bra 	$L__BB0_861;
	mov.b32 	%r326, 1;
	shl.b32 	%r327, %r326, %r44;
	and.b32  	%r328, %r327, 2084;
	setp.ne.s32 	%p1038, %r328, 0;
	@%p1038 bra 	$L__BB0_859;
	bra.uni 	$L__BB0_860;
$L__BB0_859:
	mov.b32 	%r336, 2143289344;
	st.global.u32 	[%rd9], %r336;
	st.global.u32 	[%rd9+4], %r336;
	st.global.u32 	[%rd9+8], %r336;
	st.global.u32 	[%rd10], %r336;
	st.global.u32 	[%rd10+4], %r336;
	st.global.u32 	[%rd10+8], %r336;
	st.global.u32 	[%rd11], %r336;
	st.global.u32 	[%rd8], %r336;
	mov.b32 	%r337, 0;
	st.global.u32 	[%rd12], %r337;
	bra.uni 	$L__BB0_954;
$L__BB0_860:
	mov.pred 	%p1131, -1;
	mov.pred 	%p1130, 0;
$L__BB0_861:
	ld.param.u64 	%rd83, [trace_param_10];
	cvta.to.global.u64 	%rd76, %rd83;
	mul.wide.s32 	%rd77, %r673, 72;
	add.s64 	%rd27, %rd76, %rd77;
	ld.global.f32 	%f1163, [%rd27+48];
	setp.gt.f32 	%p1049, %f1163, 0f358637BD;
	mov.pred 	%p1132, -1;
	@%p1049 bra 	$L__BB0_863;
	ld.global.f32 	%f10700, [%rd27+40];
	setp.gt.f32 	%p1132, %f10700, 0f358637BD;
$L__BB0_863:
	add.s32 	%r46, %r9, 1684936478;
	add.s32 	%r47, %r9, 534103459;
	or.pred  	%p1050, %p1130, %p1132;
	not.pred 	%p1051, %p1050;
	@%p1051 bra 	$L__BB0_886;
	abs.f32 	%f10701, %f1160;
	fma.rn.f32 	%f10702, %f10701, 0fBF000000, 0f3F000000;
	rsqrt.approx.ftz.f32 	%f10703, %f10702;
	mul.f32 	%f10704, %f10702, %f10703;
	mul.f32 	%f10705, %f10703, 0fBF000000;
	fma.rn.f32 	%f10706, %f10704, %f10705, 0f3F000000;
	fma.rn.f32 	%f10707, %f10704, %f10706, %f10704;
	setp.eq.f32 	%p1052, %f10701, 0f3F800000;
	selp.f32 	%f10708, 0f00000000, %f10707, %p1052;
	setp.gt.f32 	%p1053, %f10701, 0f3F0F5C29;
	selp.f32 	%f10709, %f10708, %f10701, %p1053;
	copysign.f32 	%f10710, %f1160, %f10709;
	mul.f32 	%f10711, %f10710, %f10710;
	fma.rn.f32 	%f10712, %f10711, 0f3D10ECEF, 0f3C8B1ABB;
	fma.rn.f32 	%f10713, %f10712, %f10711, 0f3CFC028C;
	fma.rn.f32 	%f10714, %f10713, %f10711, 0f3D372139;
	fma.rn.f32 	%f10715, %f10714, %f10711, 0f3D9993DB;
	fma.rn.f32 	%f10716, %f10715, %f10711, 0f3E2AAAC6;
	mul.f32 	%f10717, %f10711, %f10716;
	fma.rn.f32 	%f10718, %f10717, %f10710, %f10710;
	neg.f32 	%f10719, %f10718;
	selp.f32 	%f10720, %f10718, %f10719, %p1053;
	fma.rn.f32 	%f10721, 0f3F6EE581, 0f3FD774EB, %f10720;
	setp.gt.f32 	%p1054, %f1160, 0f3F0F5C29;
	selp.f32 	%f10722, %f10718, %f10721, %p1054;
	add.f32 	%f10723, %f10722, %f10722;
	selp.f32 	%f10724, %f10723, %f10722, %p1053;
	mul.f32 	%f1164, %f10724, 0f42652EE1;
	@%p1132 bra 	$L__BB0_887;
	@%p1131 bra 	$L__BB0_886;
	ld.global.f32 	%f10725, [%rd26+20];
	cvt.rni.s32.f32 	%r339, %f10725;
	setp.ne.s32 	%p1055, %r339, 1;
	mov.b32 	%r679, -1;
	mov.f32 	%f11323, 0f7FC00000;
	mov.f32 	%f11324, 0f7FC00000;
	mov.f32 	%f11325, 0f7FC00000;
	mov.f32 	%f11326, 0f7FC00000;
	mov.f32 	%f11327, 0f7FC00000;
	mov.f32 	%f11328, 0f7FC00000;
	mov.f32 	%f11073, 0f7FC00000;
	mov.f32 	%f11330, 0f7FC00000;
	@%p1055 bra 	$L__BB0_872;
	ld.global.f32 	%f10727, [%rd26+-20];
	ld.global.v2.f32 	{%f10728, %f1165}, [%rd26+28];
	ld.global.v2.f32 	{%f10729, %f10730}, [%rd26+36];
	add.f32 	%f1166, %f1165, %f10729;
	rcp.rn.f32 	%f10731, %f1166;
	sub.f32 	%f10732, %f10727, %f10730;
	add.f32 	%f1167, %f1128, %f10732;
	add.f32 	%f1168, %f1129, %f10732;
	mul.f32 	%f10733, %f10731, %f1167;
	cvt.rmi.f32.f32 	%f10734, %f10733;
	cvt.rzi.s32.f32 	%r342, %f10734;
	mul.f32 	%f10735, %f10731, %f1168;
	cvt.rmi.f32.f32 	%f10736, %f10735;
	cvt.rzi.s32.f32 	%r343, %f10736;
	cvt.rni.s32.f32 	%r344, %f10728;
	or.b32  	%r345, %r342, %r343;
	setp.lt.s32 	%p1056, %r345, 0;
	max.s32 	%r346, %r342, %r343;
	setp.ge.s32 	%p1057, %r346, %r344;
	or.pred  	%p1058, %p1057, %p1056;
	mov.b32 	%r681, 0;
	mov.b32 	%r679, -1;
	mov.f32 	%f11329, %f11073;
	@%p1058 bra 	$L__BB0_885;
	cvt.rn.f32.u32 	%f10738, %r342;
	mul.f32 	%f10739, %f1166, %f10738;
	sub.f32 	%f1169, %f1167, %f10739;
	cvt.rn.f32.u32 	%f10740, %r343;
	mul.f32 	%f10741, %f1166, %f10740;
	sub.f32 	%f1170, %f1168, %f10741;
	max.f32 	%f10742, %f1169, %f1170;
	setp.gt.f32 	%p1059, %f10742, %f1165;
	mov.f32 	%f11329, %f11073;
	@%p1059 bra 	$L__BB0_885;
	ld.global.f32 	%f1171, [%rd26+44];
	cvt.f64.f32 	%fd1, %f1171;
	setp.leu.f64 	%p1060, %fd1, 0d3F1A36E2EB1C432D;
	mov.b32 	%r679, -1;
	@%p1060 bra 	$L__BB0_871;
	ld.global.f32 	%f10743, [%rd26+48];
	cvt.rzi.s32.f32 	%r350, %f10743;
	mul.f32 	%f10744, %f1169, %f1171;
	cvt.rmi.f32.f32 	%f10745, %f10744;
	cvt.rzi.s32.f32 	%r351, %f10745;
	mul.f32 	%f10746, %f1170, %f1171;
	cvt.rmi.f32.f32 	%f10747, %f10746;
	cvt.rzi.s32.f32 	%r352, %f10747;
	mad.lo.s32 	%r679, %r350, %r352, %r351;
$L__BB0_871:
	ld.global.f32 	%f10748, [%rd26+24];
	cvt.rni.s32.f32 	%r353, %f10748;
	mad.lo.s32 	%r354, %r343, %r344, %r342;
	add.s32 	%r680, %r354, %r353;
$L__BB0_872:
	ld.global.f32 	%f1172, [%rd27+64];
	setp.leu.f32 	%p1061, %f1172, 0f358637BD;
	@%p1061 bra 	$L__BB0_874;
	ld.global.f32 	%f11316, [%rd27+56];
	bra.uni 	$L__BB0_875;
$L__BB0_874:
	ld.global.f32 	%f11316, [%rd27+56];
	setp.leu.f32 	%p1062, %f11316, 0f358637BD;
	@%p1062 bra 	$L__BB0_881;
$L__BB0_875:
	ld.global.u64 	%rd78, [%rd27+32];
	ld.global.f32 	%f10749, [%rd27+60];
	ld.global.f32 	%f10750, [%rd27+68];
	sub.f32 	%f10751, %f27, %f10749;
	sub.f32 	%f10752, %f1164, %f10750;
	fma.rn.f32 	%f10753, %f11316, %f10751, 0f3F000000;
	fma.rn.f32 	%f10754, %f1172, %f10752, 0f3F000000;
	tex.2d.v4.f32.f32 	{%f1176, %f10755, %f10756, %f10757}, [%rd78, {%f10753, %f10754}];
	setp.eq.s32 	%p1063, %r728, 3;
	@%p1063 bra 	$L__BB0_879;
	setp.eq.s32 	%p1064, %r728, 2;
	@%p1064 bra 	$L__BB0_880;
	setp.ne.s32 	%p1065, %r728, 1;
	mov.u32 	%r23, %r25;
	@%p1065 bra 	$L__BB0_880;
	mov.u32 	%r23, %r24;
	bra.uni 	$L__BB0_880;
$L__BB0_879:
	mov.u32 	%r23, %r22;
$L__BB0_880:
	cvt.rn.f32.u32 	%f10759, %r23;
	fma.rn.f32 	%f10760, %f10759, 0f2F800000, 0f2F000000;
	setp.gt.f32 	%p1066, %f10760, %f1176;
	mov.b32 	%r681, 0;
	mov.f32 	%f11329, %f11073;
	@%p1066 bra 	$L__BB0_885;
$L__BB0_881:
	or.b16  	%rs108, %rs7, %rs6;
	setp.eq.s16 	%p1067, %rs108, 0;
	@%p1067 bra 	$L__BB0_883;
	mul.f32 	%f10761, %f11351, %f1120;
	fma.rn.f32 	%f10762, %f11352, %f1116, %f10761;
	fma.rn.f32 	%f1177, %f11350, %f1124, %f10762;
	mul.f32 	%f10763, %f11351, %f1121;
	fma.rn.f32 	%f10764, %f11352, %f1117, %f10763;
	fma.rn.f32 	%f1178, %f11350, %f1125, %f10764;
	mul.f32 	%f10765, %f11351, %f1122;
	fma.rn.f32 	%f10766, %f11352, %f1118, %f10765;
	fma.rn.f32 	%f11350, %f11350, %f1126, %f10766;
	mul.f32 	%f10767, %f1129, %f1120;
	fma.rn.f32 	%f10768, %f1128, %f1116, %f10767;
	fma.rn.f32 	%f10769, %f1130, %f1124, %f10768;
	mul.f32 	%f10770, %f1129, %f1121;
	fma.rn.f32 	%f10771, %f1128, %f1117, %f10770;
	fma.rn.f32 	%f10772, %f1130, %f1125, %f10771;
	mul.f32 	%f10773, %f1129, %f1122;
	fma.rn.f32 	%f10774, %f1128, %f1118, %f10773;
	fma.rn.f32 	%f10775, %f1130, %f1126, %f10774;
	add.f32 	%f1128, %f10769, %f1113;
	add.f32 	%f1129, %f10772, %f1114;
	add.f32 	%f1130, %f10775, %f1115;
	mov.f32 	%f11351, %f1178;
	mov.f32 	%f11352, %f1177;
$L__BB0_883:
	setp.eq.s16 	%p1068, %rs6, 0;
	mov.f32 	%f11323, %f1130;
	mov.f32 	%f11324, %f1129;
	mov.f32 	%f11325, %f1128;
	mov.f32 	%f11326, %f11350;
	mov.f32 	%f11327, %f11351;
	mov.f32 	%f11328, %f11352;
	mov.f32 	%f11329, %f11092;
	mov.f32 	%f11330, %f27;
	mov.u32 	%r681, %r20;
	@%p1068 bra 	$L__BB0_885;
	ld.global.f32 	%f10777, [%rd3];
	ld.global.f32 	%f10778, [%rd3+12];
	mul.f32 	%f10779, %f11351, %f10778;
	fma.rn.f32 	%f10780, %f11352, %f10777, %f10779;
	ld.global.f32 	%f10781, [%rd3+24];
	fma.rn.f32 	%f11328, %f11350, %f10781, %f10780;
	ld.global.f32 	%f10782, [%rd3+4];
	ld.global.f32 	%f10783, [%rd3+16];
	mul.f32 	%f10784, %f11351, %f10783;
	fma.rn.f32 	%f10785, %f11352, %f10782, %f10784;
	ld.global.f32 	%f10786, [%rd3+28];
	fma.rn.f32 	%f11327, %f11350, %f10786, %f10785;
	ld.global.f32 	%f10787, [%rd3+8];
	ld.global.f32 	%f10788, [%rd3+20];
	mul.f32 	%f10789, %f11351, %f10788;
	fma.rn.f32 	%f10790, %f11352, %f10787, %f10789;
	ld.global.f32 	%f10791, [%rd3+32];
	fma.rn.f32 	%f11326, %f11350, %f10791, %f10790;
	mul.f32 	%f10792, %f1129, %f10778;
	fma.rn.f32 	%f10793, %f1128, %f10777, %f10792;
	fma.rn.f32 	%f10794, %f1130, %f10781, %f10793;
	mul.f32 	%f10795, %f1129, %f10783;
	fma.rn.f32 	%f10796, %f1128, %f10782, %f10795;
	fma.rn.f32 	%f10797, %f1130, %f10786, %f10796;
	mul.f32 	%f10798, %f1129, %f10788;
	fma.rn.f32 	%f10799, %f1128, %f10787, %f10798;
	fma.rn.f32 	%f10800, %f1130, %f10791, %f10799;
	ld.global.f32 	%f10801, [%rd4];
	add.f32 	%f11325, %f10794, %f10801;
	ld.global.f32 	%f10802, [%rd4+4];
	add.f32 	%f11324, %f10797, %f10802;
	ld.global.f32 	%f10803, [%rd4+8];
	add.f32 	%f11323, %f10800, %f10803;
	shl.b32 	%r356, %r673, 16;
	or.b32  	%r357, %r356, %r20;
	add.s32 	%r681, %r357, 65536;
	mov.f32 	%f11329, %f11073;
	mov.f32 	%f11330, %f27;
$L__BB0_885:
	st.global.f32 	[%rd9], %f11325;
	st.global.f32 	[%rd9+4], %f11324;
	st.global.f32 	[%rd9+8], %f11323;
	st.global.f32 	[%rd10], %f11328;
	st.global.f32 	[%rd10+4], %f11327;
	st.global.f32 	[%rd10+8], %f11326;
	st.global.f32 	[%rd11], %f11330;
	st.global.f32 	[%rd8], %f11329;
	st.global.u32 	[%rd12], %r681;
	st.global.u32 	[%rd6], %r680;
	st.global.u32 	[%rd7], %r679;
	bra.uni 	$L__BB0_954;
$L__BB0_886:
	setp.ne.s32 	%p1133, %r44, 3;
	bra.uni 	$L__BB0_925;
$L__BB0_887:
	mov.b32 	%r686, 2;
	setp.eq.s32 	%p1069, %r728, 1;
	mov.u32 	%r685, %r24;
	mov.u32 	%r687, %r22;
	@%p1069 bra 	$L__BB0_896;
	setp.eq.s32 	%p1070, %r728, 3;
	@%p1070 bra 	$L__BB0_892;
	setp.ne.s32 	%p1071, %r728, 2;
	@%p1071 bra 	$L__BB0_891;
	mov.b32 	%r686, 3;
	mov.u32 	%r685, %r23;
	mov.u32 	%r687, %r22;
	bra.uni 	$L__BB0_896;
$L__BB0_891:
	add.s32 	%r686, %r728, 1;
	mov.u32 	%r685, %r25;
	mov.u32 	%r687, %r22;
	bra.uni 	$L__BB0_896;
$L__BB0_892:
	add.s32 	%r29, %r29, 1;
	setp.ne.s32 	%p1072, %r29, 0;
	@%p1072 bra 	$L__BB0_895;
	add.s32 	%r722, %r722, 1;
	setp.ne.s32 	%p1073, %r722, 0;
	@%p1073 bra 	$L__BB0_895;
	add.s32 	%r721, %r721, 1;
	setp.eq.s32 	%p1074, %r721, 0;
	selp.u32 	%r360, 1, 0, %p1074;
	add.s32 	%r720, %r720, %r360;
	mov.b32 	%r722, 0;
$L__BB0_895:
	mov.b32 	%r362, -766435501;
	mul.hi.u32 	%r363, %r362, %r29;
	mul.lo.s32 	%r364, %r29, -766435501;
	mov.b32 	%r365, -845247145;
	mul.hi.u32 	%r366, %r365, %r721;
	mul.lo.s32 	%r367, %r721, -845247145;
	xor.b32  	%r368, %r366, %r8;
	xor.b32  	%r369, %r368, %r722;
	xor.b32  	%r370, %r363, %r9;
	xor.b32  	%r371, %r370, %r720;
	mul.hi.u32 	%r372, %r362, %r369;
	mul.lo.s32 	%r373, %r369, -766435501;
	mul.hi.u32 	%r374, %r365, %r371;
	mul.lo.s32 	%r375, %r371, -845247145;
	xor.b32  	%r376, %r367, %r374;
	add.s32 	%r377, %r8, -1640531527;
	xor.b32  	%r378, %r376, %r377;
	xor.b32  	%r379, %r364, %r372;
	add.s32 	%r380, %r9, -1150833019;
	xor.b32  	%r381, %r379, %r380;
	mul.hi.u32 	%r382, %r362, %r378;
	mul.lo.s32 	%r383, %r378, -766435501;
	mul.hi.u32 	%r384, %r365, %r381;
	mul.lo.s32 	%r385, %r381, -845247145;
	xor.b32  	%r386, %r375, %r384;
	add.s32 	%r387, %r8, 1013904242;
	xor.b32  	%r388, %r386, %r387;
	xor.b32  	%r389, %r373, %r382;
	add.s32 	%r390, %r9, 1993301258;
	xor.b32  	%r391, %r389, %r390;
	mul.hi.u32 	%r392, %r362, %r388;
	mul.lo.s32 	%r393, %r388, -766435501;
	mul.hi.u32 	%r394, %r365, %r391;
	mul.lo.s32 	%r395, %r391, -845247145;
	xor.b32  	%r396, %r385, %r394;
	add.s32 	%r397, %r8, -626627285;
	xor.b32  	%r398, %r396, %r397;
	xor.b32  	%r399, %r383, %r392;
	add.s32 	%r400, %r9, 842468239;
	xor.b32  	%r401, %r399, %r400;
	mul.hi.u32 	%r402, %r362, %r398;
	mul.lo.s32 	%r403, %r398, -766435501;
	mul.hi.u32 	%r404, %r365, %r401;
	mul.lo.s32 	%r405, %r401, -845247145;
	xor.b32  	%r406, %r395, %r404;
	add.s32 	%r407, %r8, 2027808484;
	xor.b32  	%r408, %r406, %r407;
	xor.b32  	%r409, %r393, %r402;
	xor.b32  	%r410, %r409, %r11;
	mul.hi.u32 	%r411, %r362, %r408;
	mul.lo.s32 	%r412, %r408, -766435501;
	mul.hi.u32 	%r413, %r365, %r410;
	mul.lo.s32 	%r414, %r410, -845247145;
	xor.b32  	%r415, %r405, %r413;
	xor.b32  	%r416, %r415, %r12;
	xor.b32  	%r417, %r403, %r411;
	xor.b32  	%r418, %r417, %r13;
	mul.hi.u32 	%r419, %r362, %r416;
	mul.lo.s32 	%r420, %r416, -766435501;
	mul.hi.u32 	%r421, %r365, %r418;
	mul.lo.s32 	%r422, %r418, -845247145;
	xor.b32  	%r423, %r414, %r421;
	add.s32 	%r424, %r8, -1253254570;
	xor.b32  	%r425, %r423, %r424;
	xor.b32  	%r426, %r412, %r419;
	xor.b32  	%r427, %r426, %r46;
	mul.hi.u32 	%r428, %r362, %r425;
	mul.lo.s32 	%r429, %r425, -766435501;
	mul.hi.u32 	%r430, %r365, %r427;
	mul.lo.s32 	%r431, %r427, -845247145;
	xor.b32  	%r432, %r422, %r430;
	add.s32 	%r433, %r8, 1401181199;
	xor.b32  	%r434, %r432, %r433;
	xor.b32  	%r435, %r420, %r428;
	xor.b32  	%r436, %r435, %r47;
	mul.hi.u32 	%r437, %r362, %r434;
	mul.lo.s32 	%r438, %r434, -766435501;
	mul.hi.u32 	%r439, %r365, %r436;
	mul.lo.s32 	%r440, %r436, -845247145;
	xor.b32  	%r441, %r431, %r439;
	add.s32 	%r442, %r8, -239350328;
	xor.b32  	%r443, %r441, %r442;
	xor.b32  	%r444, %r429, %r437;
	add.s32 	%r445, %r9, -616729560;
	xor.b32  	%r446, %r444, %r445;
	mul.hi.u32 	%r447, %r362, %r443;
	mul.lo.s32 	%r687, %r443, -766435501;
	mul.hi.u32 	%r448, %r365, %r446;
	mul.lo.s32 	%r24, %r446, -845247145;
	xor.b32  	%r449, %r440, %r448;
	add.s32 	%r450, %r8, -1879881855;
	xor.b32  	%r25, %r449, %r450;
	xor.b32  	%r451, %r438, %r447;
	add.s32 	%r452, %r9, -1767562579;
	xor.b32  	%r23, %r451, %r452;
	mov.b32 	%r686, 0;
	mov.u32 	%r685, %r22;
$L__BB0_896:
	setp.leu.f32 	%p1075, %f1152, 0f00000000;
	cvt.rn.f32.u32 	%f10804, %r685;
	fma.rn.f32 	%f1203, %f10804, 0f2F800000, 0f2F000000;
	@%p1075 bra 	$L__BB0_898;
	ld.global.u64 	%rd84, [%rd27+16];
	ld.global.u64 	%rd85, [%rd27+24];
	bra.uni 	$L__BB0_899;
$L__BB0_898:
	ld.global.u64 	%rd84, [%rd27];
	ld.global.u64 	%rd85, [%rd27+8];
$L__BB0_899:
	setp.eq.s32 	%p1076, %r44, 3;
	@%p1076 bra 	$L__BB0_901;
	ld.global.v2.f32 	{%f11333, %f11332}, [%rd27+40];
	ld.global.f32 	%f11331, [%rd27+52];
	mov.f32 	%f11334, 0f00000000;
	bra.uni 	$L__BB0_902;
$L__BB0_901:
	ld.global.v2.f32 	{%f11333, %f11332}, [%rd27+40];
	ld.global.f32 	%f11331, [%rd27+52];
	sub.f32 	%f10806, %f27, %f11332;
	sub.f32 	%f10807, %f1164, %f11331;
	fma.rn.f32 	%f10808, %f11333, %f10806, 0f3F000000;
	fma.rn.f32 	%f10809, %f1163, %f10807, 0f3F000000;
	tex.2d.v4.f32.f32 	{%f11334, %f10810, %f10811, %f10812}, [%rd84, {%f10808, %f10809}];
$L__BB0_902:
	sub.f32 	%f10813, %f27, %f11332;
	sub.f32 	%f10814, %f1164, %f11331;
	fma.rn.f32 	%f10815, %f11333, %f10813, 0f3F000000;
	fma.rn.f32 	%f10816, %f1163, %f10814, 0f3F000000;
	tex.2d.v4.f32.f32 	{%f1215, %f10817, %f10818, %f10819}, [%rd85, {%f10815, %f10816}];
	mov.f32 	%f10820, 0f3F800000;
	sub.f32 	%f10821, %f10820, %f1215;
	sub.f32 	%f1216, %f10821, %f11334;
	setp.geu.f32 	%p1077, %f1203, %f1216;
	mov.f32 	%f11342, 0f7FC00000;
	mov.f32 	%f11343, 0f7FC00000;
	mov.f32 	%f11344, 0f7FC00000;
	mov.f32 	%f11345, 0f7FC00000;
	mov.f32 	%f11346, 0f7FC00000;
	mov.f32 	%f11347, 0f7FC00000;
	mov.f32 	%f11081, 0f7FC00000;
	mov.f32 	%f11349, 0f7FC00000;
	@%p1077 bra 	$L__BB0_924;
	add.s32 	%r635, %r44, -9;
	setp.gt.u32 	%p1105, %r635, 2;
	mov.b32 	%r701, 0;
	mov.b32 	%r700, -1;
	mov.f32 	%f11348, %f11081;
	@%p1105 bra 	$L__BB0_923;
	ld.global.f32 	%f10980, [%rd26+20];
	cvt.rni.s32.f32 	%r637, %f10980;
	setp.ne.s32 	%p1106, %r637, 1;
	mov.b32 	%r700, -1;
	@%p1106 bra 	$L__BB0_910;
	ld.global.f32 	%f10982, [%rd26+-20];
	ld.global.v2.f32 	{%f10983, %f1217}, [%rd26+28];
	ld.global.v2.f32 	{%f10984, %f10985}, [%rd26+36];
	add.f32 	%f1218, %f1217, %f10984;
	rcp.rn.f32 	%f10986, %f1218;
	sub.f32 	%f10987, %f10982, %f10985;
	add.f32 	%f1219, %f1128, %f10987;
	add.f32 	%f1220, %f1129, %f10987;
	mul.f32 	%f10988, %f10986, %f1219;
	cvt.rmi.f32.f32 	%f10989, %f10988;
	cvt.rzi.s32.f32 	%r640, %f10989;
	mul.f32 	%f10990, %f10986, %f1220;
	cvt.rmi.f32.f32 	%f10991, %f10990;
	cvt.rzi.s32.f32 	%r641, %f10991;
	cvt.rni.s32.f32 	%r642, %f10983;
	or.b32  	%r643, %r640, %r641;
	setp.lt.s32 	%p1107, %r643, 0;
	max.s32 	%r644, %r640, %r641;
	setp.ge.s32 	%p1108, %r644, %r642;
	or.pred  	%p1109, %p1108, %p1107;
	mov.b32 	%r700, -1;
	mov.f32 	%f11348, %f11081;
	@%p1109 bra 	$L__BB0_923;
	cvt.rn.f32.u32 	%f10993, %r640;
	mul.f32 	%f10994, %f1218, %f10993;
	sub.f32 	%f1221, %f1219, %f10994;
	cvt.rn.f32.u32 	%f10995, %r641;
	mul.f32 	%f10996, %f1218, %f10995;
	sub.f32 	%f1222, %f1220, %f10996;
	max.f32 	%f10997, %f1221, %f1222;
	setp.gt.f32 	%p1110, %f10997, %f1217;
	mov.f32 	%f11348, %f11081;
	@%p1110 bra 	$L__BB0_923;
	ld.global.f32 	%f1223, [%rd26+44];
	cvt.f64.f32 	%fd2, %f1223;
	setp.leu.f64 	%p1111, %fd2, 0d3F1A36E2EB1C432D;
	mov.b32 	%r700, -1;
	@%p1111 bra 	$L__BB0_909;
	ld.global.f32 	%f10998, [%rd26+48];
	cvt.rzi.s32.f32 	%r648, %f10998;
	mul.f32 	%f10999, %f1221, %f1223;
	cvt.rmi.f32.f32 	%f11000, %f10999;
	cvt.rzi.s32.f32 	%r649, %f11000;
	mul.f32 	%f11001, %f1222, %f1223;
	cvt.rmi.f32.f32 	%f11002, %f11001;
	cvt.rzi.s32.f32 	%r650, %f11002;
	mad.lo.s32 	%r700, %r648, %r650, %r649;
$L__BB0_909:
	ld.global.f32 	%f11003, [%rd26+24];
	cvt.rni.s32.f32 	%r651, %f11003;
	mad.lo.s32 	%r652, %r641, %r642, %r640;
	add.s32 	%r680, %r652, %r651;
$L__BB0_910:
	ld.global.f32 	%f1224, [%rd27+64];
	setp.leu.f32 	%p1112, %f1224, 0f358637BD;
	@%p1112 bra 	$L__BB0_912;
	ld.global.f32 	%f11335, [%rd27+56];
	bra.uni 	$L__BB0_913;
$L__BB0_912:
	ld.global.f32 	%f11335, [%rd27+56];
	setp.leu.f32 	%p1113, %f11335, 0f358637BD;
	@%p1113 bra 	$L__BB0_919;
$L__BB0_913:
	ld.global.u64 	%rd82, [%rd27+32];
	ld.global.f32 	%f11004, [%rd27+60];
	ld.global.f32 	%f11005, [%rd27+68];
	sub.f32 	%f11006, %f27, %f11004;
	sub.f32 	%f11007, %f1164, %f11005;
	fma.rn.f32 	%f11008, %f11335, %f11006, 0f3F000000;
	fma.rn.f32 	%f11009, %f1224, %f11007, 0f3F000000;
	tex.2d.v4.f32.f32 	{%f1228, %f11010, %f11011, %f11012}, [%rd82, {%f11008, %f11009}];
	setp.eq.s32 	%p1114, %r686, 3;
	@%p1114 bra 	$L__BB0_917;
	setp.eq.s32 	%p1115, %r686, 2;
	@%p1115 bra 	$L__BB0_918;
	setp.ne.s32 	%p1116, %r686, 1;
	mov.u32 	%r23, %r25;
	@%p1116 bra 	$L__BB0_918;
	mov.u32 	%r23, %r24;
	bra.uni 	$L__BB0_918;
$L__BB0_917:
	mov.u32 	%r23, %r687;
$L__BB0_918:
	cvt.rn.f32.u32 	%f11014, %r23;
	fma.rn.f32 	%f11015, %f11014, 0f2F800000, 0f2F000000;
	setp.gt.f32 	%p1117, %f11015, %f1228;
	mov.f32 	%f11348, %f11081;
	@%p1117 bra 	$L__BB0_923;
$L__BB0_919:
	or.b16  	%rs109, %rs7, %rs6;
	setp.eq.s16 	%p1118, %rs109, 0;
	@%p1118 bra 	$L__BB0_921;
	mul.f32 	%f11016, %f11351, %f1120;
	fma.rn.f32 	%f11017, %f11352, %f1116, %f11016;
	fma.rn.f32 	%f1229, %f11350, %f1124, %f11017;
	mul.f32 	%f11018, %f11351, %f1121;
	fma.rn.f32 	%f11019, %f11352, %f1117, %f11018;
	fma.rn.f32 	%f1230, %f11350, %f1125, %f11019;
	mul.f32 	%f11020, %f11351, %f1122;
	fma.rn.f32 	%f11021, %f11352, %f1118, %f11020;
	fma.rn.f32 	%f11350, %f11350, %f1126, %f11021;
	mul.f32 	%f11022, %f1129, %f1120;
	fma.rn.f32 	%f11023, %f1128, %f1116, %f11022;
	fma.rn.f32 	%f11024, %f1130, %f1124, %f11023;
	mul.f32 	%f11025, %f1129, %f1121;
	fma.rn.f32 	%f11026, %f1128, %f1117, %f11025;
	fma.rn.f32 	%f11027, %f1130, %f1125, %f11026;
	mul.f32 	%f11028, %f1129, %f1122;
	fma.rn.f32 	%f11029, %f1128, %f1118, %f11028;
	fma.rn.f32 	%f11030, %f1130, %f1126, %f11029;
	add.f32 	%f1128, %f11024, %f1113;
	add.f32 	%f1129, %f11027, %f1114;
	add.f32 	%f1130, %f11030, %f1115;
	mov.f32 	%f11351, %f1230;
	mov.f32 	%f11352, %f1229;
$L__BB0_921:
	setp.eq.s16 	%p1119, %rs6, 0;
	mov.f32 	%f11342, %f1130;
	mov.f32 	%f11343, %f1129;
	mov.f32 	%f11344, %f1128;
	mov.f32 	%f11345, %f11350;
	mov.f32 	%f11346, %f11351;
	mov.f32 	%f11347, %f11352;
	mov.f32 	%f11348, %f11092;
	mov.f32 	%f11349, %f27;
	mov.u32 	%r701, %r20;
	@%p1119 bra 	$L__BB0_923;
	ld.global.f32 	%f11032, [%rd3];
	ld.global.f32 	%f11033, [%rd3+12];
	mul.f32 	%f11034, %f11351, %f11033;
	fma.rn.f32 	%f11035, %f11352, %f11032, %f11034;
	ld.global.f32 	%f11036, [%rd3+24];
	fma.rn.f32 	%f11347, %f11350, %f11036, %f11035;
	ld.global.f32 	%f11037, [%rd3+4];
	ld.global.f32 	%f11038, [%rd3+16];
	mul.f32 	%f11039, %f11351, %f11038;
	fma.rn.f32 	%f11040, %f11352, %f11037, %f11039;
	ld.global.f32 	%f11041, [%rd3+28];
	fma.rn.f32 	%f11346, %f11350, %f11041, %f11040;
	ld.global.f32 	%f11042, [%rd3+8];
	ld.global.f32 	%f11043, [%rd3+20];
	mul.f32 	%f11044, %f11351, %f11043;
	fma.rn.f32 	%f11045, %f11352, %f11042, %f11044;
	ld.global.f32 	%f11046, [%rd3+32];
	fma.rn.f32 	%f11345, %f11350, %f11046, %f11045;
	mul.f32 	%f11047, %f1129, %f11033;
	fma.rn.f32 	%f11048, %f1128, %f11032, %f11047;
	fma.rn.f32 	%f11049, %f1130, %f11036, %f11048;
	mul.f32 	%f11050, %f1129, %f11038;
	fma.rn.f32 	%f11051, %f1128, %f11037, %f11050;
	fma.rn.f32 	%f11052, %f1130, %f11041, %f11051;
	mul.f32 	%f11053, %f1129, %f11043;
	fma.rn.f32 	%f11054, %f1128, %f11042, %f11053;
	fma.rn.f32 	%f11055, %f1130, %f11046, %f11054;
	ld.global.f32 	%f11056, [%rd4];
	add.f32 	%f11344, %f11049, %f11056;
	ld.global.f32 	%f11057, [%rd4+4];
	add.f32 	%f11343, %f11052, %f11057;
	ld.global.f32 	%f11058, [%rd4+8];
	add.f32 	%f11342, %f11055, %f11058;
	shl.b32 	%r654, %r673, 16;
	or.b32  	%r655, %r654, %r20;
	add.s32 	%r701, %r655, 65536;
	mov.f32 	%f11348, %f11081;
	mov.f32 	%f11349, %f27;
$L__BB0_923:
	st.global.f32 	[%rd9], %f11344;
	st.global.f32 	[%rd9+4], %f11343;
	st.global.f32 	[%rd9+8], %f11342;
	st.global.f32 	[%rd10], %f11347;
	st.global.f32 	[%rd10+4], %f11346;
	st.global.f32 	[%rd10+8], %f11345;
	st.global.f32 	[%rd11], %f11349;
	st.global.f32 	[%rd8], %f11348;
	st.global.u32 	[%rd12], %r701;
	st.global.u32 	[%rd6], %r680;
	st.global.u32 	[%rd7], %r700;
	bra.uni 	$L__BB0_954;
$L__BB0_924:
	add.f32 	%f10822, %f1215, %f1216;
	setp.lt.f32 	%p1133, %f1203, %f10822;
	mov.u32 	%r728, %r686;
	mov.u32 	%r22, %r687;
$L__BB0_925:
	setp.eq.s32 	%p1078, %r44, 8;
	@%p1078 bra 	$L__BB0_930;
	@%p1133 bra 	$L__BB0_929;
	mul.wide.s32 	%rd79, %r45, 16;
	add.s64 	%rd80, %rd1, %rd79;
	ld.global.u64 	%rd81, [%rd80];
	ld.global.v2.f32 	{%f10823, %f10824}, [%rd80+8];
	sub.f32 	%f10825, %f27, %f10824;
	fma.rn.f32 	%f10826, %f10823, %f10825, 0f3F000000;
	tex.1d.v4.f32.f32 	{%f10827, %f10828, %f10829, %f10830}, [%rd81, {%f10826}];
	div.rn.f32 	%f1255, %f1161, %f10827;
	mul.f32 	%f10831, %f1255, %f1255;
	mul.f32 	%f10832, %f1160, %f1160;
	mov.f32 	%f10833, 0f3F800000;
	sub.f32 	%f10834, %f10833, %f10832;
	mul.f32 	%f10835, %f10834, %f10831;
	sub.f32 	%f1256, %f10833, %f10835;
	setp.le.f32 	%p1079, %f1256, 0f00000000;
	@%p1079 bra 	$L__BB0_929;
	mul.f32 	%f10836, %f1160, %f1255;
	sqrt.rn.f32 	%f10837, %f1256;
	sub.f32 	%f10838, %f10836, %f10837;
	mul.f32 	%f10839, %f11309, %f10838;
	fma.rn.f32 	%f11352, %f1255, %f11352, %f10839;
	mul.f32 	%f10840, %f11310, %f10838;
	fma.rn.f32 	%f11351, %f1255, %f11351, %f10840;
	mul.f32 	%f10841, %f11311, %f10838;
	fma.rn.f32 	%f11350, %f1255, %f11350, %f10841;
	bra.uni 	$L__BB0_930;
$L__BB0_929:
	add.f32 	%f10842, %f1160, %f1160;
	fma.rn.f32 	%f11352, %f10842, %f11309, %f11352;
	fma.rn.f32 	%f11351, %f10842, %f11310, %f11351;
	fma.rn.f32 	%f11350, %f10842, %f11311, %f11350;
$L__BB0_930:
	ld.global.f32 	%f1266, [%rd26+16];
	setp.leu.f32 	%p1080, %f1266, 0f358637BD;
	@%p1080 bra 	$L__BB0_950;
	add.s32 	%r105, %r8, 1401181199;
	add.s32 	%r106, %r8, -1253254570;
	add.s32 	%r107, %r8, 2027808484;
	add.s32 	%r108, %r9, -616729560;
	add.s32 	%r109, %r9, -1767562579;
	add.s32 	%r110, %r8, -1879881855;
	add.s32 	%r111, %r8, -239350328;
	add.s32 	%r112, %r9, -1150833019;
	add.s32 	%r113, %r8, -1640531527;
	add.s32 	%r114, %r9, 1993301258;
	add.s32 	%r115, %r8, 1013904242;
	add.s32 	%r116, %r9, 842468239;
	add.s32 	%r117, %r8, -626627285;
	mov.b32 	%r715, 2;
	setp.eq.s32 	%p1081, %r728, 1;
	mov.u32 	%r714, %r24;
	@%p1081 bra 	$L__BB0_940;
	setp.eq.s32 	%p1082, %r728, 3;
	@%p1082 bra 	$L__BB0_936;
	setp.ne.s32 	%p1083, %r728, 2;
	@%p1083 bra 	$L__BB0_935;
	mov.b32 	%r715, 3;
	mov.u32 	%r714, %r23;
	bra.uni 	$L__BB0_940;
$L__BB0_935:
	add.s32 	%r715, %r728, 1;
	mov.u32 	%r714, %r25;
	bra.uni 	$L__BB0_940;
$L__BB0_936:
	add.s32 	%r29, %r29, 1;
	setp.ne.s32 	%p1084, %r29, 0;
	@%p1084 bra 	$L__BB0_939;
	add.s32 	%r722, %r722, 1;
	setp.ne.s32 	%p1085, %r722, 0;
	@%p1085 bra 	$L__BB0_939;
	add.s32 	%r721, %r721, 1;
	setp.eq.s32 	%p1086, %r721, 0;
	selp.u32 	%r456, 1, 0, %p1086;
	add.s32 	%r720, %r720, %r456;
	mov.b32 	%r722, 0;
$L__BB0_939:
	mov.b32 	%r458, -766435501;
	mul.hi.u32 	%r459, %r458, %r29;
	mul.lo.s32 	%r460, %r29, -766435501;
	mov.b32 	%r461, -845247145;
	mul.hi.u32 	%r462, %r461, %r721;
	mul.lo.s32 	%r463, %r721, -845247145;
	xor.b32  	%r464, %r462, %r8;
	xor.b32  	%r465, %r464, %r722;
	xor.b32  	%r466, %r459, %r9;
	xor.b32  	%r467, %r466, %r720;
	mul.hi.u32 	%r468, %r458, %r465;
	mul.lo.s32 	%r469, %r465, -766435501;
	mul.hi.u32 	%r470, %r461, %r467;
	mul.lo.s32 	%r471, %r467, -845247145;
	xor.b32  	%r472, %r463, %r470;
	xor.b32  	%r473, %r472, %r113;
	xor.b32  	%r474, %r460, %r468;
	xor.b32  	%r475, %r474, %r112;
	mul.hi.u32 	%r476, %r458, %r473;
	mul.lo.s32 	%r477, %r473, -766435501;
	mul.hi.u32 	%r478, %r461, %r475;
	mul.lo.s32 	%r479, %r475, -845247145;
	xor.b32  	%r480, %r471, %r478;
	xor.b32  	%r481, %r480, %r115;
	xor.b32  	%r482, %r469, %r476;
	xor.b32  	%r483, %r482, %r114;
	mul.hi.u32 	%r484, %r458, %r481;
	mul.lo.s32 	%r485, %r481, -766435501;
	mul.hi.u32 	%r486, %r461, %r483;
	mul.lo.s32 	%r487, %r483, -845247145;
	xor.b32  	%r488, %r479, %r486;
	xor.b32  	%r489, %r488, %r117;
	xor.b32  	%r490, %r477, %r484;
	xor.b32  	%r491, %r490, %r116;
	mul.hi.u32 	%r492, %r458, %r489;
	mul.lo.s32 	%r493, %r489, -766435501;
	mul.hi.u32 	%r494, %r461, %r491;
	mul.lo.s32 	%r495, %r491, -845247145;
	xor.b32  	%r496, %r487, %r494;
	xor.b32  	%r497, %r496, %r107;
	xor.b32  	%r498, %r485, %r492;
	xor.b32  	%r499, %r498, %r11;
	mul.hi.u32 	%r500, %r458, %r497;
	mul.lo.s32 	%r501, %r497, -766435501;
	mul.hi.u32 	%r502, %r461, %r499;
	mul.lo.s32 	%r503, %r499, -845247145;
	xor.b32  	%r504, %r495, %r502;
	xor.b32  	%r505, %r504, %r12;
	xor.b32  	%r506, %r493, %r500;
	xor.b32  	%r507, %r506, %r13;
	mul.hi.u32 	%r508, %r458, %r505;
	mul.lo.s32 	%r509, %r505, -766435501;
	mul.hi.u32 	%r510, %r461, %r507;
	mul.lo.s32 	%r511, %r507, -845247145;
	xor.b32  	%r512, %r503, %r510;
	xor.b32  	%r513, %r512, %r106;
	xor.b32  	%r514, %r501, %r508;
	xor.b32  	%r515, %r514, %r46;
	mul.hi.u32 	%r516, %r458, %r513;
	mul.lo.s32 	%r517, %r513, -766435501;
	mul.hi.u32 	%r518, %r461, %r515;
	mul.lo.s32 	%r519, %r515, -845247145;
	xor.b32  	%r520, %r511, %r518;
	xor.b32  	%r521, %r520, %r105;
	xor.b32  	%r522, %r509, %r516;
	xor.b32  	%r523, %r522, %r47;
	mul.hi.u32 	%r524, %r458, %r521;
	mul.lo.s32 	%r525, %r521, -766435501;
	mul.hi.u32 	%r526, %r461, %r523;
	mul.lo.s32 	%r527, %r523, -845247145;
	xor.b32  	%r528, %r519, %r526;
	xor.b32  	%r529, %r528, %r111;
	xor.b32  	%r530, %r517, %r524;
	xor.b32  	%r531, %r530, %r108;
	mul.hi.u32 	%r532, %r458, %r529;
	mul.lo.s32 	%r126, %r529, -766435501;
	mul.hi.u32 	%r533, %r461, %r531;
	mul.lo.s32 	%r24, %r531, -845247145;
	xor.b32  	%r534, %r527, %r533;
	xor.b32  	%r25, %r534, %r110;
	xor.b32  	%r535, %r525, %r532;
	xor.b32  	%r23, %r535, %r109;
	mov.b32 	%r715, 0;
	mov.u32 	%r714, %r22;
	mov.u32 	%r22, %r126;
$L__BB0_940:
	cvt.rn.f32.u32 	%f10843, %r714;
	fma.rn.f32 	%f10844, %f10843, 0f2F800000, 0f2F000000;
	lg2.approx.f32 	%f10845, %f10844;
	mul.f32 	%f10846, %f10845, 0f3F317218;
	mul.f32 	%f10847, %f10846, 0fC0000000;
	sqrt.rn.f32 	%f10848, %f10847;
	mul.f32 	%f1267, %f1266, %f10848;
	mov.b32 	%r728, 2;
	setp.eq.s32 	%p1087, %r715, 1;
	mov.u32 	%r727, %r24;
	@%p1087 bra 	$L__BB0_949;
	setp.eq.s32 	%p1088, %r715, 3;
	@%p1088 bra 	$L__BB0_945;
	setp.ne.s32 	%p1089, %r715, 2;
	@%p1089 bra 	$L__BB0_944;
	mov.b32 	%r728, 3;
	mov.u32 	%r727, %r23;
	bra.uni 	$L__BB0_949;
$L__BB0_944:
	add.s32 	%r728, %r715, 1;
	mov.u32 	%r727, %r25;
	bra.uni 	$L__BB0_949;
$L__BB0_945:
	add.s32 	%r29, %r29, 1;
	setp.ne.s32 	%p1090, %r29, 0;
	@%p1090 bra 	$L__BB0_948;
	add.s32 	%r722, %r722, 1;
	setp.ne.s32 	%p1091, %r722, 0;
	@%p1091 bra 	$L__BB0_948;
	add.s32 	%r721, %r721, 1;
	setp.eq.s32 	%p1092, %r721, 0;
	selp.u32 	%r539, 1, 0, %p1092;
	add.s32 	%r720, %r720, %r539;
	mov.b32 	%r722, 0;
$L__BB0_948:
	mov.b32 	%r541, -766435501;
	mul.hi.u32 	%r542, %r541, %r29;
	mul.lo.s32 	%r543, %r29, -766435501;
	mov.b32 	%r544, -845247145;
	mul.hi.u32 	%r545, %r544, %r721;
	mul.lo.s32 	%r546, %r721, -845247145;
	xor.b32  	%r547, %r545, %r8;
	xor.b32  	%r548, %r547, %r722;
	xor.b32  	%r549, %r542, %r9;
	xor.b32  	%r550, %r549, %r720;
	mul.hi.u32 	%r551, %r541, %r548;
	mul.lo.s32 	%r552, %r548, -766435501;
	mul.hi.u32 	%r553, %r544, %r550;
	mul.lo.s32 	%r554, %r550, -845247145;
	xor.b32  	%r555, %r546, %r553;
	xor.b32  	%r556, %r555, %r113;
	xor.b32  	%r557, %r543, %r551;
	xor.b32  	%r558, %r557, %r112;
	mul.hi.u32 	%r559, %r541, %r556;
	mul.lo.s32 	%r560, %r556, -766435501;
	mul.hi.u32 	%r561, %r544, %r558;
	mul.lo.s32 	%r562, %r558, -845247145;
	xor.b32  	%r563, %r554, %r561;
	xor.b32  	%r564, %r563, %r115;
	xor.b32  	%r565, %r552, %r559;
	xor.b32  	%r566, %r565, %r114;
	mul.hi.u32 	%r567, %r541, %r564;
	mul.lo.s32 	%r568, %r564, -766435501;
	mul.hi.u32 	%r569, %r544, %r566;
	mul.lo.s32 	%r570, %r566, -845247145;
	xor.b32  	%r571, %r562, %r569;
	xor.b32  	%r572, %r571, %r117;
	xor.b32  	%r573, %r560, %r567;
	xor.b32  	%r574, %r573, %r116;
	mul.hi.u32 	%r575, %r541, %r572;
	mul.lo.s32 	%r576, %r572, -766435501;
	mul.hi.u32 	%r577, %r544, %r574;
	mul.lo.s32 	%r578, %r574, -845247145;
	xor.b32  	%r579, %r570, %r577;
	xor.b32  	%r580, %r579, %r107;
	xor.b32  	%r581, %r568, %r575;
	xor.b32  	%r582, %r581, %r11;
	mul.hi.u32 	%r583, %r541, %r580;
	mul.lo.s32 	%r584, %r580, -766435501;
	mul.hi.u32 	%r585, %r544, %r582;
	mul.lo.s32 	%r586, %r582, -845247145;
	xor.b32  	%r587, %r578, %r585;
	xor.b32  	%r588, %r587, %r12;
	xor.b32  	%r589, %r576, %r583;
	xor.b32  	%r590, %r589, %r13;
	mul.hi.u32 	%r591, %r541, %r588;
	mul.lo.s32 	%r592, %r588, -766435501;
	mul.hi.u32 	%r593, %r544, %r590;
	mul.lo.s32 	%r594, %r590, -845247145;
	xor.b32  	%r595, %r586, %r593;
	xor.b32  	%r596, %r595, %r106;
	xor.b32  	%r597, %r584, %r591;
	xor.b32  	%r598, %r597, %r46;
	mul.hi.u32 	%r599, %r541, %r596;
	mul.lo.s32 	%r600, %r596, -766435501;
	mul.hi.u32 	%r601, %r544, %r598;
	mul.lo.s32 	%r602, %r598, -845247145;
	xor.b32  	%r603, %r594, %r601;
	xor.b32  	%r604, %r603, %r105;
	xor.b32  	%r605, %r592, %r599;
	xor.b32  	%r606, %r605, %r47;
	mul.hi.u32 	%r607, %r541, %r604;
	mul.lo.s32 	%r608, %r604, -766435501;
	mul.hi.u32 	%r609, %r544, %r606;
	mul.lo.s32 	%r610, %r606, -845247145;
	xor.b32  	%r611, %r602, %r609;
	xor.b32  	%r612, %r611, %r111;
	xor.b32  	%r613, %r600, %r607;
	xor.b32  	%r614, %r613, %r108;
	mul.hi.u32 	%r615, %r541, %r612;
	mul.lo.s32 	%r148, %r612, -766435501;
	mul.hi.u32 	%r616, %r544, %r614;
	mul.lo.s32 	%r24, %r614, -845247145;
	xor.b32  	%r617, %r610, %r616;
	xor.b32  	%r25, %r617, %r110;
	xor.b32  	%r618, %r608, %r615;
	xor.b32  	%r23, %r618, %r109;
	mov.b32 	%r728, 0;
	mov.u32 	%r727, %r22;
	mov.u32 	%r22, %r148;
$L__BB0_949:
	cvt.rn.f32.u32 	%f10849, %r727;
	fma.rn.f32 	%f10850, %f10849, 0f2F800000, 0f2F000000;
	add.f32 	%f10851, %f10850, %f10850;
	add.f32 	%f10852, %f1267, %f1267;
	cvt.rni.f32.f32 	%f10853, %f10852;
	cvt.rzi.s32.f32 	%r620, %f10853;
	fma.rn.f32 	%f10854, %f10853, 0fBF000000, %f1267;
	mul.rn.f32 	%f10855, %f10854, %f10854;
	fma.rn.f32 	%f10856, %f10855, 0fBF17ACC9, 0f40233590;
	fma.rn.f32 	%f10857, %f10855, 0f3E684E12, 0fBFAAD2E0;
	fma.rn.f32 	%f10858, %f10856, %f10855, 0fC0A55DF6;
	fma.rn.f32 	%f10859, %f10857, %f10855, 0f4081E0CF;
	fma.rn.f32 	%f10860, %f10855, %f10854, 0f00000000;
	fma.rn.f32 	%f10861, %f10859, %f10855, 0fC09DE9E6;
	fma.rn.f32 	%f10862, %f10858, %f10860, 0f00000000;
	fma.rn.f32 	%f10863, %f10861, %f10855, 0f3F800000;
	fma.rn.f32 	%f10864, %f10854, 0f40490FDB, %f10862;
	and.b32  	%r621, %r620, 1;
	setp.eq.b32 	%p1093, %r621, 1;
	selp.f32 	%f10865, %f10863, %f10864, %p1093;
	selp.f32 	%f10866, %f10864, %f10863, %p1093;
	and.b32  	%r622, %r620, 2;
	setp.eq.s32 	%p1094, %r622, 0;
	neg.f32 	%f10867, %f10865;
	selp.f32 	%f10868, %f10865, %f10867, %p1094;
	add.s32 	%r623, %r620, 1;
	and.b32  	%r624, %r623, 2;
	setp.eq.s32 	%p1095, %r624, 0;
	mov.f32 	%f10869, 0f00000000;
	sub.f32 	%f10870, %f10869, %f10866;
	selp.f32 	%f10871, %f10866, %f10870, %p1095;
	cvt.rzi.f32.f32 	%f10872, %f1267;
	setp.eq.f32 	%p1096, %f1267, %f10872;
	mul.rn.f32 	%f10873, %f1267, %f10869;
	selp.f32 	%f10874, %f10873, %f10868, %p1096;
	abs.f32 	%f10875, %f1267;
	setp.gt.f32 	%p1097, %f10875, 0f4B800000;
	mov.f32 	%f10876, 0f3F800000;
	add.rn.f32 	%f10877, %f10874, %f10876;
	selp.f32 	%f10878, %f10877, %f10871, %p1097;
	add.f32 	%f10879, %f10851, %f10851;
	cvt.rni.f32.f32 	%f10880, %f10879;
	cvt.rzi.s32.f32 	%r625, %f10880;
	fma.rn.f32 	%f10881, %f10880, 0fBF000000, %f10851;
	mul.rn.f32 	%f10882, %f10881, %f10881;
	fma.rn.f32 	%f10883, %f10882, 0fBF17ACC9, 0f40233590;
	fma.rn.f32 	%f10884, %f10882, 0f3E684E12, 0fBFAAD2E0;
	fma.rn.f32 	%f10885, %f10883, %f10882, 0fC0A55DF6;
	fma.rn.f32 	%f10886, %f10884, %f10882, 0f4081E0CF;
	fma.rn.f32 	%f10887, %f10882, %f10881, 0f00000000;
	fma.rn.f32 	%f10888, %f10886, %f10882, 0fC09DE9E6;
	fma.rn.f32 	%f10889, %f10885, %f10887, 0f00000000;
	fma.rn.f32 	%f10890, %f10888, %f10882, 0f3F800000;
	fma.rn.f32 	%f10891, %f10881, 0f40490FDB, %f10889;
	and.b32  	%r626, %r625, 1;
	setp.eq.b32 	%p1098, %r626, 1;
	selp.f32 	%f10892, %f10890, %f10891, %p1098;
	selp.f32 	%f10893, %f10891, %f10890, %p1098;
	and.b32  	%r627, %r625, 2;
	setp.eq.s32 	%p1099, %r627, 0;
	neg.f32 	%f10894, %f10892;
	selp.f32 	%f10895, %f10892, %f10894, %p1099;
	add.s32 	%r628, %r625, 1;
	and.b32  	%r629, %r628, 2;
	setp.eq.s32 	%p1100, %r629, 0;
	sub.f32 	%f10896, %f10869, %f10893;
	selp.f32 	%f10897, %f10893, %f10896, %p1100;
	cvt.rzi.f32.f32 	%f10898, %f10851;
	setp.eq.f32 	%p1101, %f10851, %f10898;
	mul.rn.f32 	%f10899, %f10851, %f10869;
	selp.f32 	%f10900, %f10899, %f10895, %p1101;
	abs.f32 	%f10901, %f10851;
	setp.gt.f32 	%p1102, %f10901, 0f4B800000;
	add.rn.f32 	%f10902, %f10900, %f10876;
	selp.f32 	%f10903, %f10902, %f10897, %p1102;
	mul.f32 	%f10904, %f10874, %f10903;
	neg.f32 	%f10905, %f10874;
	mul.f32 	%f10906, %f10900, %f10905;
	mul.f32 	%f10907, %f10904, %f10904;
	fma.rn.f32 	%f10908, %f10906, %f10906, %f10907;
	fma.rn.f32 	%f10909, %f10878, %f10878, %f10908;
	rsqrt.approx.f32 	%f10910, %f10909;
	add.f32 	%f10911, %f11350, 0f3F800000;
	div.rn.f32 	%f10912, %f10910, %f10911;
	mul.f32 	%f10913, %f11352, %f11352;
	sub.f32 	%f10914, %f10911, %f10913;
	neg.f32 	%f10915, %f11352;
	mul.f32 	%f10916, %f11351, %f10915;
	mul.f32 	%f10917, %f11350, %f11352;
	add.f32 	%f10918, %f11352, %f10917;
	mul.f32 	%f10919, %f11351, %f11351;
	sub.f32 	%f10920, %f10911, %f10919;
	mul.f32 	%f10921, %f11350, %f11351;
	add.f32 	%f10922, %f11351, %f10921;
	sub.f32 	%f10923, %f10915, %f10917;
	neg.f32 	%f10924, %f11351;
	sub.f32 	%f10925, %f10924, %f10921;
	sub.f32 	%f10926, %f10914, %f10919;
	mul.f32 	%f10927, %f10914, %f10904;
	fma.rn.f32 	%f10928, %f10916, %f10906, %f10927;
	fma.rn.f32 	%f10929, %f10918, %f10878, %f10928;
	mul.f32 	%f11352, %f10912, %f10929;
	mul.f32 	%f10930, %f10916, %f10904;
	fma.rn.f32 	%f10931, %f10920, %f10906, %f10930;
	fma.rn.f32 	%f10932, %f10922, %f10878, %f10931;
	mul.f32 	%f11351, %f10912, %f10932;
	mul.f32 	%f10933, %f10923, %f10904;
	fma.rn.f32 	%f10934, %f10925, %f10906, %f10933;
	fma.rn.f32 	%f10935, %f10926, %f10878, %f10934;
	mul.f32 	%f11350, %f10912, %f10935;
$L__BB0_950:
	ld.param.u32 	%r658, [trace_param_14];
	mul.f32 	%f10936, %f11351, %f1120;
	fma.rn.f32 	%f10937, %f11352, %f1116, %f10936;
	fma.rn.f32 	%f11091, %f11350, %f1124, %f10937;
	mul.f32 	%f10938, %f11351, %f1121;
	fma.rn.f32 	%f10939, %f11352, %f1117, %f10938;
	fma.rn.f32 	%f11090, %f11350, %f1125, %f10939;
	mul.f32 	%f10940, %f11351, %f1122;
	fma.rn.f32 	%f10941, %f11352, %f1118, %f10940;
	fma.rn.f32 	%f11089, %f11350, %f1126, %f10941;
	mul.f32 	%f10942, %f1129, %f1120;
	fma.rn.f32 	%f10943, %f1128, %f1116, %f10942;
	fma.rn.f32 	%f10944, %f1130, %f1124, %f10943;
	mul.f32 	%f10945, %f1129, %f1121;
	fma.rn.f32 	%f10946, %f1128, %f1117, %f10945;
	fma.rn.f32 	%f10947, %f1130, %f1125, %f10946;
	mul.f32 	%f10948, %f1129, %f1122;
	fma.rn.f32 	%f10949, %f1128, %f1118, %f10948;
	fma.rn.f32 	%f10950, %f1130, %f1126, %f10949;
	add.f32 	%f11088, %f10944, %f1113;
	add.f32 	%f11087, %f10947, %f1114;
	add.f32 	%f11086, %f10950, %f1115;
	add.s32 	%r30, %r30, 1;
	setp.ne.s32 	%p1103, %r30, %r658;
	mov.u32 	%r670, %r673;
	@%p1103 bra 	$L__BB0_13;
	setp.eq.s16 	%p1104, %rs6, 0;
	mov.b32 	%r746, 0;
	mov.f32 	%f11356, 0f7FC00000;
	mov.f32 	%f11357, %f11356;
	mov.f32 	%f11358, %f11356;
	mov.f32 	%f11359, %f11356;
	mov.f32 	%f11360, %f11356;
	mov.f32 	%f11361, %f11356;
	mov.f32 	%f11362, %f11356;
	mov.f32 	%f11363, %f11356;
	@%p1104 bra 	$L__BB0_953;
	ld.global.f32 	%f10952, [%rd3];
	ld.global.f32 	%f10953, [%rd3+12];
	mul.f32 	%f10954, %f11090, %f10953;
	fma.rn.f32 	%f10955, %f11091, %f10952, %f10954;
	ld.global.f32 	%f10956, [%rd3+24];
	fma.rn.f32 	%f11361, %f11089, %f10956, %f10955;
	ld.global.f32 	%f10957, [%rd3+4];
	ld.global.f32 	%f10958, [%rd3+16];
	mul.f32 	%f10959, %f11090, %f10958;
	fma.rn.f32 	%f10960, %f11091, %f10957, %f10959;
	ld.global.f32 	%f10961, [%rd3+28];
	fma.rn.f32 	%f11360, %f11089, %f10961, %f10960;
	ld.global.f32 	%f10962, [%rd3+8];
	ld.global.f32 	%f10963, [%rd3+20];
	mul.f32 	%f10964, %f11090, %f10963;
	fma.rn.f32 	%f10965, %f11091, %f10962, %f10964;
	ld.global.f32 	%f10966, [%rd3+32];
	fma.rn.f32 	%f11359, %f11089, %f10966, %f10965;
	mul.f32 	%f10967, %f11087, %f10953;
	fma.rn.f32 	%f10968, %f11088, %f10952, %f10967;
	fma.rn.f32 	%f10969, %f11086, %f10956, %f10968;
	mul.f32 	%f10970, %f11087, %f10958;
	fma.rn.f32 	%f10971, %f11088, %f10957, %f10970;
	fma.rn.f32 	%f10972, %f11086, %f10961, %f10971;
	mul.f32 	%f10973, %f11087, %f10963;
	fma.rn.f32 	%f10974, %f11088, %f10962, %f10973;
	fma.rn.f32 	%f10975, %f11086, %f10966, %f10974;
	ld.global.f32 	%f10976, [%rd4];
	add.f32 	%f11358, %f10969, %f10976;
	ld.global.f32 	%f10977, [%rd4+4];
	add.f32 	%f11357, %f10972, %f10977;
	ld.global.f32 	%f10978, [%rd4+8];
	add.f32 	%f11356, %f10975, %f10978;
	shl.b32 	%r631, %r673, 16;
	or.b32  	%r632, %r631, %r20;
	add.s32 	%r746, %r632, 65536;
	mov.f32 	%f11362, %f11092;
	mov.f32 	%f11363, %f27;
$L__BB0_953:
	st.global.f32 	[%rd9], %f11358;
	st.global.f32 	[%rd9+4], %f11357;
	st.global.f32 	[%rd9+8], %f11356;
	st.global.f32 	[%rd10], %f11361;
	st.global.f32 	[%rd10+4], %f11360;
	st.global.f32 	[%rd10+8], %f11359;
	st.global.f32 	[%rd11], %f11363;
	st.global.f32 	[%rd8], %f11362;
	st.global.u32 	[%rd12], %r746;
$L__BB0_954:
	ret;

}
	// .globl	atmospheric_transmission
.visible .entry atmospheric_transmission(
	.param .u64 .ptr .align 1 atmospheric_transmission_param_0,
	.param .u64 .ptr .align 1 atmospheric_transmission_param_1,
	.param .u64 .ptr .align 1 atmospheric_transmission_param_2,
	.param .u64 .ptr .align 1 atmospheric_transmission_param_3,
	.param .u64 .ptr .align 1 atmospheric_transmission_param_4,
	.param .u64 .ptr .align 1 atmospheric_transmission_param_5,
	.param .u64 .ptr .align 1 atmospheric_transmission_param_6,
	.param .u64 .ptr .align 1 atmospheric_transmission_param_7,
	.param .u64 .ptr .align 1 atmospheric_transmission_param_8,
	.param .u32 atmospheric_transmission_param_9,
	.param .u64 atmospheric_transmission_param_10
)
{
	.reg .pred 	%p<16>;
	.reg .b32 	%r<131>;
	.reg .b32 	%f<67>;
	.reg .b64 	%rd<46>;

	ld.param.u64 	%rd7, [atmospheric_transmission_param_0];
	ld.param.u64 	%rd8, [atmospheric_transmission_param_1];
	ld.param.u64 	%rd9, [atmospheric_transmission_param_2];
	ld.param.u64 	%rd10, [atmospheric_transmission_param_3];
	ld.param.u64 	%rd11, [atmospheric_transmission_param_4];
	ld.param.u64 	%rd12, [atmospheric_transmission_param_5];
	ld.param.u64 	%rd15, [atmospheric_transmission_param_6];
	ld.param.u64 	%rd16, [atmospheric_transmission_param_7];
	ld.param.u64 	%rd13, [atmospheric_transmission_param_8];
	ld.param.u32 	%r18, [atmospheric_transmission_param_9];
	ld.param.u64 	%rd14, [atmospheric_transmission_param_10];
	cvta.to.global.u64 	%rd1, %rd16;
	cvta.to.global.u64 	%rd2, %rd15;
	mov.u32 	%r19, %ctaid.x;
	mov.u32 	%r20, %ntid.x;
	mov.u32 	%r21, %tid.x;
	mad.lo.s32 	%r1, %r19, %r20, %r21;
	setp.ge.s32 	%p1, %r1, %r18;
	mov.f32 	%f66, 0f00000000;
	@%p1 bra 	$L__BB1_17;
	cvta.to.global.u64 	%rd17, %rd9;
	cvta.to.global.u64 	%rd18, %rd13;
	cvta.to.global.u64 	%rd19, %rd11;
	ld.global.u32 	%r2, [%rd18];
	ld.global.u32 	%r3, [%rd18+4];
	mul.wide.s32 	%rd20, %r1, 4;
	add.s64 	%rd3, %rd17, %rd20;
	ld.global.f32 	%f1, [%rd3];
	add.s64 	%rd21, %rd19, %rd20;
	ld.global.f32 	%f2, [%rd21];
	ld.global.f32 	%f12, [%rd2];
	sub.f32 	%f3, %f1, %f12;
	ld.global.f32 	%f65, [%rd1];
	sub.f32 	%f13, %f2, %f65;
	min.f32 	%f14, %f3, %f13;
	setp.lt.f32 	%p2, %f14, 0f00000000;
	@%p2 bra 	$L__BB1_15;
	mul.wide.s32 	%rd22, %r2, 4;
	add.s64 	%rd23, %rd2, %rd22;
	ld.global.f32 	%f16, [%rd23+-4];
	setp.ge.f32 	%p3, %f1, %f16;
	@%p3 bra 	$L__BB1_15;
	mul.wide.s32 	%rd24, %r3, 4;
	add.s64 	%rd25, %rd1, %rd24;
	ld.global.f32 	%f18, [%rd25+-4];
	setp.ge.f32 	%p4, %f2, %f18;
	@%p4 bra 	$L__BB1_15;
	setp.lt.s32 	%p5, %r2, 1;
	@%p5 bra 	$L__BB1_9;
	add.s32 	%r125, %r2, -1;
	mov.b32 	%r126, 0;
$L__BB1_6:
	add.s32 	%r24, %r125, %r126;
	shr.u32 	%r127, %r24, 1;
	mul.wide.u32 	%rd26, %r127, 4;
	add.s64 	%rd4, %rd2, %rd26;
	ld.global.f32 	%f6, [%rd4];
	setp.ltu.f32 	%p6, %f1, %f6;
	@%p6 bra 	$L__BB1_8;
	ld.global.f32 	%f19, [%rd4+4];
	setp.lt.f32 	%p7, %f1, %f19;
	@%p7 bra 	$L__BB1_9;
$L__BB1_8:
	setp.lt.f32 	%p8, %f6, %f1;
	add.s32 	%r25, %r127, 1;
	add.s32 	%r26, %r127, -1;
	selp.b32 	%r126, %r25, %r126, %p8;
	selp.b32 	%r125, %r125, %r26, %p8;
	setp.le.s32 	%p9, %r126, %r125;
	@%p9 bra 	$L__BB1_6;
$L__BB1_9:
	setp.lt.s32 	%p10, %r3, 1;
	@%p10 bra 	$L__BB1_14;
	add.s32 	%r128, %r3, -1;
	mov.b32 	%r129, 0;
$L__BB1_11:
	add.s32 	%r29, %r128, %r129;
	shr.u32 	%r130, %r29, 1;
	mul.wide.u32 	%rd27, %r130, 4;
	add.s64 	%rd5, %rd1, %rd27;
	ld.global.f32 	%f65, [%rd5];
	setp.ltu.f32 	%p11, %f2, %f65;
	@%p11 bra 	$L__BB1_13;
	ld.global.f32 	%f20, [%rd5+4];
	setp.lt.f32 	%p12, %f2, %f20;
	@%p12 bra 	$L__BB1_14;
$L__BB1_13:
	setp.lt.f32 	%p13, %f65, %f2;
	add.s32 	%r30, %r130, 1;
	add.s32 	%r31, %r130, -1;
	selp.b32 	%r129, %r30, %r129, %p13;
	selp.b32 	%r128, %r128, %r31, %p13;
	setp.le.s32 	%p14, %r129, %r128;
	@%p14 bra 	$L__BB1_11;
$L__BB1_14:
	mul.wide.s32 	%rd28, %r127, 4;
	add.s64 	%rd29, %rd2, %rd28;
	ld.global.f32 	%f21, [%rd29+4];
	ld.global.f32 	%f22, [%rd29];
	sub.f32 	%f23, %f21, %f22;
	rcp.rn.f32 	%f24, %f23;
	mul.wide.s32 	%rd30, %r130, 4;
	add.s64 	%rd31, %rd2, %rd30;
	ld.global.f32 	%f25, [%rd31+4];
	sub.f32 	%f26, %f25, %f65;
	rcp.rn.f32 	%f27, %f26;
	mad.lo.s32 	%r32, %r130, %r2, %r127;
	cvta.to.global.u64 	%rd32, %rd12;
	mul.wide.s32 	%rd33, %r32, 4;
	add.s64 	%rd34, %rd32, %rd33;
	ld.global.f32 	%f28, [%rd34];
	mul.wide.s32 	%rd35, %r2, 4;
	add.s64 	%rd36, %rd34, %rd35;
	ld.global.f32 	%f29, [%rd36];
	ld.global.f32 	%f30, [%rd34+4];
	ld.global.f32 	%f31, [%rd36+4];
	mul.f32 	%f32, %f3, %f24;
	cvt.rzi.f32.f32 	%f33, %f32;
	sub.f32 	%f34, %f32, %f33;
	mul.f32 	%f35, %f13, %f27;
	cvt.rzi.f32.f32 	%f36, %f35;
	sub.f32 	%f37, %f35, %f36;
	mov.f32 	%f38, 0f3F800000;
	sub.f32 	%f39, %f38, %f34;
	mul.f32 	%f40, %f28, %f39;
	sub.f32 	%f41, %f38, %f37;
	mul.f32 	%f42, %f40, %f41;
	mul.f32 	%f43, %f29, %f39;
	fma.rn.f32 	%f44, %f43, %f37, %f42;
	mul.f32 	%f45, %f30, %f34;
	fma.rn.f32 	%f46, %f45, %f41, %f44;
	mul.f32 	%f47, %f34, %f31;
	fma.rn.f32 	%f66, %f47, %f37, %f46;
$L__BB1_15:
	cvta.to.global.u64 	%rd37, %rd8;
	mul.wide.s32 	%rd38, %r1, 12;
	add.s64 	%rd39, %rd37, %rd38;
	add.s64 	%rd6, %rd39, 8;
	ld.global.f32 	%f48, [%rd39+8];
	div.rn.f32 	%f49, %f66, %f48;
	fma.rn.f32 	%f50, %f49, 0f3BBB989D, 0f3F000000;
	cvt.sat.f32.f32 	%f51, %f50;
	mov.f32 	%f52, 0f4B400001;
	mov.f32 	%f53, 0f437C0000;
	fma.rm.f32 	%f54, %f51, %f53, %f52;
	add.f32 	%f55, %f54, 0fCB40007F;
	neg.f32 	%f56, %f55;
	fma.rn.f32 	%f57, %f49, 0f3FB8AA3B, %f56;
	fma.rn.f32 	%f58, %f49, 0f32A57060, %f57;
	mov.b32 	%r33, %f54;
	shl.b32 	%r34, %r33, 23;
	mov.b32 	%f59, %r34;
	ex2.approx.ftz.f32 	%f60, %f58;
	mul.f32 	%f61, %f60, %f59;
	cvt.u32.u64 	%r35, %rd14;
	{ .reg .b32 tmp; mov.b64 {tmp, %r36}, %rd14; }
	shr.s32 	%r37, %r1, 31;
	mov.b32 	%r38, 0;
	mov.b32 	%r39, -766435501;
	mul.hi.u32 	%r40, %r39, %r38;
	mov.b32 	%r41, -845247145;
	mul.hi.u32 	%r42, %r41, %r1;
	mul.lo.s32 	%r43, %r1, -845247145;
	xor.b32  	%r44, %r42, %r35;
	xor.b32  	%r45, %r37, %r40;
	xor.b32  	%r46, %r45, %r36;
	add.s32 	%r47, %r35, -1640531527;
	add.s32 	%r48, %r36, -1150833019;
	mul.hi.u32 	%r49, %r39, %r44;
	mul.lo.s32 	%r50, %r44, -766435501;
	mul.hi.u32 	%r51, %r41, %r46;
	mul.lo.s32 	%r52, %r46, -845247145;
	xor.b32  	%r53, %r43, %r51;
	xor.b32  	%r54, %r53, %r47;
	xor.b32  	%r55, %r49, %r48;
	add.s32 	%r56, %r35, 1013904242;
	add.s32 	%r57, %r36, 1993301258;
	mul.hi.u32 	%r58, %r39, %r54;
	mul.lo.s32 	%r59, %r54, -766435501;
	mul.hi.u32 	%r60, %r41, %r55;
	mul.lo.s32 	%r61, %r55, -845247145;
	xor.b32  	%r62, %r52, %r56;
	xor.b32  	%r63, %r62, %r60;
	xor.b32  	%r64, %r57, %r50;
	xor.b32  	%r65, %r64, %r58;
	add.s32 	%r66, %r35, -626627285;
	add.s32 	%r67, %r36, 842468239;
	mul.hi.u32 	%r68, %r39, %r63;
	mul.lo.s32 	%r69, %r63, -766435501;
	mul.hi.u32 	%r70, %r41, %r65;
	mul.lo.s32 	%r71, %r65, -845247145;
	xor.b32  	%r72, %r61, %r66;
	xor.b32  	%r73, %r72, %r70;
	xor.b32  	%r74, %r59, %r67;
	xor.b32  	%r75, %r74, %r68;
	add.s32 	%r76, %r35, 2027808484;
	add.s32 	%r77, %r36, -308364780;
	mul.hi.u32 	%r78, %r39, %r73;
	mul.lo.s32 	%r79, %r73, -766435501;
	mul.hi.u32 	%r80, %r41, %r75;
	mul.lo.s32 	%r81, %r75, -845247145;
	xor.b32  	%r82, %r71, %r76;
	xor.b32  	%r83, %r82, %r80;
	xor.b32  	%r84, %r69, %r77;
	xor.b32  	%r85, %r84, %r78;
	add.s32 	%r86, %r35, 387276957;
	add.s32 	%r87, %r36, -1459197799;
	mul.hi.u32 	%r88, %r39, %r83;
	mul.lo.s32 	%r89, %r83, -766435501;
	mul.hi.u32 	%r90, %r41, %r85;
	mul.lo.s32 	%r91, %r85, -845247145;
	xor.b32  	%r92, %r81, %r86;
	xor.b32  	%r93, %r92, %r90;
	xor.b32  	%r94, %r79, %r87;
	xor.b32  	%r95, %r94, %r88;
	add.s32 	%r96, %r35, -1253254570;
	add.s32 	%r97, %r36, 1684936478;
	mul.hi.u32 	%r98, %r39, %r93;
	mul.lo.s32 	%r99, %r93, -766435501;
	mul.hi.u32 	%r100, %r41, %r95;
	mul.lo.s32 	%r101, %r95, -845247145;
	xor.b32  	%r102, %r91, %r96;
	xor.b32  	%r103, %r102, %r100;
	xor.b32  	%r104, %r89, %r97;
	xor.b32  	%r105, %r104, %r98;
	add.s32 	%r106, %r35, 1401181199;
	add.s32 	%r107, %r36, 534103459;
	mul.hi.u32 	%r108, %r39, %r103;
	mul.lo.s32 	%r109, %r103, -766435501;
	mul.hi.u32 	%r110, %r41, %r105;
	xor.b32  	%r111, %r101, %r106;
	xor.b32  	%r112, %r111, %r110;
	xor.b32  	%r113, %r99, %r107;
	xor.b32  	%r114, %r113, %r108;
	add.s32 	%r115, %r36, -616729560;
	mul.hi.u32 	%r116, %r39, %r112;
	mul.lo.s32 	%r117, %r114, -845247145;
	xor.b32  	%r118, %r109, %r115;
	xor.b32  	%r119, %r118, %r116;
	add.s32 	%r120, %r35, -1879881855;
	mul.hi.u32 	%r121, %r41, %r119;
	xor.b32  	%r122, %r117, %r120;
	xor.b32  	%r123, %r122, %r121;
	cvt.rn.f32.u32 	%f62, %r123;
	fma.rn.f32 	%f63, %f62, 0f2F800000, 0f2F000000;
	setp.leu.f32 	%p15, %f63, %f61;
	@%p15 bra 	$L__BB1_17;
	cvta.to.global.u64 	%rd40, %rd7;
	add.s64 	%rd42, %rd40, %rd38;
	cvta.to.global.u64 	%rd43, %rd10;
	mul.wide.s32 	%rd44, %r1, 4;
	add.s64 	%rd45, %rd43, %rd44;
	mov.b32 	%r124, 2143289344;
	st.global.u32 	[%rd42], %r124;
	st.global.u32 	[%rd42+4], %r124;
	st.global.u32 	[%rd42+8], %r124;
	st.global.u32 	[%rd6+-8], %r124;
	st.global.u32 	[%rd6+-4], %r124;
	st.global.u32 	[%rd6], %r124;
	st.global.u32 	[%rd3], %r124;
	st.global.u32 	[%rd45], %r124;
$L__BB1_17:
	ret;

}
	// .globl	telescope_transform
.visible .entry telescope_transform(
	.param .u64 .ptr .align 1 telescope_transform_param_0,
	.param .u64 .ptr .align 1 telescope_transform_param_1,
	.param .align 4 .b8 telescope_transform_param_2[12],
	.param .u64 .ptr .align 1 telescope_transform_param_3,
	.param .u32 telescope_transform_param_4
)
{
	.reg .pred 	%p<2>;
	.reg .b32 	%r<6>;
	.reg .b32 	%f<49>;
	.reg .b64 	%rd<11>;

	ld.param.f32 	%f3, [telescope_transform_param_2+8];
	ld.param.f32 	%f2, [telescope_transform_param_2+4];
	ld.param.f32 	%f1, [telescope_transform_param_2];
	ld.param.u64 	%rd2, [telescope_transform_param_1];
	ld.param.u64 	%rd3, [telescope_transform_param_3];
	ld.param.u32 	%r2, [telescope_transform_param_4];
	mov.u32 	%r3, %ctaid.x;
	mov.u32 	%r4, %ntid.x;
	mov.u32 	%r5, %tid.x;
	mad.lo.s32 	%r1, %r3, %r4, %r5;
	setp.ge.s32 	%p1, %r1, %r2;
	@%p1 bra 	$L__BB2_2;
	ld.param.u64 	%rd10, [telescope_transform_param_0];
	cvta.to.global.u64 	%rd4, %rd10;
	cvta.to.global.u64 	%rd5, %rd3;
	cvta.to.global.u64 	%rd6, %rd2;
	mul.wide.s32 	%rd7, %r1, 12;
	add.s64 	%rd8, %rd4, %rd7;
	ld.global.f32 	%f4, [%rd8];
	sub.f32 	%f5, %f4, %f1;
	st.global.f32 	[%rd8], %f5;
	ld.global.f32 	%f6, [%rd8+4];
	sub.f32 	%f7, %f6, %f2;
	st.global.f32 	[%rd8+4], %f7;
	ld.global.f32 	%f8, [%rd8+8];
	sub.f32 	%f9, %f8, %f3;
	st.global.f32 	[%rd8+8], %f9;
	ld.global.f32 	%f10, [%rd5];
	ld.global.f32 	%f11, [%rd5+4];
	mul.f32 	%f12, %f7, %f11;
	fma.rn.f32 	%f13, %f5, %f10, %f12;
	ld.global.f32 	%f14, [%rd5+8];
	fma.rn.f32 	%f15, %f9, %f14, %f13;
	st.global.f32 	[%rd8], %f15;
	ld.global.f32 	%f16, [%rd5+12];
	ld.global.f32 	%f17, [%rd5+16];
	mul.f32 	%f18, %f7, %f17;
	fma.rn.f32 	%f19, %f5, %f16, %f18;
	ld.global.f32 	%f20, [%rd5+20];
	fma.rn.f32 	%f21, %f9, %f20, %f19;
	st.global.f32 	[%rd8+4], %f21;
	ld.global.f32 	%f22, [%rd5+24];
	ld.global.f32 	%f23, [%rd5+28];
	mul.f32 	%f24, %f7, %f23;
	fma.rn.f32 	%f25, %f5, %f22, %f24;
	ld.global.f32 	%f26, [%rd5+32];
	fma.rn.f32 	%f27, %f9, %f26, %f25;
	st.global.f32 	[%rd8+8], %f27;
	add.s64 	%rd9, %rd6, %rd7;
	ld.global.f32 	%f28, [%rd9];
	ld.global.f32 	%f29, [%rd9+4];
	ld.global.f32 	%f30, [%rd9+8];
	ld.global.f32 	%f31, [%rd5];
	ld.global.f32 	%f32, [%rd5+4];
	mul.f32 	%f33, %f29, %f32;
	fma.rn.f32 	%f34, %f28, %f31, %f33;
	ld.global.f32 	%f35, [%rd5+8];
	fma.rn.f32 	%f36, %f30, %f35, %f34;
	st.global.f32 	[%rd9], %f36;
	ld.global.f32 	%f37, [%rd5+12];
	ld.global.f32 	%f38, [%rd5+16];
	mul.f32 	%f39, %f29, %f38;
	fma.rn.f32 	%f40, %f28, %f37, %f39;
	ld.global.f32 	%f41, [%rd5+20];
	fma.rn.f32 	%f42, %f30, %f41, %f40;
	st.global.f32 	[%rd9+4], %f42;
	ld.global.f32 	%f43, [%rd5+24];
	ld.global.f32 	%f44, [%rd5+28];
	mul.f32 	%f45, %f29, %f44;
	fma.rn.f32 	%f46, %f28, %f43, %f45;
	ld.global.f32 	%f47, [%rd5+32];
	fma.rn.f32 	%f48, %f30, %f47, %f46;
	st.global.f32 	[%rd9+8], %f48;
$L__BB2_2:
	ret;

}


// ===== COMPILED SASS (sm_100) =====

	.target	sm_100

	.elftype	@"ET_EXEC"


//--------------------- .note.nv.tkinfo           --------------------------
	.section	.note.nv.tkinfo,"",@"SHT_NOTE"
	.sectionflags	@"SHF_NOTE_NV_TKINFO"
	.tkinfo
        /*0018*/ 	.word	0x00000002
        /*0030*/ 	.string	""
        /*0030*/ 	.string	"ptxas"
        /*0030*/ 	.string	"Cuda compilation tools, release 13.0, V13.0.88"
        /*0030*/ 	.string	"Build cuda_13.0.r13.0/compiler.36424714_0"
        /*0030*/ 	.string	"-arch sm_100 -m 64 "



//--------------------- .note.nv.cuinfo           --------------------------
	.section	.note.nv.cuinfo,"",@"SHT_NOTE"
	.sectionflags	@"SHF_NOTE_NV_CUINFO"
        /*0018*/ 	.short	0x0002
        /*001a*/ 	.short	0x0064
        /*001c*/ 	.short	0x0082
	.zero		2


//--------------------- .nv.info                  --------------------------
	.section	.nv.info,"",@"SHT_CUDA_INFO"
	.align	4


	//----- nvinfo : EIATTR_REGCOUNT
	.align		4
        /*0000*/ 	.byte	0x04, 0x2f
        /*0002*/ 	.short	(.L_10 - .L_9)
	.align		4
.L_9:
        /*0004*/ 	.word	index@(trace)
        /*0008*/ 	.word	0x00000050


	//----- nvinfo : EIATTR_FRAME_SIZE
	.align		4
.L_10:
        /*000c*/ 	.byte	0x04, 0x11
        /*000e*/ 	.short	(.L_12 - .L_11)
	.align		4
.L_11:
        /*0010*/ 	.word	index@($__internal_4_$__cuda_sm3x_div_rn_noftz_f32_slowpath)
        /*0014*/ 	.word	0x00000038


	//----- nvinfo : EIATTR_FRAME_SIZE
	.align		4
.L_12:
        /*0018*/ 	.byte	0x04, 0x11
        /*001a*/ 	.short	(.L_14 - .L_13)
	.align		4
.L_13:
        /*001c*/ 	.word	index@($__internal_3_$__cuda_sm20_sqrt_rn_f32_slowpath)
        /*0020*/ 	.word	0x00000038


	//----- nvinfo : EIATTR_FRAME_SIZE
	.align		4
.L_14:
        /*0024*/ 	.byte	0x04, 0x11
        /*0026*/ 	.short	(.L_16 - .L_15)
	.align		4
.L_15:
        /*0028*/ 	.word	index@($__internal_2_$__cuda_sm20_rcp_rn_f32_slowpath)
        /*002c*/ 	.word	0x00000038


	//----- nvinfo : EIATTR_FRAME_SIZE
	.align		4
.L_16:
        /*0030*/ 	.byte	0x04, 0x11
        /*0032*/ 	.short	(.L_18 - .L_17)
	.align		4
.L_17:
        /*0034*/ 	.word	index@(trace)
        /*0038*/ 	.word	0x00000038


	//----- nvinfo : EIATTR_REGCOUNT
	.align		4
.L_18:
        /*003c*/ 	.byte	0x04, 0x2f
        /*003e*/ 	.short	(.L_20 - .L_19)
	.align		4
.L_19:
        /*0040*/ 	.word	index@(atmospheric_transmission)
        /*0044*/ 	.word	0x00000016


	//----- nvinfo : EIATTR_FRAME_SIZE
	.align		4
.L_20:
        /*0048*/ 	.byte	0x04, 0x11
        /*004a*/ 	.short	(.L_22 - .L_21)
	.align		4
.L_21:
        /*004c*/ 	.word	index@($__internal_1_$__cuda_sm3x_div_rn_noftz_f32_slowpath)
        /*0050*/ 	.word	0x00000000


	//----- nvinfo : EIATTR_FRAME_SIZE
	.align		4
.L_22:
        /*0054*/ 	.byte	0x04, 0x11
        /*0056*/ 	.short	(.L_24 - .L_23)
	.align		4
.L_23:
        /*0058*/ 	.word	index@($__internal_0_$__cuda_sm20_rcp_rn_f32_slowpath)
        /*005c*/ 	.word	0x00000000


	//----- nvinfo : EIATTR_FRAME_SIZE
	.align		4
.L_24:
        /*0060*/ 	.byte	0x04, 0x11
        /*0062*/ 	.short	(.L_26 - .L_25)
	.align		4
.L_25:
        /*0064*/ 	.word	index@(atmospheric_transmission)
        /*0068*/ 	.word	0x00000000


	//----- nvinfo : EIATTR_REGCOUNT
	.align		4
.L_26:
        /*006c*/ 	.byte	0x04, 0x2f
        /*006e*/ 	.short	(.L_28 - .L_27)
	.align		4
.L_27:
        /*0070*/ 	.word	index@(telescope_transform)
        /*0074*/ 	.word	0x00000014


	//----- nvinfo : EIATTR_FRAME_SIZE
	.align		4
.L_28:
        /*0078*/ 	.byte	0x04, 0x11
        /*007a*/ 	.short	(.L_30 - .L_29)
	.align		4
.L_29:
        /*007c*/ 	.word	index@(telescope_transform)
        /*0080*/ 	.word	0x00000000


	//----- nvinfo : EIATTR_MIN_STACK_SIZE
	.align		4
.L_30:
        /*0084*/ 	.byte	0x04, 0x12
        /*0086*/ 	.short	(.L_32 - .L_31)
	.align		4
.L_31:
        /*0088*/ 	.word	index@(telescope_transform)
        /*008c*/ 	.word	0x00000000


	//----- nvinfo : EIATTR_MIN_STACK_SIZE
	.align		4
.L_32:
        /*0090*/ 	.byte	0x04, 0x12
        /*0092*/ 	.short	(.L_34 - .L_33)
	.align		4
.L_33:
        /*0094*/ 	.word	index@(atmospheric_transmission)
        /*0098*/ 	.word	0x00000000


	//----- nvinfo : EIATTR_MIN_STACK_SIZE
	.align		4
.L_34:
        /*009c*/ 	.byte	0x04, 0x12
        /*009e*/ 	.short	(.L_36 - .L_35)
	.align		4
.L_35:
        /*00a0*/ 	.word	index@(trace)
        /*00a4*/ 	.word	0x00000038
.L_36:


//--------------------- .nv.compat                --------------------------
	.section	.nv.compat,"",@"SHT_CUDA_COMPAT_INFO"
	.align	4
        /*0000*/ 	.byte	0x02, 0x09, 0x00, 0x00, 0x02, 0x02, 0x02, 0x00, 0x02, 0x05, 0x05, 0x00, 0x03, 0x07, 0x01, 0x01
        /*0010*/ 	.byte	0x02, 0x03, 0x00, 0x00, 0x02, 0x06, 0x01, 0x00, 0x04, 0x0b, 0x08, 0x00, 0x01, 0x00, 0x00, 0x00
        /*0020*/ 	.byte	0x00, 0x00, 0x00, 0x00


//--------------------- .nv.info.telescope_transform --------------------------
	.section	.nv.info.telescope_transform,"",@"SHT_CUDA_INFO"
	.sectionflags	@""
	.align	4


	//----- nvinfo : EIATTR_CUDA_API_VERSION
	.align		4
        /*0000*/ 	.byte	0x04, 0x37
        /*0002*/ 	.short	(.L_38 - .L_37)
.L_37:
        /*0004*/ 	.word	0x00000082


	//----- nvinfo : EIATTR_KPARAM_INFO
	.align		4
.L_38:
        /*0008*/ 	.byte	0x04, 0x17
        /*000a*/ 	.short	(.L_40 - .L_39)
.L_39:
        /*000c*/ 	.word	0x00000000
        /*0010*/ 	.short	0x0004
        /*0012*/ 	.short	0x0028
        /*0014*/ 	.byte	0x00, 0xf0, 0x11, 0x00


	//----- nvinfo : EIATTR_KPARAM_INFO
	.align		4
.L_40:
        /*0018*/ 	.byte	0x04, 0x17
        /*001a*/ 	.short	(.L_42 - .L_41)
.L_41:
        /*001c*/ 	.word	0x00000000
        /*0020*/ 	.short	0x0003
        /*0022*/ 	.short	0x0020
        /*0024*/ 	.byte	0x00, 0xf5, 0x21, 0x00


	//----- nvinfo : EIATTR_KPARAM_INFO
	.align		4
.L_42:
        /*0028*/ 	.byte	0x04, 0x17
        /*002a*/ 	.short	(.L_44 - .L_43)
.L_43:
        /*002c*/ 	.word	0x00000000
        /*0030*/ 	.short	0x0002
        /*0032*/ 	.short	0x0010
        /*0034*/ 	.byte	0x00, 0xf0, 0x31, 0x00


	//----- nvinfo : EIATTR_KPARAM_INFO
	.align		4
.L_44:
        /*0038*/ 	.byte	0x04, 0x17
        /*003a*/ 	.short	(.L_46 - .L_45)
.L_45:
        /*003c*/ 	.word	0x00000000
        /*0040*/ 	.short	0x0001
        /*0042*/ 	.short	0x0008
        /*0044*/ 	.byte	0x00, 0xf5, 0x21, 0x00


	//----- nvinfo : EIATTR_KPARAM_INFO
	.align		4
.L_46:
        /*0048*/ 	.byte	0x04, 0x17
        /*004a*/ 	.short	(.L_48 - .L_47)
.L_47:
        /*004c*/ 	.word	0x00000000
        /*0050*/ 	.short	0x0000
        /*0052*/ 	.short	0x0000
        /*0054*/ 	.byte	0x00, 0xf5, 0x21, 0x00


	//----- nvinfo : EIATTR_SPARSE_MMA_MASK
	.align		4
.L_48:
        /*0058*/ 	.byte	0x03, 0x50
        /*005a*/ 	.short	0x0000


	//----- nvinfo : EIATTR_MAXREG_COUNT
	.align		4
        /*005c*/ 	.byte	0x03, 0x1b
        /*005e*/ 	.short	0x00ff


	//----- nvinfo : EIATTR_MERCURY_ISA_VERSION
	.align		4
        /*0060*/ 	.byte	0x03, 0x5f
        /*0062*/ 	.short	0x0101


	//----- nvinfo : EIATTR_VRC_CTA_INIT_COUNT
	.align		4
        /*0064*/ 	.byte	0x02, 0x4a
	.zero		1
	.zero		1


	//----- nvinfo : EIATTR_EXIT_INSTR_OFFSETS
	.align		4
        /*0068*/ 	.byte	0x04, 0x1c
        /*006a*/ 	.short	(.L_50 - .L_49)


	//   ....[0]....
.L_49:
        /*006c*/ 	.word	0x00000070


	//   ....[1]....
        /*0070*/ 	.word	0x00000460


	//----- nvinfo : EIATTR_CBANK_PARAM_SIZE
	.align		4
.L_50:
        /*0074*/ 	.byte	0x03, 0x19
        /*0076*/ 	.short	0x002c


	//----- nvinfo : EIATTR_PARAM_CBANK
	.align		4
        /*0078*/ 	.byte	0x04, 0x0a
        /*007a*/ 	.short	(.L_52 - .L_51)
	.align		4
.L_51:
        /*007c*/ 	.word	index@(.nv.constant0.telescope_transform)
        /*0080*/ 	.short	0x0380
        /*0082*/ 	.short	0x002c


	//----- nvinfo : EIATTR_SW_WAR
	.align		4
.L_52:
        /*0084*/ 	.byte	0x04, 0x36
        /*0086*/ 	.short	(.L_54 - .L_53)
.L_53:
        /*0088*/ 	.word	0x00000008
.L_54:


//--------------------- .nv.info.atmospheric_transmission --------------------------
	.section	.nv.info.atmospheric_transmission,"",@"SHT_CUDA_INFO"
	.sectionflags	@""
	.align	4


	//----- nvinfo : EIATTR_CUDA_API_VERSION
	.align		4
        /*0000*/ 	.byte	0x04, 0x37
        /*0002*/ 	.short	(.L_56 - .L_55)
.L_55:
        /*0004*/ 	.word	0x00000082


	//----- nvinfo : EIATTR_KPARAM_INFO
	.align		4
.L_56:
        /*0008*/ 	.byte	0x04, 0x17
        /*000a*/ 	.short	(.L_58 - .L_57)
.L_57:
        /*000c*/ 	.word	0x00000000
        /*0010*/ 	.short	0x000a
        /*0012*/ 	.short	0x0050
        /*0014*/ 	.byte	0x00, 0xf0, 0x21, 0x00


	//----- nvinfo : EIATTR_KPARAM_INFO
	.align		4
.L_58:
        /*0018*/ 	.byte	0x04, 0x17
        /*001a*/ 	.short	(.L_60 - .L_59)
.L_59:
        /*001c*/ 	.word	0x00000000
        /*0020*/ 	.short	0x0009
        /*0022*/ 	.short	0x0048
        /*0024*/ 	.byte	0x00, 0xf0, 0x11, 0x00


	//----- nvinfo : EIATTR_KPARAM_INFO
	.align		4
.L_60:
        /*0028*/ 	.byte	0x04, 0x17
        /*002a*/ 	.short	(.L_62 - .L_61)
.L_61:
        /*002c*/ 	.word	0x00000000
        /*0030*/ 	.short	0x0008
        /*0032*/ 	.short	0x0040
        /*0034*/ 	.byte	0x00, 0xf5, 0x21, 0x00


	//----- nvinfo : EIATTR_KPARAM_INFO
	.align		4
.L_62:
        /*0038*/ 	.byte	0x04, 0x17
        /*003a*/ 	.short	(.L_64 - .L_63)
.L_63:
        /*003c*/ 	.word	0x00000000
        /*0040*/ 	.short	0x0007
        /*0042*/ 	.short	0x0038
        /*0044*/ 	.byte	0x00, 0xf5, 0x21, 0x00


	//----- nvinfo : EIATTR_KPARAM_INFO
	.align		4
.L_64:
        /*0048*/ 	.byte	0x04, 0x17
        /*004a*/ 	.short	(.L_66 - .L_65)
.L_65:
        /*004c*/ 	.word	0x00000000
        /*0050*/ 	.short	0x0006
        /*0052*/ 	.short	0x0030
        /*0054*/ 	.byte	0x00, 0xf5, 0x21, 0x00


	//----- nvinfo : EIATTR_KPARAM_INFO
	.align		4
.L_66:
        /*0058*/ 	.byte	0x04, 0x17
        /*005a*/ 	.short	(.L_68 - .L_67)
.L_67:
        /*005c*/ 	.word	0x00000000
        /*0060*/ 	.short	0x0005
        /*0062*/ 	.short	0x0028
        /*0064*/ 	.byte	0x00, 0xf5, 0x21, 0x00


	//----- nvinfo : EIATTR_KPARAM_INFO
	.align		4
.L_68:
        /*0068*/ 	.byte	0x04, 0x17
        /*006a*/ 	.short	(.L_70 - .L_69)
.L_69:
        /*006c*/ 	.word	0x00000000
        /*0070*/ 	.short	0x0004
        /*0072*/ 	.short	0x0020
        /*0074*/ 	.byte	0x00, 0xf5, 0x21, 0x00


	//----- nvinfo : EIATTR_KPARAM_INFO
	.align		4
.L_70:
        /*0078*/ 	.byte	0x04, 0x17
        /*007a*/ 	.short	(.L_72 - .L_71)
.L_71:
        /*007c*/ 	.word	0x00000000
        /*0080*/ 	.short	0x0003
        /*0082*/ 	.short	0x0018
        /*0084*/ 	.byte	0x00, 0xf5, 0x21, 0x00


	//----- nvinfo : EIATTR_KPARAM_INFO
	.align		4
.L_72:
        /*0088*/ 	.byte	0x04, 0x17
        /*008a*/ 	.short	(.L_74 - .L_73)
.L_73:
        /*008c*/ 	.word	0x00000000
        /*0090*/ 	.short	0x0002
        /*0092*/ 	.short	0x0010
        /*0094*/ 	.byte	0x00, 0xf5, 0x21, 0x00


	//----- nvinfo : EIATTR_KPARAM_INFO
	.align		4
.L_74:
        /*0098*/ 	.byte	0x04, 0x17
        /*009a*/ 	.short	(.L_76 - .L_75)
.L_75:
        /*009c*/ 	.word	0x00000000
        /*00a0*/ 	.short	0x0001
        /*00a2*/ 	.short	0x0008
        /*00a4*/ 	.byte	0x00, 0xf5, 0x21, 0x00


	//----- nvinfo : EIATTR_KPARAM_INFO
	.align		4
.L_76:
        /*00a8*/ 	.byte	0x04, 0x17
        /*00aa*/ 	.short	(.L_78 - .L_77)
.L_77:
        /*00ac*/ 	.word	0x00000000
        /*00b0*/ 	.short	0x0000
        /*00b2*/ 	.short	0x0000
        /*00b4*/ 	.byte	0x00, 0xf5, 0x21, 0x00


	//----- nvinfo : EIATTR_SPARSE_MMA_MASK
	.align		4
.L_78:
        /*00b8*/ 	.byte	0x03, 0x50
        /*00ba*/ 	.short	0x0000


	//----- nvinfo : EIATTR_MAXREG_COUNT
	.align		4
        /*00bc*/ 	.byte	0x03, 0x1b
        /*00be*/ 	.short	0x00ff


	//----- nvinfo : EIATTR_MERCURY_ISA_VERSION
	.align		4
        /*00c0*/ 	.byte	0x03, 0x5f
        /*00c2*/ 	.short	0x0101


	//----- nvinfo : EIATTR_VRC_CTA_INIT_COUNT
	.align		4
        /*00c4*/ 	.byte	0x02, 0x4a
	.zero		1
	.zero		1


	//----- nvinfo : EIATTR_EXIT_INSTR_OFFSETS
	.align		4
        /*00c8*/ 	.byte	0x04, 0x1c
        /*00ca*/ 	.short	(.L_80 - .L_79)


	//   ....[0]....
.L_79:
        /*00cc*/ 	.word	0x00000070


	//   ....[1]....
        /*00d0*/ 	.word	0x00000ed0


	//   ....[2]....
        /*00d4*/ 	.word	0x00000fb0


	//----- nvinfo : EIATTR_CRS_STACK_SIZE
	.align		4
.L_80:
        /*00d8*/ 	.byte	0x04, 0x1e
        /*00da*/ 	.short	(.L_82 - .L_81)
.L_81:
        /*00dc*/ 	.word	0x00000000


	//----- nvinfo : EIATTR_CBANK_PARAM_SIZE
	.align		4
.L_82:
        /*00e0*/ 	.byte	0x03, 0x19
        /*00e2*/ 	.short	0x0058


	//----- nvinfo : EIATTR_PARAM_CBANK
	.align		4
        /*00e4*/ 	.byte	0x04, 0x0a
        /*00e6*/ 	.short	(.L_84 - .L_83)
	.align		4
.L_83:
        /*00e8*/ 	.word	index@(.nv.constant0.atmospheric_transmission)
        /*00ec*/ 	.short	0x0380
        /*00ee*/ 	.short	0x0058


	//----- nvinfo : EIATTR_SW_WAR
	.align		4
.L_84:
        /*00f0*/ 	.byte	0x04, 0x36
        /*00f2*/ 	.short	(.L_86 - .L_85)
.L_85:
        /*00f4*/ 	.word	0x00000008
.L_86:


//--------------------- .nv.info.trace            --------------------------
	.section	.nv.info.trace,"",@"SHT_CUDA_INFO"
	.sectionflags	@""
	.align	4


	//----- nvinfo : EIATTR_CUDA_API_VERSION
	.align		4
        /*0000*/ 	.byte	0x04, 0x37
        /*0002*/ 	.short	(.L_88 - .L_87)
.L_87:
        /*0004*/ 	.word	0x00000082


	//----- nvinfo : EIATTR_KPARAM_INFO
	.align		4
.L_88:
        /*0008*/ 	.byte	0x04, 0x17
        /*000a*/ 	.short	(.L_90 - .L_89)
.L_89:
        /*000c*/ 	.word	0x00000000
        /*0010*/ 	.short	0x0011
        /*0012*/ 	.short	0x0070
        /*0014*/ 	.byte	0x00, 0xf0, 0x21, 0x00


	//----- nvinfo : EIATTR_KPARAM_INFO
	.align		4
.L_90:
        /*0018*/ 	.byte	0x04, 0x17
        /*001a*/ 	.short	(.L_92 - .L_91)
.L_91:
        /*001c*/ 	.word	0x00000000
        /*0020*/ 	.short	0x0010
        /*0022*/ 	.short	0x006d
        /*0024*/ 	.byte	0x00, 0xf0, 0x05, 0x00


	//----- nvinfo : EIATTR_KPARAM_INFO
	.align		4
.L_92:
        /*0028*/ 	.byte	0x04, 0x17
        /*002a*/ 	.short	(.L_94 - .L_93)
.L_93:
        /*002c*/ 	.word	0x00000000
        /*0030*/ 	.short	0x000f
        /*0032*/ 	.short	0x006c
        /*0034*/ 	.byte	0x00, 0xf0, 0x05, 0x00


	//----- nvinfo : EIATTR_KPARAM_INFO
	.align		4
.L_94:
        /*0038*/ 	.byte	0x04, 0x17
        /*003a*/ 	.short	(.L_96 - .L_95)
.L_95:
        /*003c*/ 	.word	0x00000000
        /*0040*/ 	.short	0x000e
        /*0042*/ 	.short	0x0068
        /*0044*/ 	.byte	0x00, 0xf0, 0x11, 0x00


	//----- nvinfo : EIATTR_KPARAM_INFO
	.align		4
.L_96:
        /*0048*/ 	.byte	0x04, 0x17
        /*004a*/ 	.short	(.L_98 - .L_97)
.L_97:
        /*004c*/ 	.word	0x00000000
        /*0050*/ 	.short	0x000d
        /*0052*/ 	.short	0x0064
        /*0054*/ 	.byte	0x00, 0xf0, 0x11, 0x00


	//----- nvinfo : EIATTR_KPARAM_INFO
	.align		4
.L_98:
        /*0058*/ 	.byte	0x04, 0x17
        /*005a*/ 	.short	(.L_100 - .L_99)
.L_99:
        /*005c*/ 	.word	0x00000000
        /*0060*/ 	.short	0x000c
        /*0062*/ 	.short	0x0060
        /*0064*/ 	.byte	0x00, 0xf0, 0x11, 0x00


	//----- nvinfo : EIATTR_KPARAM_INFO
	.align		4
.L_100:
        /*0068*/ 	.byte	0x04, 0x17
        /*006a*/ 	.short	(.L_102 - .L_101)
.L_101:
        /*006c*/ 	.word	0x00000000
        /*0070*/ 	.short	0x000b
        /*0072*/ 	.short	0x0058
        /*0074*/ 	.byte	0x00, 0xf5, 0x21, 0x00


	//----- nvinfo : EIATTR_KPARAM_INFO
	.align		4
.L_102:
        /*0078*/ 	.byte	0x04, 0x17
        /*007a*/ 	.short	(.L_104 - .L_103)
.L_103:
        /*007c*/ 	.word	0x00000000
        /*0080*/ 	.short	0x000a
        /*0082*/ 	.short	0x0050
        /*0084*/ 	.byte	0x00, 0xf5, 0x21, 0x00


	//----- nvinfo : EIATTR_KPARAM_INFO
	.align		4
.L_104:
        /*0088*/ 	.byte	0x04, 0x17
        /*008a*/ 	.short	(.L_106 - .L_105)
.L_105:
        /*008c*/ 	.word	0x00000000
        /*0090*/ 	.short	0x0009
        /*0092*/ 	.short	0x0048
        /*0094*/ 	.byte	0x00, 0xf5, 0x21, 0x00


	//----- nvinfo : EIATTR_KPARAM_INFO
	.align		4
.L_106:
        /*0098*/ 	.byte	0x04, 0x17
        /*009a*/ 	.short	(.L_108 - .L_107)
.L_107:
        /*009c*/ 	.word	0x00000000
        /*00a0*/ 	.short	0x0008
        /*00a2*/ 	.short	0x0040
        /*00a4*/ 	.byte	0x00, 0xf5, 0x21, 0x00


	//----- nvinfo : EIATTR_KPARAM_INFO
	.align		4
.L_108:
        /*00a8*/ 	.byte	0x04, 0x17
        /*00aa*/ 	.short	(.L_110 - .L_109)
.L_109:
        /*00ac*/ 	.word	0x00000000
        /*00b0*/ 	.short	0x0007
        /*00b2*/ 	.short	0x0038
        /*00b4*/ 	.byte	0x00, 0xf5, 0x21, 0x00


	//----- nvinfo : EIATTR_KPARAM_INFO
	.align		4
.L_110:
        /*00b8*/ 	.byte	0x04, 0x17
        /*00ba*/ 	.short	(.L_112 - .L_111)
.L_111:
        /*00bc*/ 	.word	0x00000000
        /*00c0*/ 	.short	0x0006
        /*00c2*/ 	.short	0x0030
        /*00c4*/ 	.byte	0x00, 0xf5, 0x21, 0x00


	//----- nvinfo : EIATTR_KPARAM_INFO
	.align		4
.L_112:
        /*00c8*/ 	.byte	0x04, 0x17
        /*00ca*/ 	.short	(.L_114 - .L_113)
.L_113:
        /*00cc*/ 	.word	0x00000000
        /*00d0*/ 	.short	0x0005
        /*00d2*/ 	.short	0x0028
        /*00d4*/ 	.byte	0x00, 0xf5, 0x21, 0x00


	//----- nvinfo : EIATTR_KPARAM_INFO
	.align		4
.L_114:
        /*00d8*/ 	.byte	0x04, 0x17
        /*00da*/ 	.short	(.L_116 - .L_115)
.L_115:
        /*00dc*/ 	.word	0x00000000
        /*00e0*/ 	.short	0x0004
        /*00e2*/ 	.short	0x0020
        /*00e4*/ 	.byte	0x00, 0xf5, 0x21, 0x00


	//----- nvinfo : EIATTR_KPARAM_INFO
	.align		4
.L_116:
        /*00e8*/ 	.byte	0x04, 0x17
        /*00ea*/ 	.short	(.L_118 - .L_117)
.L_117:
        /*00ec*/ 	.word	0x00000000
        /*00f0*/ 	.short	0x0003
        /*00f2*/ 	.short	0x0018
        /*00f4*/ 	.byte	0x00, 0xf5, 0x21, 0x00


	//----- nvinfo : EIATTR_KPARAM_INFO
	.align		4
.L_118:
        /*00f8*/ 	.byte	0x04, 0x17
        /*00fa*/ 	.short	(.L_120 - .L_119)
.L_119:
        /*00fc*/ 	.word	0x00000000
        /*0100*/ 	.short	0x0002
        /*0102*/ 	.short	0x0010
        /*0104*/ 	.byte	0x00, 0xf5, 0x21, 0x00


	//----- nvinfo : EIATTR_KPARAM_INFO
	.align		4
.L_120:
        /*0108*/ 	.byte	0x04, 0x17
        /*010a*/ 	.short	(.L_122 - .L_121)
.L_121:
        /*010c*/ 	.word	0x00000000
        /*0110*/ 	.short	0x0001
        /*0112*/ 	.short	0x0008
        /*0114*/ 	.byte	0x00, 0xf5, 0x21, 0x00


	//----- nvinfo : EIATTR_KPARAM_INFO
	.align		4
.L_122:
        /*0118*/ 	.byte	0x04, 0x17
        /*011a*/ 	.short	(.L_124 - .L_123)
.L_123:
        /*011c*/ 	.word	0x00000000
        /*0120*/ 	.short	0x0000
        /*0122*/ 	.short	0x0000
        /*0124*/ 	.byte	0x00, 0xf5, 0x21, 0x00


	//----- nvinfo : EIATTR_SPARSE_MMA_MASK
	.align		4
.L_124:
        /*0128*/ 	.byte	0x03, 0x50
        /*012a*/ 	.short	0x0000


	//----- nvinfo : EIATTR_MAXREG_COUNT
	.align		4
        /*012c*/ 	.byte	0x03, 0x1b
        /*012e*/ 	.short	0x00ff


	//----- nvinfo : EIATTR_NUM_BARRIERS
	.align		4
        /*0130*/ 	.byte	0x02, 0x4c
        /*0132*/ 	.byte	0x01
	.zero		1


	//----- nvinfo : EIATTR_ANNOTATIONS
	.align		4
        /*0134*/ 	.byte	0x04, 0x55
        /*0136*/ 	.short	(.L_126 - .L_125)


	//   ....[0]....
.L_125:
        /*0138*/ 	.word	0x00000001
        /*013c*/ 	.byte	0xe0, 0x08, 0x00, 0x00, 0x01, 0x00, 0x00, 0x00, 0x10, 0x09, 0x00, 0x00, 0x01, 0x00, 0x00, 0x00
        /* <DEDUP_REMOVED lines=18> */
        /*026c*/ 	.byte	0x70, 0x2d, 0x05, 0x00


	//----- nvinfo : EIATTR_MERCURY_ISA_VERSION
	.align		4
.L_126:
        /*0270*/ 	.byte	0x03, 0x5f
        /*0272*/ 	.short	0x0101


	//----- nvinfo : EIATTR_VRC_CTA_INIT_COUNT
	.align		4
        /*0274*/ 	.byte	0x02, 0x4a
	.zero		1
	.zero		1


	//----- nvinfo : EIATTR_EXIT_INSTR_OFFSETS
	.align		4
        /*0278*/ 	.byte	0x04, 0x1c
        /*027a*/ 	.short	(.L_128 - .L_127)


	//   ....[0]....
.L_127:
        /*027c*/ 	.word	0x00000860


	//   ....[1]....
        /*0280*/ 	.word	0x00000950


	//   ....[2]....
        /*0284*/ 	.word	0x0004f8e0


	//   ....[3]....
        /*0288*/ 	.word	0x00051e60


	//   ....[4]....
        /*028c*/ 	.word	0x00052c40


	//   ....[5]....
        /*0290*/ 	.word	0x00052d30


	//   ....[6]....
        /*0294*/ 	.word	0x00052e20


	//----- nvinfo : EIATTR_INDIRECT_BRANCH_TARGETS
	.align		4
.L_128:
        /*0298*/ 	.byte	0x04, 0x34
        /*029a*/ 	.short	(.L_130 - .L_129)


	//   ....[0]....
.L_129:
        /*029c*/ 	.word	.L_x_2125@srel
        /*02a0*/ 	.short	0x0
        /*02a2*/ 	.short	0x0
        /*02a4*/ 	.word	0x3
        /*02a8*/ 	.word	.L_x_2126@srel
        /*02ac*/ 	.word	.L_x_2127@srel
        /*02b0*/ 	.word	.L_x_2128@srel


	//   ....[1]....
        /*02b4*/ 	.word	.L_x_2129@srel
        /*02b8*/ 	.short	0x0
        /*02ba*/ 	.short	0x0
        /*02bc*/ 	.word	0x3
        /*02c0*/ 	.word	.L_x_2130@srel
        /*02c4*/ 	.word	.L_x_2131@srel
        /*02c8*/ 	.word	.L_x_2128@srel


	//   ....[2]....
        /*02cc*/ 	.word	.L_x_2133@srel
        /*02d0*/ 	.short	0x0
        /*02d2*/ 	.short	0x0
        /*02d4*/ 	.word	0x3
        /*02d8*/ 	.word	.L_x_2134@srel
        /*02dc*/ 	.word	.L_x_2135@srel
        /*02e0*/ 	.word	.L_x_1949@srel


	//   ....[3]....
        /*02e4*/ 	.word	.L_x_2137@srel
        /*02e8*/ 	.short	0x0
        /*02ea*/ 	.short	0x0
        /*02ec*/ 	.word	0x3
        /*02f0*/ 	.word	.L_x_2138@srel
        /*02f4*/ 	.word	.L_x_2139@srel
        /*02f8*/ 	.word	.L_x_1949@srel


	//   ....[4]....
        /*02fc*/ 	.word	.L_x_2141@srel
        /*0300*/ 	.short	0x0
        /*0302*/ 	.short	0x0
        /*0304*/ 	.word	0x3
        /*0308*/ 	.word	.L_x_2142@srel
        /*030c*/ 	.word	.L_x_2143@srel
        /*0310*/ 	.word	.L_x_2144@srel


	//   ....[5]....
        /*0314*/ 	.word	.L_x_2145@srel
        /*0318*/ 	.short	0x0
        /*031a*/ 	.short	0x0
        /*031c*/ 	.word	0x3
        /*0320*/ 	.word	.L_x_2146@srel
        /*0324*/ 	.word	.L_x_2147@srel
        /*0328*/ 	.word	.L_x_2144@srel


	//   ....[6]....
        /*032c*/ 	.word	.L_x_2149@srel
        /*0330*/ 	.short	0x0
        /*0332*/ 	.short	0x0
        /*0334*/ 	.word	0x3
        /*0338*/ 	.word	.L_x_2150@srel
        /*033c*/ 	.word	.L_x_2151@srel
        /*0340*/ 	.word	.L_x_2152@srel


	//   ....[7]....
        /*0344*/ 	.word	.L_x_2153@srel
        /*0348*/ 	.short	0x0
        /*034a*/ 	.short	0x0
        /*034c*/ 	.word	0x3
        /*0350*/ 	.word	.L_x_2154@srel
        /*0354*/ 	.word	.L_x_2155@srel
        /*0358*/ 	.word	.L_x_2152@srel


	//   ....[8]....
        /*035c*/ 	.word	.L_x_2157@srel
        /*0360*/ 	.short	0x0
        /*0362*/ 	.short	0x0
        /*0364*/ 	.word	0x3
        /*0368*/ 	.word	.L_x_2158@srel
        /*036c*/ 	.word	.L_x_2159@srel
        /*0370*/ 	.word	.L_x_2160@srel


	//   ....[9]....
        /*0374*/ 	.word	.L_x_2161@srel
        /*0378*/ 	.short	0x0
        /*037a*/ 	.short	0x0
        /*037c*/ 	.word	0x3
        /*0380*/ 	.word	.L_x_2162@srel
        /*0384*/ 	.word	.L_x_2163@srel
        /*0388*/ 	.word	.L_x_2160@srel


	//   ....[10]....
        /*038c*/ 	.word	.L_x_2165@srel
        /*0390*/ 	.short	0x0
        /*0392*/ 	.short	0x0
        /*0394*/ 	.word	0x3
        /*0398*/ 	.word	.L_x_2166@srel
        /*039c*/ 	.word	.L_x_2167@srel
        /*03a0*/ 	.word	.L_x_1994@srel


	//   ....[11]....
        /*03a4*/ 	.word	.L_x_2169@srel
        /*03a8*/ 	.short	0x0
        /*03aa*/ 	.short	0x0
        /*03ac*/ 	.word	0x3
        /*03b0*/ 	.word	.L_x_2170@srel
        /*03b4*/ 	.word	.L_x_2171@srel
        /*03b8*/ 	.word	.L_x_1994@srel


	//   ....[12]....
        /*03bc*/ 	.word	.L_x_2173@srel
        /*03c0*/ 	.short	0x0
        /*03c2*/ 	.short	0x0
        /*03c4*/ 	.word	0x3
        /*03c8*/ 	.word	.L_x_2174@srel
        /*03cc*/ 	.word	.L_x_2175@srel
        /*03d0*/ 	.word	.L_x_2176@srel


	//   ....[13]....
        /*03d4*/ 	.word	.L_x_2177@srel
        /*03d8*/ 	.short	0x0
        /*03da*/ 	.short	0x0
        /*03dc*/ 	.word	0x3
        /*03e0*/ 	.word	.L_x_2178@srel
        /*03e4*/ 	.word	.L_x_2179@srel
        /*03e8*/ 	.word	.L_x_2176@srel


	//   ....[14]....
        /*03ec*/ 	.word	.L_x_2181@srel
        /*03f0*/ 	.short	0x0
        /*03f2*/ 	.short	0x0
        /*03f4*/ 	.word	0x3
        /*03f8*/ 	.word	.L_x_2182@srel
        /*03fc*/ 	.word	.L_x_2183@srel
        /*0400*/ 	.word	.L_x_2001@srel


	//   ....[15]....
        /*0404*/ 	.word	.L_x_2185@srel
        /*0408*/ 	.short	0x0
        /*040a*/ 	.short	0x0
        /*040c*/ 	.word	0x3
        /*0410*/ 	.word	.L_x_2186@srel
        /*0414*/ 	.word	.L_x_2187@srel
        /*0418*/ 	.word	.L_x_2001@srel


	//----- nvinfo : EIATTR_MAX_THREADS
	.align		4
.L_130:
        /*041c*/ 	.byte	0x04, 0x05
        /*041e*/ 	.short	(.L_132 - .L_131)
.L_131:
        /*0420*/ 	.word	0x00000080
        /*0424*/ 	.word	0x00000001
        /*0428*/ 	.word	0x00000001


	//----- nvinfo : EIATTR_CRS_STACK_SIZE
	.align		4
.L_132:
        /*042c*/ 	.byte	0x04, 0x1e
        /*042e*/ 	.short	(.L_134 - .L_133)
.L_133:
        /*0430*/ 	.word	0x00000000


	//----- nvinfo : EIATTR_CBANK_PARAM_SIZE
	.align		4
.L_134:
        /*0434*/ 	.byte	0x03, 0x19
        /*0436*/ 	.short	0x0078


	//----- nvinfo : EIATTR_PARAM_CBANK
	.align		4
        /*0438*/ 	.byte	0x04, 0x0a
        /*043a*/ 	.short	(.L_136 - .L_135)
	.align		4
.L_135:
        /*043c*/ 	.word	index@(.nv.constant0.trace)
        /*0440*/ 	.short	0x0380
        /*0442*/ 	.short	0x0078


	//----- nvinfo : EIATTR_SW_WAR
	.align		4
.L_136:
        /*0444*/ 	.byte	0x04, 0x36
        /*0446*/ 	.short	(.L_138 - .L_137)
.L_137:
        /*0448*/ 	.word	0x00000008
.L_138:


//--------------------- .nv.callgraph             --------------------------
	.section	.nv.callgraph,"",@"SHT_CUDA_CALLGRAPH"
	.align	4
	.sectionentsize	8
	.align		4
        /*0000*/ 	.word	0x00000000
	.align		4
        /*0004*/ 	.word	0xffffffff
	.align		4
        /*0008*/ 	.word	0x00000000
	.align		4
        /*000c*/ 	.word	0xfffffffe
	.align		4
        /*0010*/ 	.word	0x00000000
	.align		4
        /*0014*/ 	.word	0xfffffffd
	.align		4
        /*0018*/ 	.word	0x00000000
	.align		4
        /*001c*/ 	.word	0xfffffffc


//--------------------- .nv.constant4             --------------------------
	.section	.nv.constant4,"a",@progbits
	.align	8
	.align		8
.nv.constant4:
        /*0000*/ 	.dword	precalc_xorwow_matrix
	.align		8
        /*0008*/ 	.dword	precalc_xorwow_offset_matrix
	.align		8
        /*0010*/ 	.dword	mrg32k3aM1
	.align		8
        /*0018*/ 	.dword	mrg32k3aM2
	.align		8
        /*0020*/ 	.dword	mrg32k3aM1SubSeq
	.align		8
        /*0028*/ 	.dword	mrg32k3aM2SubSeq
	.align		8
        /*0030*/ 	.dword	mrg32k3aM1Seq
	.align		8
        /*0038*/ 	.dword	mrg32k3aM2Seq


//--------------------- .nv.constant3             --------------------------
	.section	.nv.constant3,"a",@progbits
	.align	8
.nv.constant3:
	.type		__cr_lgamma_table,@object
	.size		__cr_lgamma_table,(.L_8 - __cr_lgamma_table)
__cr_lgamma_table:
        /*0000*/ 	.byte	0x00, 0x00, 0x00, 0x00, 0x00, 0x00, 0x00, 0x00, 0x00, 0x00, 0x00, 0x00, 0x00, 0x00, 0x00, 0x00
        /*0010*/ 	.byte	0xef, 0x39, 0xfa, 0xfe, 0x42, 0x2e, 0xe6, 0x3f, 0x02, 0x20, 0x2a, 0xfa, 0x0b, 0xab, 0xfc, 0x3f
        /*0020*/ 	.byte	0xf9, 0x2c, 0x92, 0x7c, 0xa7, 0x6c, 0x09, 0x40, 0xc9, 0x79, 0x44, 0x3c, 0x64, 0x26, 0x13, 0x40
        /*0030*/ 	.byte	0xca, 0x01, 0xcf, 0x3a, 0x27, 0x51, 0x1a, 0x40, 0x30, 0xcc, 0x2d, 0xf3, 0xe1, 0x0c, 0x21, 0x40
        /*0040*/ 	.byte	0x0d, 0xb7, 0xfc, 0x82, 0x8e, 0x35, 0x25, 0x40
.L_8:


//--------------------- .nv.constant2.trace       --------------------------
	.section	.nv.constant2.trace,"a",@progbits
	.sectionflags	@""
	.align	4
.nv.constant2.trace:
        /* <DEDUP_REMOVED lines=12> */


//--------------------- .text.telescope_transform --------------------------
	.section	.text.telescope_transform,"ax",@progbits
	.align	128
        .global         telescope_transform
        .type           telescope_transform,@function
        .size           telescope_transform,(.L_x_2194 - telescope_transform)
        .other          telescope_transform,@"STO_CUDA_ENTRY STV_DEFAULT"
telescope_transform:
.text.telescope_transform:
[----:B------:R-:W-:Y:S01]  /*0000*/  LDC R1, c[0x0][0x37c] ;  /* 0x0000df00ff017b82 */ /* 0x000fe20000000800 */
[----:B------:R-:W0:Y:S07]  /*0010*/  S2R R3, SR_TID.X ;  /* 0x0000000000037919 */ /* 0x000e2e0000002100 */
[----:B------:R-:W0:Y:S01]  /*0020*/  S2UR UR4, SR_CTAID.X ;  /* 0x00000000000479c3 */ /* 0x000e220000002500 */
[----:B------:R-:W1:Y:S07]  /*0030*/  LDCU UR5, c[0x0][0x3a8] ;  /* 0x00007500ff0577ac */ /* 0x000e6e0008000800 */
[----:B------:R-:W0:Y:S02]  /*0040*/  LDC R0, c[0x0][0x360] ;  /* 0x0000d800ff007b82 */ /* 0x000e240000000800 */
[----:B0-----:R-:W-:-:S05]  /*0050*/  IMAD R0, R0, UR4, R3 ;  /* 0x0000000400007c24 */ /* 0x001fca000f8e0203 */
[----:B-1----:R-:W-:-:S13]  /*0060*/  ISETP.GE.AND P0, PT, R0, UR5, PT ;  /* 0x0000000500007c0c */ /* 0x002fda000bf06270 */
[----:B------:R-:W-:Y:S05]  /*0070*/  @P0 EXIT ;  /* 0x000000000000094d */ /* 0x000fea0003800000 */
[----:B------:R-:W0:Y:S01]  /*0080*/  LDC.64 R2, c[0x0][0x380] ;  /* 0x0000e000ff027b82 */ /* 0x000e220000000a00 */
[----:B------:R-:W1:Y:S01]  /*0090*/  LDCU.64 UR4, c[0x0][0x358] ;  /* 0x00006b00ff0477ac */ /* 0x000e620008000a00 */
[----:B------:R-:W2:Y:S01]  /*00a0*/  LDCU.64 UR6, c[0x0][0x390] ;  /* 0x00007200ff0677ac */ /* 0x000ea20008000a00 */
[----:B------:R-:W3:Y:S01]  /*00b0*/  LDCU UR8, c[0x0][0x398] ;  /* 0x00007300ff0877ac */ /* 0x000ee20008000800 */
[----:B0-----:R-:W-:-:S05]  /*00c0*/  IMAD.WIDE R2, R0, 0xc, R2 ;  /* 0x0000000c00027825 */ /* 0x001fca00078e0202 */
[----:B-1----:R-:W2:Y:S04]  /*00d0*/  LDG.E R6, desc[UR4][R2.64] ;  /* 0x0000000402067981 */ /* 0x002ea8000c1e1900 */
[----:B------:R-:W4:Y:S04]  /*00e0*/  LDG.E R7, desc[UR4][R2.64+0x4] ;  /* 0x0000040402077981 */ /* 0x000f28000c1e1900 */
[----:B------:R-:W3:Y:S01]  /*00f0*/  LDG.E R8, desc[UR4][R2.64+0x8] ;  /* 0x0000080402087981 */ /* 0x000ee2000c1e1900 */
[----:B------:R-:W0:Y:S01]  /*0100*/  LDC.64 R4, c[0x0][0x3a0] ;  /* 0x0000e800ff047b82 */ /* 0x000e220000000a00 */
[----:B--2---:R-:W-:Y:S01]  /*0110*/  FADD R9, R6, -UR6 ;  /* 0x8000000606097e21 */ /* 0x004fe20008000000 */
[----:B----4-:R-:W-:-:S04]  /*0120*/  FADD R11, R7, -UR7 ;  /* 0x80000007070b7e21 */ /* 0x010fc80008000000 */
[----:B------:R-:W-:Y:S01]  /*0130*/  STG.E desc[UR4][R2.64], R9 ;  /* 0x0000000902007986 */ /* 0x000fe2000c101904 */
[----:B---3--:R-:W-:-:S03]  /*0140*/  FADD R13, R8, -UR8 ;  /* 0x80000008080d7e21 */ /* 0x008fc60008000000 */
[----:B------:R-:W-:Y:S04]  /*0150*/  STG.E desc[UR4][R2.64+0x4], R11 ;  /* 0x0000040b02007986 */ /* 0x000fe8000c101904 */
[----:B------:R-:W-:Y:S04]  /*0160*/  STG.E desc[UR4][R2.64+0x8], R13 ;  /* 0x0000080d02007986 */ /* 0x000fe8000c101904 */
[----:B0-----:R-:W2:Y:S04]  /*0170*/  LDG.E R8, desc[UR4][R4.64+0x4] ;  /* 0x0000040404087981 */ /* 0x001ea8000c1e1900 */
[----:B------:R-:W3:Y:S04]  /*0180*/  LDG.E R6, desc[UR4][R4.64] ;  /* 0x0000000404067981 */ /* 0x000ee8000c1e1900 */
[----:B------:R-:W4:Y:S01]  /*0190*/  LDG.E R7, desc[UR4][R4.64+0x8] ;  /* 0x0000080404077981 */ /* 0x000f22000c1e1900 */
[----:B--2---:R-:W-:-:S04]  /*01a0*/  FMUL R8, R11, R8 ;  /* 0x000000080b087220 */ /* 0x004fc80000400000 */
[----:B---3--:R-:W-:-:S04]  /*01b0*/  FFMA R6, R9, R6, R8 ;  /* 0x0000000609067223 */ /* 0x008fc80000000008 */
[----:B----4-:R-:W-:-:S05]  /*01c0*/  FFMA R7, R13, R7, R6 ;  /* 0x000000070d077223 */ /* 0x010fca0000000006 */
[----:B------:R0:W-:Y:S04]  /*01d0*/  STG.E desc[UR4][R2.64], R7 ;  /* 0x0000000702007986 */ /* 0x0001e8000c101904 */
[----:B------:R-:W2:Y:S04]  /*01e0*/  LDG.E R8, desc[UR4][R4.64+0x10] ;  /* 0x0000100404087981 */ /* 0x000ea8000c1e1900 */
[----:B------:R-:W3:Y:S04]  /*01f0*/  LDG.E R6, desc[UR4][R4.64+0xc] ;  /* 0x00000c0404067981 */ /* 0x000ee8000c1e1900 */
[----:B------:R-:W4:Y:S01]  /*0200*/  LDG.E R10, desc[UR4][R4.64+0x14] ;  /* 0x00001404040a7981 */ /* 0x000f22000c1e1900 */
[----:B--2---:R-:W-:-:S04]  /*0210*/  FMUL R8, R11, R8 ;  /* 0x000000080b087220 */ /* 0x004fc80000400000 */
[----:B---3--:R-:W-:-:S04]  /*0220*/  FFMA R6, R9, R6, R8 ;  /* 0x0000000609067223 */ /* 0x008fc80000000008 */
[----:B----4-:R-:W-:Y:S02]  /*0230*/  FFMA R15, R13, R10, R6 ;  /* 0x0000000a0d0f7223 */ /* 0x010fe40000000006 */
[----:B0-----:R-:W0:Y:S03]  /*0240*/  LDC.64 R6, c[0x0][0x388] ;  /* 0x0000e200ff067b82 */ /* 0x001e260000000a00 */
[----:B------:R-:W-:Y:S04]  /*0250*/  STG.E desc[UR4][R2.64+0x4], R15 ;  /* 0x0000040f02007986 */ /* 0x000fe8000c101904 */
[----:B------:R-:W2:Y:S04]  /*0260*/  LDG.E R10, desc[UR4][R4.64+0x1c] ;  /* 0x00001c04040a7981 */ /* 0x000ea8000c1e1900 */
[----:B------:R-:W3:Y:S04]  /*0270*/  LDG.E R8, desc[UR4][R4.64+0x18] ;  /* 0x0000180404087981 */ /* 0x000ee8000c1e1900 */
[----:B------:R-:W4:Y:S01]  /*0280*/  LDG.E R12, desc[UR4][R4.64+0x20] ;  /* 0x00002004040c7981 */ /* 0x000f22000c1e1900 */
[----:B0-----:R-:W-:-:S04]  /*0290*/  IMAD.WIDE R6, R0, 0xc, R6 ;  /* 0x0000000c00067825 */ /* 0x001fc800078e0206 */
[----:B--2---:R-:W-:-:S04]  /*02a0*/  FMUL R10, R11, R10 ;  /* 0x0000000a0b0a7220 */ /* 0x004fc80000400000 */
[----:B---3--:R-:W-:-:S04]  /*02b0*/  FFMA R8, R9, R8, R10 ;  /* 0x0000000809087223 */ /* 0x008fc8000000000a */
[----:B----4-:R-:W-:-:S05]  /*02c0*/  FFMA R13, R13, R12, R8 ;  /* 0x0000000c0d0d7223 */ /* 0x010fca0000000008 */
[----:B------:R0:W-:Y:S04]  /*02d0*/  STG.E desc[UR4][R2.64+0x8], R13 ;  /* 0x0000080d02007986 */ /* 0x0001e8000c101904 */
[----:B------:R-:W2:Y:S04]  /*02e0*/  LDG.E R17, desc[UR4][R4.64+0x4] ;  /* 0x0000040404117981 */ /* 0x000ea8000c1e1900 */
[----:B------:R-:W2:Y:S04]  /*02f0*/  LDG.E R8, desc[UR4][R6.64+0x4] ;  /* 0x0000040406087981 */ /* 0x000ea8000c1e1900 */
[----:B------:R-:W3:Y:S04]  /*0300*/  LDG.E R11, desc[UR4][R4.64] ;  /* 0x00000004040b7981 */ /* 0x000ee8000c1e1900 */
[----:B------:R-:W3:Y:S04]  /*0310*/  LDG.E R0, desc[UR4][R6.64] ;  /* 0x0000000406007981 */ /* 0x000ee8000c1e1900 */
[----:B------:R-:W4:Y:S04]  /*0320*/  LDG.E R12, desc[UR4][R4.64+0x8] ;  /* 0x00000804040c7981 */ /* 0x000f28000c1e1900 */
[----:B------:R-:W4:Y:S01]  /*0330*/  LDG.E R9, desc[UR4][R6.64+0x8] ;  /* 0x0000080406097981 */ /* 0x000f22000c1e1900 */
[----:B--2---:R-:W-:-:S04]  /*0340*/  FMUL R17, R8, R17 ;  /* 0x0000001108117220 */ /* 0x004fc80000400000 */
[----:B---3--:R-:W-:-:S04]  /*0350*/  FFMA R10, R0, R11, R17 ;  /* 0x0000000b000a7223 */ /* 0x008fc80000000011 */
[----:B----4-:R-:W-:-:S05]  /*0360*/  FFMA R11, R9, R12, R10 ;  /* 0x0000000c090b7223 */ /* 0x010fca000000000a */
[----:B------:R-:W-:Y:S04]  /*0370*/  STG.E desc[UR4][R6.64], R11 ;  /* 0x0000000b06007986 */ /* 0x000fe8000c101904 */
[----:B0-----:R-:W2:Y:S04]  /*0380*/  LDG.E R13, desc[UR4][R4.64+0x10] ;  /* 0x00001004040d7981 */ /* 0x001ea8000c1e1900 */
[----:B------:R-:W3:Y:S04]  /*0390*/  LDG.E R3, desc[UR4][R4.64+0xc] ;  /* 0x00000c0404037981 */ /* 0x000ee8000c1e1900 */
[----:B------:R-:W4:Y:S01]  /*03a0*/  LDG.E R10, desc[UR4][R4.64+0x14] ;  /* 0x00001404040a7981 */ /* 0x000f22000c1e1900 */
[----:B--2---:R-:W-:-:S04]  /*03b0*/  FMUL R13, R8, R13 ;  /* 0x0000000d080d7220 */ /* 0x004fc80000400000 */
[----:B---3--:R-:W-:-:S04]  /*03c0*/  FFMA R2, R0, R3, R13 ;  /* 0x0000000300027223 */ /* 0x008fc8000000000d */
[----:B----4-:R-:W-:-:S05]  /*03d0*/  FFMA R3, R9, R10, R2 ;  /* 0x0000000a09037223 */ /* 0x010fca0000000002 */
[----:B------:R-:W-:Y:S04]  /*03e0*/  STG.E desc[UR4][R6.64+0x4], R3 ;  /* 0x0000040306007986 */ /* 0x000fe8000c101904 */
[----:B------:R-:W2:Y:S04]  /*03f0*/  LDG.E R15, desc[UR4][R4.64+0x1c] ;  /* 0x00001c04040f7981 */ /* 0x000ea8000c1e1900 */
[----:B------:R-:W3:Y:S04]  /*0400*/  LDG.E R13, desc[UR4][R4.64+0x18] ;  /* 0x00001804040d7981 */ /* 0x000ee8000c1e1900 */
[----:B------:R-:W4:Y:S01]  /*0410*/  LDG.E R2, desc[UR4][R4.64+0x20] ;  /* 0x0000200404027981 */ /* 0x000f22000c1e1900 */
[----:B--2---:R-:W-:-:S04]  /*0420*/  FMUL R15, R8, R15 ;  /* 0x0000000f080f7220 */ /* 0x004fc80000400000 */
[----:B---3--:R-:W-:-:S04]  /*0430*/  FFMA R0, R0, R13, R15 ;  /* 0x0000000d00007223 */ /* 0x008fc8000000000f */
[----:B----4-:R-:W-:-:S05]  /*0440*/  FFMA R9, R9, R2, R0 ;  /* 0x0000000209097223 */ /* 0x010fca0000000000 */
[----:B------:R-:W-:Y:S01]  /*0450*/  STG.E desc[UR4][R6.64+0x8], R9 ;  /* 0x0000080906007986 */ /* 0x000fe2000c101904 */
[----:B------:R-:W-:Y:S05]  /*0460*/  EXIT ;  /* 0x000000000000794d */ /* 0x000fea0003800000 */
.L_x_0:
[----:B------:R-:W-:-:S00]  /*0470*/  BRA `(.L_x_0) ;  /* 0xfffffffc00fc7947 */ /* 0x000fc0000383ffff */
[----:B------:R-:W-:-:S00]  /*0480*/  NOP ;  /* 0x0000000000007918 */ /* 0x000fc00000000000 */
[----:B------:R-:W-:-:S00]  /*0490*/  NOP ;  /* 0x0000000000007918 */ /* 0x000fc00000000000 */
[----:B------:R-:W-:-:S00]  /*04a0*/  NOP ;  /* 0x0000000000007918 */ /* 0x000fc00000000000 */
[----:B------:R-:W-:-:S00]  /*04b0*/  NOP ;  /* 0x0000000000007918 */ /* 0x000fc00000000000 */
[----:B------:R-:W-:-:S00]  /*04c0*/  NOP ;  /* 0x0000000000007918 */ /* 0x000fc00000000000 */
[----:B------:R-:W-:-:S00]  /*04d0*/  NOP ;  /* 0x0000000000007918 */ /* 0x000fc00000000000 */
[----:B------:R-:W-:-:S00]  /*04e0*/  NOP ;  /* 0x0000000000007918 */ /* 0x000fc00000000000 */
[----:B------:R-:W-:-:S00]  /*04f0*/  NOP ;  /* 0x0000000000007918 */ /* 0x000fc00000000000 */
.L_x_2194:


//--------------------- .text.atmospheric_transmission --------------------------
	.section	.text.atmospheric_transmission,"ax",@progbits
	.align	128
        .global         atmospheric_transmission
        .type           atmospheric_transmission,@function
        .size           atmospheric_transmission,(.L_x_2190 - atmospheric_transmission)
        .other          atmospheric_transmission,@"STO_CUDA_ENTRY STV_DEFAULT"
atmospheric_transmission:
.text.atmospheric_transmission:
        /* <DEDUP_REMOVED lines=9> */
[----:B------:R-:W1:Y:S07]  /*0090*/  LDCU.64 UR8, c[0x0][0x358] ;  /* 0x00006b00ff0877ac */ /* 0x000e6e0008000a00 */
[----:B------:R-:W2:Y:S08]  /*00a0*/  LDC.64 R4, c[0x0][0x390] ;  /* 0x0000e400ff047b82 */ /* 0x000eb00000000a00 */
[----:B------:R-:W3:Y:S08]  /*00b0*/  LDC.64 R14, c[0x0][0x3b0] ;  /* 0x0000ec00ff0e7b82 */ /* 0x000ef00000000a00 */
[----:B------:R-:W4:Y:S01]  /*00c0*/  LDC.64 R16, c[0x0][0x3b8] ;  /* 0x0000ee00ff107b82 */ /* 0x000f220000000a00 */
[----:B0-----:R-:W-:-:S05]  /*00d0*/  IMAD.WIDE R12, R6, 0x4, R12 ;  /* 0x00000004060c7825 */ /* 0x001fca00078e020c */
[----:B-1----:R-:W5:Y:S01]  /*00e0*/  LDG.E R0, desc[UR8][R12.64] ;  /* 0x000000080c007981 */ /* 0x002f62000c1e1900 */
[----:B--2---:R-:W-:-:S05]  /*00f0*/  IMAD.WIDE R4, R6, 0x4, R4 ;  /* 0x0000000406047825 */ /* 0x004fca00078e0204 */
[----:B------:R-:W2:Y:S04]  /*0100*/  LDG.E R2, desc[UR8][R4.64] ;  /* 0x0000000804027981 */ /* 0x000ea8000c1e1900 */
[----:B---3--:R-:W2:Y:S04]  /*0110*/  LDG.E R15, desc[UR8][R14.64] ;  /* 0x000000080e0f7981 */ /* 0x008ea8000c1e1900 */
[----:B----4-:R-:W5:Y:S01]  /*0120*/  LDG.E R9, desc[UR8][R16.64] ;  /* 0x0000000810097981 */ /* 0x010f62000c1e1900 */
[----:B------:R-:W-:Y:S01]  /*0130*/  BSSY.RECONVERGENT B0, `(.L_x_1) ;  /* 0x0000084000007945 */ /* 0x000fe20003800200 */
[----:B------:R-:W-:-:S02]  /*0140*/  IMAD.MOV.U32 R11, RZ, RZ, RZ ;  /* 0x000000ffff0b7224 */ /* 0x000fc400078e00ff */
[----:B--2---:R-:W-:Y:S01]  /*0150*/  FADD R8, R2, -R15 ;  /* 0x8000000f02087221 */ /* 0x004fe20000000000 */
[----:B-----5:R-:W-:-:S05]  /*0160*/  FADD R3, R0, -R9 ;  /* 0x8000000900037221 */ /* 0x020fca0000000000 */
[----:B------:R-:W-:-:S04]  /*0170*/  FMNMX R7, R8, R3, PT ;  /* 0x0000000308077209 */ /* 0x000fc80003800000 */
[----:B------:R-:W-:-:S13]  /*0180*/  FSETP.GEU.AND P0, PT, R7, RZ, PT ;  /* 0x000000ff0700720b */ /* 0x000fda0003f0e000 */
[----:B------:R-:W-:Y:S05]  /*0190*/  @!P0 BRA `(.L_x_2) ;  /* 0x0000000400f48947 */ /* 0x000fea0003800000 */
[----:B------:R-:W0:Y:S08]  /*01a0*/  LDC.64 R14, c[0x0][0x3c0] ;  /* 0x0000f000ff0e7b82 */ /* 0x000e300000000a00 */
[----:B------:R-:W1:Y:S01]  /*01b0*/  LDC.64 R12, c[0x0][0x3b0] ;  /* 0x0000ec00ff0c7b82 */ /* 0x000e620000000a00 */
[----:B0-----:R-:W1:Y:S02]  /*01c0*/  LDG.E R7, desc[UR8][R14.64] ;  /* 0x000000080e077981 */ /* 0x001e64000c1e1900 */
[----:B-1----:R-:W-:-:S06]  /*01d0*/  IMAD.WIDE R12, R7, 0x4, R12 ;  /* 0x00000004070c7825 */ /* 0x002fcc00078e020c */
[----:B------:R-:W2:Y:S02]  /*01e0*/  LDG.E R13, desc[UR8][R12.64+-0x4] ;  /* 0xfffffc080c0d7981 */ /* 0x000ea4000c1e1900 */
[----:B--2---:R-:W-:-:S13]  /*01f0*/  FSETP.GE.AND P0, PT, R2, R13, PT ;  /* 0x0000000d0200720b */ /* 0x004fda0003f06000 */
[----:B------:R-:W-:Y:S05]  /*0200*/  @P0 BRA `(.L_x_2) ;  /* 0x0000000400d80947 */ /* 0x000fea0003800000 */
[----:B------:R-:W2:Y:S01]  /*0210*/  LDG.E R14, desc[UR8][R14.64+0x4] ;  /* 0x000004080e0e7981 */ /* 0x000ea2000c1e1900 */
[----:B------:R-:W2:Y:S02]  /*0220*/  LDC.64 R12, c[0x0][0x3b8] ;  /* 0x0000ee00ff0c7b82 */ /* 0x000ea40000000a00 */
[----:B--2---:R-:W-:-:S06]  /*0230*/  IMAD.WIDE R12, R14, 0x4, R12 ;  /* 0x000000040e0c7825 */ /* 0x004fcc00078e020c */
[----:B------:R-:W2:Y:S02]  /*0240*/  LDG.E R13, desc[UR8][R12.64+-0x4] ;  /* 0xfffffc080c0d7981 */ /* 0x000ea4000c1e1900 */
[----:B--2---:R-:W-:-:S13]  /*0250*/  FSETP.GE.AND P0, PT, R0, R13, PT ;  /* 0x0000000d0000720b */ /* 0x004fda0003f06000 */
[----:B------:R-:W-:Y:S05]  /*0260*/  @P0 BRA `(.L_x_2) ;  /* 0x0000000400c00947 */ /* 0x000fea0003800000 */
[----:B------:R-:W-:-:S13]  /*0270*/  ISETP.GE.AND P0, PT, R7, 0x1, PT ;  /* 0x000000010700780c */ /* 0x000fda0003f06270 */
[----:B------:R-:W-:Y:S05]  /*0280*/  @!P0 BRA `(.L_x_3) ;  /* 0x0000000000588947 */ /* 0x000fea0003800000 */
[----:B------:R-:W0:Y:S01]  /*0290*/  LDC.64 R12, c[0x0][0x3b0] ;  /* 0x0000ec00ff0c7b82 */ /* 0x000e220000000a00 */
[----:B------:R-:W-:Y:S01]  /*02a0*/  BSSY.RECONVERGENT B1, `(.L_x_3) ;  /* 0x0000014000017945 */ /* 0x000fe20003800200 */
[----:B------:R-:W-:Y:S02]  /*02b0*/  VIADD R11, R7, 0xffffffff ;  /* 0xffffffff070b7836 */ /* 0x000fe40000000000 */
[----:B------:R-:W-:-:S07]  /*02c0*/  IMAD.MOV.U32 R15, RZ, RZ, RZ ;  /* 0x000000ffff0f7224 */ /* 0x000fce00078e00ff */
.L_x_7:
[----:B------:R-:W-:-:S04]  /*02d0*/  IADD3 R10, PT, PT, R15, R11, RZ ;  /* 0x0000000b0f0a7210 */ /* 0x000fc80007ffe0ff */
[----:B------:R-:W-:-:S05]  /*02e0*/  SHF.R.U32.HI R10, RZ, 0x1, R10 ;  /* 0x00000001ff0a7819 */ /* 0x000fca000001160a */
[----:B0-----:R-:W-:-:S05]  /*02f0*/  IMAD.WIDE.U32 R16, R10, 0x4, R12 ;  /* 0x000000040a107825 */ /* 0x001fca00078e000c */
[----:B------:R-:W2:Y:S01]  /*0300*/  LDG.E R19, desc[UR8][R16.64] ;  /* 0x0000000810137981 */ /* 0x000ea2000c1e1900 */
[----:B------:R-:W-:Y:S01]  /*0310*/  BSSY.RELIABLE B2, `(.L_x_4) ;  /* 0x0000007000027945 */ /* 0x000fe20003800100 */
[----:B--2---:R-:W-:-:S13]  /*0320*/  FSETP.GE.AND P0, PT, R2, R19, PT ;  /* 0x000000130200720b */ /* 0x004fda0003f06000 */
[----:B------:R-:W-:Y:S05]  /*0330*/  @!P0 BRA `(.L_x_5) ;  /* 0x0000000000108947 */ /* 0x000fea0003800000 */
[----:B------:R-:W2:Y:S02]  /*0340*/  LDG.E R17, desc[UR8][R16.64+0x4] ;  /* 0x0000040810117981 */ /* 0x000ea4000c1e1900 */
[----:B--2---:R-:W-:-:S13]  /*0350*/  FSETP.GEU.AND P0, PT, R2, R17, PT ;  /* 0x000000110200720b */ /* 0x004fda0003f0e000 */
[----:B------:R-:W-:Y:S05]  /*0360*/  @!P0 BREAK.RELIABLE B2 ;  /* 0x0000000000028942 */ /* 0x000fea0003800100 */
[----:B------:R-:W-:Y:S05]  /*0370*/  @!P0 BRA `(.L_x_6) ;  /* 0x0000000000188947 */ /* 0x000fea0003800000 */
.L_x_5:
[----:B------:R-:W-:Y:S05]  /*0380*/  BSYNC.RELIABLE B2 ;  /* 0x0000000000027941 */ /* 0x000fea0003800100 */
.L_x_4:
[----:B------:R-:W-:-:S13]  /*0390*/  FSETP.GEU.AND P0, PT, R19, R2, PT ;  /* 0x000000021300720b */ /* 0x000fda0003f0e000 */
[C---:B------:R-:W-:Y:S02]  /*03a0*/  @!P0 VIADD R15, R10.reuse, 0x1 ;  /* 0x000000010a0f8836 */ /* 0x040fe40000000000 */
[----:B------:R-:W-:-:S05]  /*03b0*/  @P0 VIADD R11, R10, 0xffffffff ;  /* 0xffffffff0a0b0836 */ /* 0x000fca0000000000 */
[----:B------:R-:W-:-:S13]  /*03c0*/  ISETP.GT.AND P0, PT, R15, R11, PT ;  /* 0x0000000b0f00720c */ /* 0x000fda0003f04270 */
[----:B------:R-:W-:Y:S05]  /*03d0*/  @!P0 BRA `(.L_x_7) ;  /* 0xfffffffc00bc8947 */ /* 0x000fea000383ffff */
.L_x_6:
[----:B------:R-:W-:Y:S05]  /*03e0*/  BSYNC.RECONVERGENT B1 ;  /* 0x0000000000017941 */ /* 0x000fea0003800200 */
.L_x_3:
[----:B------:R-:W-:-:S13]  /*03f0*/  ISETP.GE.AND P0, PT, R14, 0x1, PT ;  /* 0x000000010e00780c */ /* 0x000fda0003f06270 */
[----:B------:R-:W-:Y:S05]  /*0400*/  @!P0 BRA `(.L_x_8) ;  /* 0x0000000000608947 */ /* 0x000fea0003800000 */
[----:B------:R-:W0:Y:S01]  /*0410*/  LDC.64 R12, c[0x0][0x3b8] ;  /* 0x0000ee00ff0c7b82 */ /* 0x000e220000000a00 */
[----:B------:R-:W-:Y:S01]  /*0420*/  BSSY.RECONVERGENT B1, `(.L_x_8) ;  /* 0x0000016000017945 */ /* 0x000fe20003800200 */
[----:B------:R-:W-:Y:S01]  /*0430*/  IADD3 R14, PT, PT, R14, -0x1, RZ ;  /* 0xffffffff0e0e7810 */ /* 0x000fe20007ffe0ff */
[----:B------:R-:W-:-:S07]  /*0440*/  IMAD.MOV.U32 R2, RZ, RZ, RZ ;  /* 0x000000ffff027224 */ /* 0x000fce00078e00ff */
.L_x_12:
[----:B------:R-:W-:-:S05]  /*0450*/  IMAD.MOV.U32 R17, RZ, RZ, R14 ;  /* 0x000000ffff117224 */ /* 0x000fca00078e000e */
        /* <DEDUP_REMOVED lines=11> */
.L_x_10:
[----:B------:R-:W-:Y:S05]  /*0510*/  BSYNC.RELIABLE B2 ;  /* 0x0000000000027941 */ /* 0x000fea0003800100 */
.L_x_9:
[----:B------:R-:W-:-:S13]  /*0520*/  FSETP.GEU.AND P0, PT, R9, R0, PT ;  /* 0x000000000900720b */ /* 0x000fda0003f0e000 */
[C---:B------:R-:W-:Y:S02]  /*0530*/  @!P0 VIADD R2, R11.reuse, 0x1 ;  /* 0x000000010b028836 */ /* 0x040fe40000000000 */
[----:B------:R-:W-:-:S05]  /*0540*/  @P0 VIADD R17, R11, 0xffffffff ;  /* 0xffffffff0b110836 */ /* 0x000fca0000000000 */
[-C--:B------:R-:W-:Y:S02]  /*0550*/  ISETP.GT.AND P0, PT, R2, R17.reuse, PT ;  /* 0x000000110200720c */ /* 0x080fe40003f04270 */
[----:B------:R-:W-:-:S11]  /*0560*/  MOV R14, R17 ;  /* 0x00000011000e7202 */ /* 0x000fd60000000f00 */
[----:B------:R-:W-:Y:S05]  /*0570*/  @!P0 BRA `(.L_x_12) ;  /* 0xfffffffc00b48947 */ /* 0x000fea000383ffff */
.L_x_11:
[----:B------:R-:W-:Y:S05]  /*0580*/  BSYNC.RECONVERGENT B1 ;  /* 0x0000000000017941 */ /* 0x000fea0003800200 */
.L_x_8:
[----:B------:R-:W0:Y:S02]  /*0590*/  LDC.64 R12, c[0x0][0x3b0] ;  /* 0x0000ec00ff0c7b82 */ /* 0x000e240000000a00 */
[----:B0-----:R-:W-:-:S05]  /*05a0*/  IMAD.WIDE R12, R10, 0x4, R12 ;  /* 0x000000040a0c7825 */ /* 0x001fca00078e020c */
[----:B------:R-:W2:Y:S04]  /*05b0*/  LDG.E R0, desc[UR8][R12.64+0x4] ;  /* 0x000004080c007981 */ /* 0x000ea8000c1e1900 */
[----:B------:R-:W2:Y:S01]  /*05c0*/  LDG.E R15, desc[UR8][R12.64] ;  /* 0x000000080c0f7981 */ /* 0x000ea2000c1e1900 */
[----:B------:R-:W-:Y:S01]  /*05d0*/  BSSY.RECONVERGENT B1, `(.L_x_13) ;  /* 0x000000f000017945 */ /* 0x000fe20003800200 */
[----:B--2---:R-:W-:-:S04]  /*05e0*/  FADD R2, R0, -R15 ;  /* 0x8000000f00027221 */ /* 0x004fc80000000000 */
[----:B------:R-:W-:-:S05]  /*05f0*/  VIADD R0, R2, 0x1800000 ;  /* 0x0180000002007836 */ /* 0x000fca0000000000 */
[----:B------:R-:W-:-:S04]  /*0600*/  LOP3.LUT R0, R0, 0x7f800000, RZ, 0xc0, !PT ;  /* 0x7f80000000007812 */ /* 0x000fc800078ec0ff */
[----:B------:R-:W-:-:S13]  /*0610*/  ISETP.GT.U32.AND P0, PT, R0, 0x1ffffff, PT ;  /* 0x01ffffff0000780c */ /* 0x000fda0003f04070 */
[----:B------:R-:W-:Y:S05]  /*0620*/  @P0 BRA `(.L_x_14) ;  /* 0x0000000000140947 */ /* 0x000fea0003800000 */
[----:B------:R-:W-:Y:S01]  /*0630*/  IMAD.MOV.U32 R0, RZ, RZ, R2 ;  /* 0x000000ffff007224 */ /* 0x000fe200078e0002 */
[----:B------:R-:W-:-:S07]  /*0640*/  MOV R12, 0x660 ;  /* 0x00000660000c7802 */ /* 0x000fce0000000f00 */
[----:B------:R-:W-:Y:S05]  /*0650*/  CALL.REL.NOINC `($__internal_0_$__cuda_sm20_rcp_rn_f32_slowpath) ;  /* 0x0000000800587944 */ /* 0x000fea0003c00000 */
[----:B------:R-:W-:Y:S01]  /*0660*/  MOV R13, R0 ;  /* 0x00000000000d7202 */ /* 0x000fe20000000f00 */
[----:B------:R-:W-:Y:S06]  /*0670*/  BRA `(.L_x_15) ;  /* 0x0000000000107947 */ /* 0x000fec0003800000 */
.L_x_14:
[----:B------:R-:W0:Y:S02]  /*0680*/  MUFU.RCP R13, R2 ;  /* 0x00000002000d7308 */ /* 0x000e240000001000 */
[----:B0-----:R-:W-:-:S04]  /*0690*/  FFMA R0, R2, R13, -1 ;  /* 0xbf80000002007423 */ /* 0x001fc8000000000d */
[----:B------:R-:W-:-:S04]  /*06a0*/  FADD.FTZ R0, -R0, -RZ ;  /* 0x800000ff00007221 */ /* 0x000fc80000010100 */
[----:B------:R-:W-:-:S07]  /*06b0*/  FFMA R13, R13, R0, R13 ;  /* 0x000000000d0d7223 */ /* 0x000fce000000000d */
.L_x_15:
[----:B------:R-:W-:Y:S05]  /*06c0*/  BSYNC.RECONVERGENT B1 ;  /* 0x0000000000017941 */ /* 0x000fea0003800200 */
.L_x_13:
[----:B------:R-:W0:Y:S02]  /*06d0*/  LDC.64 R14, c[0x0][0x3b0] ;  /* 0x0000ec00ff0e7b82 */ /* 0x000e240000000a00 */
[----:B0-----:R-:W-:-:S06]  /*06e0*/  IMAD.WIDE R14, R11, 0x4, R14 ;  /* 0x000000040b0e7825 */ /* 0x001fcc00078e020e */
        /* <DEDUP_REMOVED lines=10> */
[----:B------:R-:W-:Y:S05]  /*0790*/  BRA `(.L_x_18) ;  /* 0x0000000000107947 */ /* 0x000fea0003800000 */
.L_x_17:
[----:B------:R-:W0:Y:S02]  /*07a0*/  MUFU.RCP R0, R17 ;  /* 0x0000001100007308 */ /* 0x000e240000001000 */
[----:B0-----:R-:W-:-:S04]  /*07b0*/  FFMA R2, R17, R0, -1 ;  /* 0xbf80000011027423 */ /* 0x001fc80000000000 */
[----:B------:R-:W-:-:S04]  /*07c0*/  FADD.FTZ R9, -R2, -RZ ;  /* 0x800000ff02097221 */ /* 0x000fc80000010100 */
[----:B------:R-:W-:-:S07]  /*07d0*/  FFMA R0, R0, R9, R0 ;  /* 0x0000000900007223 */ /* 0x000fce0000000000 */
.L_x_18:
[----:B------:R-:W-:Y:S05]  /*07e0*/  BSYNC.RECONVERGENT B1 ;  /* 0x0000000000017941 */ /* 0x000fea0003800200 */
.L_x_16:
[----:B------:R-:W0:Y:S01]  /*07f0*/  LDC.64 R14, c[0x0][0x3a8] ;  /* 0x0000ea00ff0e7b82 */ /* 0x000e220000000a00 */
[----:B------:R-:W-:-:S04]  /*0800*/  IMAD R11, R7, R11, R10 ;  /* 0x0000000b070b7224 */ /* 0x000fc800078e020a */
[----:B0-----:R-:W-:-:S05]  /*0810*/  IMAD.WIDE R10, R11, 0x4, R14 ;  /* 0x000000040b0a7825 */ /* 0x001fca00078e020e */
[----:B------:R-:W2:Y:S01]  /*0820*/  LDG.E R2, desc[UR8][R10.64] ;  /* 0x000000080a027981 */ /* 0x000ea2000c1e1900 */
[----:B------:R-:W-:-:S03]  /*0830*/  IMAD.WIDE R14, R7, 0x4, R10 ;  /* 0x00000004070e7825 */ /* 0x000fc600078e020a */
[----:B------:R-:W3:Y:S04]  /*0840*/  LDG.E R9, desc[UR8][R10.64+0x4] ;  /* 0x000004080a097981 */ /* 0x000ee8000c1e1900 */
[----:B------:R-:W4:Y:S04]  /*0850*/  LDG.E R7, desc[UR8][R14.64] ;  /* 0x000000080e077981 */ /* 0x000f28000c1e1900 */
[----:B------:R-:W5:Y:S01]  /*0860*/  LDG.E R12, desc[UR8][R14.64+0x4] ;  /* 0x000004080e0c7981 */ /* 0x000f62000c1e1900 */
[----:B------:R-:W-:Y:S01]  /*0870*/  FMUL R13, R8, R13 ;  /* 0x0000000d080d7220 */ /* 0x000fe20000400000 */
[----:B------:R-:W-:-:S03]  /*0880*/  FMUL R0, R3, R0 ;  /* 0x0000000003007220 */ /* 0x000fc60000400000 */
[----:B------:R-:W0:Y:S08]  /*0890*/  FRND.TRUNC R8, R13 ;  /* 0x0000000d00087307 */ /* 0x000e30000020d000 */
[----:B------:R-:W1:Y:S01]  /*08a0*/  FRND.TRUNC R3, R0 ;  /* 0x0000000000037307 */ /* 0x000e62000020d000 */
[----:B0-----:R-:W-:-:S04]  /*08b0*/  FADD R8, R13, -R8 ;  /* 0x800000080d087221 */ /* 0x001fc80000000000 */
[----:B------:R-:W-:Y:S01]  /*08c0*/  FADD R16, -R8, 1 ;  /* 0x3f80000008107421 */ /* 0x000fe20000000100 */
[----:B-1----:R-:W-:-:S04]  /*08d0*/  FADD R3, R0, -R3 ;  /* 0x8000000300037221 */ /* 0x002fc80000000000 */
[----:B------:R-:W-:Y:S01]  /*08e0*/  FADD R17, -R3, 1 ;  /* 0x3f80000003117421 */ /* 0x000fe20000000100 */
[----:B--2---:R-:W-:-:S04]  /*08f0*/  FMUL R2, R2, R16 ;  /* 0x0000001002027220 */ /* 0x004fc80000400000 */
[----:B------:R-:W-:Y:S01]  /*0900*/  FMUL R2, R2, R17 ;  /* 0x0000001102027220 */ /* 0x000fe20000400000 */
[----:B----4-:R-:W-:Y:S01]  /*0910*/  FMUL R7, R7, R16 ;  /* 0x0000001007077220 */ /* 0x010fe20000400000 */
[----:B---3--:R-:W-:-:S03]  /*0920*/  FMUL R9, R9, R8 ;  /* 0x0000000809097220 */ /* 0x008fc60000400000 */
[----:B------:R-:W-:Y:S01]  /*0930*/  FFMA R2, R3, R7, R2 ;  /* 0x0000000703027223 */ /* 0x000fe20000000002 */
[----:B-----5:R-:W-:-:S03]  /*0940*/  FMUL R11, R12, R8 ;  /* 0x000000080c0b7220 */ /* 0x020fc60000400000 */
[----:B------:R-:W-:-:S04]  /*0950*/  FFMA R2, R17, R9, R2 ;  /* 0x0000000911027223 */ /* 0x000fc80000000002 */
[----:B------:R-:W-:-:S07]  /*0960*/  FFMA R11, R3, R11, R2 ;  /* 0x0000000b030b7223 */ /* 0x000fce0000000002 */
.L_x_2:
[----:B------:R-:W-:Y:S05]  /*0970*/  BSYNC.RECONVERGENT B0 ;  /* 0x0000000000007941 */ /* 0x000fea0003800200 */
.L_x_1:
[----:B------:R-:W-:Y:S05]  /*0980*/  WARPSYNC.ALL ;  /* 0x0000000000007948 */ /* 0x000fea0003800000 */
[----:B------:R-:W0:Y:S02]  /*0990*/  LDC.64 R8, c[0x0][0x388] ;  /* 0x0000e200ff087b82 */ /* 0x000e240000000a00 */
[----:B0-----:R-:W-:-:S05]  /*09a0*/  IMAD.WIDE R8, R6, 0xc, R8 ;  /* 0x0000000c06087825 */ /* 0x001fca00078e0208 */
[----:B------:R-:W2:Y:S01]  /*09b0*/  LDG.E R12, desc[UR8][R8.64+0x8] ;  /* 0x00000808080c7981 */ /* 0x000ea2000c1e1900 */
[----:B------:R-:W-:Y:S01]  /*09c0*/  BSSY.RECONVERGENT B0, `(.L_x_19) ;  /* 0x000000c000007945 */ /* 0x000fe20003800200 */
[----:B--2---:R-:W0:Y:S08]  /*09d0*/  MUFU.RCP R3, R12 ;  /* 0x0000000c00037308 */ /* 0x004e300000001000 */
[----:B------:R-:W1:Y:S01]  /*09e0*/  FCHK P0, R11, R12 ;  /* 0x0000000c0b007302 */ /* 0x000e620000000000 */
[----:B0-----:R-:W-:-:S04]  /*09f0*/  FFMA R0, -R12, R3, 1 ;  /* 0x3f8000000c007423 */ /* 0x001fc80000000103 */
[----:B------:R-:W-:-:S04]  /*0a00*/  FFMA R0, R3, R0, R3 ;  /* 0x0000000003007223 */ /* 0x000fc80000000003 */
[----:B------:R-:W-:-:S04]  /*0a10*/  FFMA R3, R0, R11, RZ ;  /* 0x0000000b00037223 */ /* 0x000fc800000000ff */
[----:B------:R-:W-:-:S04]  /*0a20*/  FFMA R2, -R12, R3, R11 ;  /* 0x000000030c027223 */ /* 0x000fc8000000010b */
[----:B------:R-:W-:Y:S01]  /*0a30*/  FFMA R0, R0, R2, R3 ;  /* 0x0000000200007223 */ /* 0x000fe20000000003 */
[----:B-1----:R-:W-:Y:S06]  /*0a40*/  @!P0 BRA `(.L_x_20) ;  /* 0x00000000000c8947 */ /* 0x002fec0003800000 */
[----:B------:R-:W-:Y:S02]  /*0a50*/  MOV R3, R11 ;  /* 0x0000000b00037202 */ /* 0x000fe40000000f00 */
[----:B------:R-:W-:-:S07]  /*0a60*/  MOV R2, 0xa80 ;  /* 0x00000a8000027802 */ /* 0x000fce0000000f00 */
[----:B------:R-:W-:Y:S05]  /*0a70*/  CALL.REL.NOINC `($__internal_1_$__cuda_sm3x_div_rn_noftz_f32_slowpath) ;  /* 0x0000000800287944 */ /* 0x000fea0003c00000 */
.L_x_20:
[----:B------:R-:W-:Y:S05]  /*0a80*/  BSYNC.RECONVERGENT B0 ;  /* 0x0000000000007941 */ /* 0x000fea0003800200 */
.L_x_19:
[----:B------:R-:W0:Y:S01]  /*0a90*/  LDCU.64 UR6, c[0x0][0x3d0] ;  /* 0x00007a00ff0677ac */ /* 0x000e220008000a00 */
[----:B------:R-:W-:Y:S01]  /*0aa0*/  SHF.R.S32.HI R2, RZ, 0x1f, R6 ;  /* 0x0000001fff027819 */ /* 0x000fe20000011406 */
[----:B------:R-:W-:Y:S02]  /*0ab0*/  IMAD.MOV.U32 R7, RZ, RZ, 0x3bbb989d ;  /* 0x3bbb989dff077424 */ /* 0x000fe400078e00ff */
[----:B------:R-:W-:Y:S02]  /*0ac0*/  IMAD.MOV.U32 R16, RZ, RZ, 0x437c0000 ;  /* 0x437c0000ff107424 */ /* 0x000fe400078e00ff */
[----:B------:R-:W-:Y:S01]  /*0ad0*/  FFMA.SAT R7, R0, R7, 0.5 ;  /* 0x3f00000000077423 */ /* 0x000fe20000002007 */
[----:B0-----:R-:W-:Y:S01]  /*0ae0*/  LOP3.LUT R12, R2, UR7, RZ, 0x3c, !PT ;  /* 0x00000007020c7c12 */ /* 0x001fe2000f8e3cff */
[----:B------:R-:W-:Y:S01]  /*0af0*/  IMAD.WIDE.U32 R2, R6, -0x326172a9, RZ ;  /* 0xcd9e8d5706027825 */ /* 0x000fe200078e00ff */
[----:B------:R-:W-:Y:S02]  /*0b00*/  UIADD3 UR4, UPT, UPT, UR6, -0x61c88647, URZ ;  /* 0x9e3779b906047890 */ /* 0x000fe4000fffe0ff */
[----:B------:R-:W-:Y:S01]  /*0b10*/  UIADD3 UR5, UPT, UPT, UR7, 0x76cf5d0a, URZ ;  /* 0x76cf5d0a07057890 */ /* 0x000fe2000fffe0ff */
[----:B------:R-:W-:Y:S01]  /*0b20*/  IMAD.WIDE.U32 R12, R12, -0x326172a9, RZ ;  /* 0xcd9e8d570c0c7825 */ /* 0x000fe200078e00ff */
[----:B------:R-:W-:-:S04]  /*0b30*/  LOP3.LUT R10, R3, UR6, RZ, 0x3c, !PT ;  /* 0x00000006030a7c12 */ /* 0x000fc8000f8e3cff */
[----:B------:R-:W-:Y:S01]  /*0b40*/  LOP3.LUT R2, R2, UR4, R13, 0x96, !PT ;  /* 0x0000000402027c12 */ /* 0x000fe2000f8e960d */
[----:B------:R-:W-:Y:S01]  /*0b50*/  UIADD3 UR4, UPT, UPT, UR7, -0x4498517b, URZ ;  /* 0xbb67ae8507047890 */ /* 0x000fe2000fffe0ff */
[----:B------:R-:W-:-:S04]  /*0b60*/  IMAD.WIDE.U32 R10, R10, -0x2daee0ad, RZ ;  /* 0xd2511f530a0a7825 */ /* 0x000fc800078e00ff */
[----:B------:R-:W-:Y:S01]  /*0b70*/  IMAD.WIDE.U32 R2, R2, -0x2daee0ad, RZ ;  /* 0xd2511f5302027825 */ /* 0x000fe200078e00ff */
[----:B------:R-:W-:Y:S01]  /*0b80*/  LOP3.LUT R14, R11, UR4, RZ, 0x3c, !PT ;  /* 0x000000040b0e7c12 */ /* 0x000fe2000f8e3cff */
[----:B------:R-:W-:-:S03]  /*0b90*/  UIADD3 UR4, UPT, UPT, UR6, 0x3c6ef372, URZ ;  /* 0x3c6ef37206047890 */ /* 0x000fc6000fffe0ff */
[----:B------:R-:W-:Y:S01]  /*0ba0*/  LOP3.LUT R10, R3, UR5, R10, 0x96, !PT ;  /* 0x00000005030a7c12 */ /* 0x000fe2000f8e960a */
[----:B------:R-:W-:Y:S01]  /*0bb0*/  IMAD.WIDE.U32 R14, R14, -0x326172a9, RZ ;  /* 0xcd9e8d570e0e7825 */ /* 0x000fe200078e00ff */
[----:B------:R-:W-:-:S03]  /*0bc0*/  UIADD3 UR5, UPT, UPT, UR6, -0x255992d5, URZ ;  /* 0xdaa66d2b06057890 */ /* 0x000fc6000fffe0ff */
[----:B------:R-:W-:Y:S01]  /*0bd0*/  IMAD.WIDE.U32 R10, R10, -0x326172a9, RZ ;  /* 0xcd9e8d570a0a7825 */ /* 0x000fe200078e00ff */
[----:B------:R-:W-:Y:S01]  /*0be0*/  LOP3.LUT R15, R15, UR4, R12, 0x96, !PT ;  /* 0x000000040f0f7c12 */ /* 0x000fe2000f8e960c */
        /* <DEDUP_REMOVED lines=9> */
[----:B------:R-:W-:-:S03]  /*0c80*/  UIADD3 UR5, UPT, UPT, UR6, 0x1715609d, URZ ;  /* 0x1715609d06057890 */ /* 0x000fc6000fffe0ff */
[----:B------:R-:W-:Y:S01]  /*0c90*/  IMAD.WIDE.U32 R14, R14, -0x326172a9, RZ ;  /* 0xcd9e8d570e0e7825 */ /* 0x000fe200078e00ff */
[----:B------:R-:W-:Y:S01]  /*0ca0*/  LOP3.LUT R10, R3, UR4, R10, 0x96, !PT ;  /* 0x00000004030a7c12 */ /* 0x000fe2000f8e960a */
[----:B------:R-:W-:-:S03]  /*0cb0*/  UIADD3 UR4, UPT, UPT, UR7, -0x56f99767, URZ ;  /* 0xa906689907047890 */ /* 0x000fc6000fffe0ff */
[----:B------:R-:W-:Y:S01]  /*0cc0*/  LOP3.LUT R2, R15, UR5, R2, 0x96, !PT ;  /* 0x000000050f027c12 */ /* 0x000fe2000f8e9602 */
[----:B------:R-:W-:Y:S01]  /*0cd0*/  IMAD.WIDE.U32 R10, R10, -0x2daee0ad, RZ ;  /* 0xd2511f530a0a7825 */ /* 0x000fe200078e00ff */
[----:B------:R-:W-:-:S03]  /*0ce0*/  UIADD3 UR5, UPT, UPT, UR7, 0x646e171e, URZ ;  /* 0x646e171e07057890 */ /* 0x000fc6000fffe0ff */
[----:B------:R-:W-:Y:S01]  /*0cf0*/  IMAD.WIDE.U32 R2, R2, -0x2daee0ad, RZ ;  /* 0xd2511f5302027825 */ /* 0x000fe200078e00ff */
[----:B------:R-:W-:Y:S01]  /*0d00*/  LOP3.LUT R11, R11, UR4, R12, 0x96, !PT ;  /* 0x000000040b0b7c12 */ /* 0x000fe2000f8e960c */
[----:B------:R-:W-:-:S03]  /*0d10*/  UIADD3 UR4, UPT, UPT, UR6, -0x4ab325aa, URZ ;  /* 0xb54cda5606047890 */ /* 0x000fc6000fffe0ff */
[----:B------:R-:W-:Y:S01]  /*0d20*/  LOP3.LUT R12, R3, UR5, R10, 0x96, !PT ;  /* 0x00000005030c7c12 */ /* 0x000fe2000f8e960a */
[----:B------:R-:W-:Y:S01]  /*0d30*/  UIADD3 UR5, UPT, UPT, UR6, 0x5384540f, URZ ;  /* 0x5384540f06057890 */ /* 0x000fe2000fffe0ff */
[----:B------:R-:W-:Y:S01]  /*0d40*/  FFMA.RM R3, R7, R16, 12582913 ;  /* 0x4b40000107037423 */ /* 0x000fe20000004010 */
[----:B------:R-:W-:-:S04]  /*0d50*/  IMAD.WIDE.U32 R10, R11, -0x326172a9, RZ ;  /* 0xcd9e8d570b0a7825 */ /* 0x000fc800078e00ff */
[----:B------:R-:W-:Y:S01]  /*0d60*/  FADD R7, R3, -12583039 ;  /* 0xcb40007f03077421 */ /* 0x000fe20000000000 */
[----:B------:R-:W-:Y:S01]  /*0d70*/  IMAD.HI.U32 R13, R12, -0x326172a9, RZ ;  /* 0xcd9e8d570c0d7827 */ /* 0x000fe200078e00ff */
[----:B------:R-:W-:Y:S01]  /*0d80*/  LOP3.LUT R11, R11, UR4, R14, 0x96, !PT ;  /* 0x000000040b0b7c12 */ /* 0x000fe2000f8e960e */
[----:B------:R-:W-:Y:S02]  /*0d90*/  UIADD3 UR4, UPT, UPT, UR7, -0x24c28bd8, URZ ;  /* 0xdb3d742807047890 */ /* 0x000fe4000fffe0ff */
[----:B------:R-:W-:Y:S01]  /*0da0*/  FFMA R7, R0, 1.4426950216293334961, -R7 ;  /* 0x3fb8aa3b00077823 */ /* 0x000fe20000000807 */
[----:B------:R-:W-:Y:S01]  /*0db0*/  IMAD.SHL.U32 R3, R3, 0x800000, RZ ;  /* 0x0080000003037824 */ /* 0x000fe200078e00ff */
[----:B------:R-:W-:Y:S01]  /*0dc0*/  LOP3.LUT R13, R13, UR5, R10, 0x96, !PT ;  /* 0x000000050d0d7c12 */ /* 0x000fe2000f8e960a */
[----:B------:R-:W-:Y:S01]  /*0dd0*/  UIADD3 UR5, UPT, UPT, UR7, 0x1fd5c5a3, URZ ;  /* 0x1fd5c5a307057890 */ /* 0x000fe2000fffe0ff */
[----:B------:R-:W-:-:S04]  /*0de0*/  IMAD.WIDE.U32 R10, R11, -0x2daee0ad, RZ ;  /* 0xd2511f530b0a7825 */ /* 0x000fc800078e00ff */
[----:B------:R-:W-:Y:S01]  /*0df0*/  FFMA R7, R0, 1.925963033500011079e-08, R7 ;  /* 0x32a5706000077823 */ /* 0x000fe20000000007 */
[----:B------:R-:W-:Y:S01]  /*0e00*/  IMAD.HI.U32 R13, R13, -0x2daee0ad, RZ ;  /* 0xd2511f530d0d7827 */ /* 0x000fe200078e00ff */
[----:B------:R-:W-:Y:S02]  /*0e10*/  LOP3.LUT R2, R11, UR5, R2, 0x96, !PT ;  /* 0x000000050b027c12 */ /* 0x000fe4000f8e9602 */
[----:B------:R-:W0:Y:S01]  /*0e20*/  MUFU.EX2 R0, R7 ;  /* 0x0000000700007308 */ /* 0x000e220000000800 */
[----:B------:R-:W-:Y:S01]  /*0e30*/  HFMA2 R11, -RZ, RZ, 0.1171875, 0 ;  /* 0x2f800000ff0b7431 */ /* 0x000fe200000001ff */
[----:B------:R-:W-:Y:S01]  /*0e40*/  LOP3.LUT R13, R13, UR4, R10, 0x96, !PT ;  /* 0x000000040d0d7c12 */ /* 0x000fe2000f8e960a */
[----:B------:R-:W-:Y:S01]  /*0e50*/  UIADD3 UR4, UPT, UPT, UR6, -0x700cb87f, URZ ;  /* 0x8ff3478106047890 */ /* 0x000fe2000fffe0ff */
[----:B------:R-:W-:-:S03]  /*0e60*/  IMAD R2, R2, -0x326172a9, RZ ;  /* 0xcd9e8d5702027824 */ /* 0x000fc600078e02ff */
[----:B------:R-:W-:-:S05]  /*0e70*/  IMAD.HI.U32 R13, R13, -0x326172a9, RZ ;  /* 0xcd9e8d570d0d7827 */ /* 0x000fca00078e00ff */
[----:B------:R-:W-:-:S04]  /*0e80*/  LOP3.LUT R2, R13, UR4, R2, 0x96, !PT ;  /* 0x000000040d027c12 */ /* 0x000fc8000f8e9602 */
[----:B------:R-:W-:Y:S01]  /*0e90*/  I2FP.F32.U32 R2, R2 ;  /* 0x0000000200027245 */ /* 0x000fe20000201000 */
[----:B0-----:R-:W-:-:S04]  /*0ea0*/  FMUL R0, R3, R0 ;  /* 0x0000000003007220 */ /* 0x001fc80000400000 */
[----:B------:R-:W-:-:S05]  /*0eb0*/  FFMA R3, R2, R11, 1.1641532182693481445e-10 ;  /* 0x2f00000002037423 */ /* 0x000fca000000000b */
[----:B------:R-:W-:-:S13]  /*0ec0*/  FSETP.GT.AND P0, PT, R3, R0, PT ;  /* 0x000000000300720b */ /* 0x000fda0003f04000 */
[----:B------:R-:W-:Y:S05]  /*0ed0*/  @!P0 EXIT ;  /* 0x000000000000894d */ /* 0x000fea0003800000 */
[----:B------:R-:W0:Y:S01]  /*0ee0*/  LDC.64 R2, c[0x0][0x380] ;  /* 0x0000e000ff027b82 */ /* 0x000e220000000a00 */
[----:B------:R-:W-:-:S07]  /*0ef0*/  IMAD.MOV.U32 R13, RZ, RZ, 0x7fc00000 ;  /* 0x7fc00000ff0d7424 */ /* 0x000fce00078e00ff */
[----:B------:R-:W1:Y:S01]  /*0f00*/  LDC.64 R10, c[0x0][0x398] ;  /* 0x0000e600ff0a7b82 */ /* 0x000e620000000a00 */
[----:B0-----:R-:W-:-:S05]  /*0f10*/  IMAD.WIDE R2, R6, 0xc, R2 ;  /* 0x0000000c06027825 */ /* 0x001fca00078e0202 */
[----:B------:R-:W-:Y:S01]  /*0f20*/  STG.E desc[UR8][R2.64], R13 ;  /* 0x0000000d02007986 */ /* 0x000fe2000c101908 */
[----:B-1----:R-:W-:-:S03]  /*0f30*/  IMAD.WIDE R6, R6, 0x4, R10 ;  /* 0x0000000406067825 */ /* 0x002fc600078e020a */
[----:B------:R-:W-:Y:S04]  /*0f40*/  STG.E desc[UR8][R2.64+0x4], R13 ;  /* 0x0000040d02007986 */ /* 0x000fe8000c101908 */
[----:B------:R-:W-:Y:S04]  /*0f50*/  STG.E desc[UR8][R2.64+0x8], R13 ;  /* 0x0000080d02007986 */ /* 0x000fe8000c101908 */
[----:B------:R-:W-:Y:S04]  /*0f60*/  STG.E desc[UR8][R8.64], R13 ;  /* 0x0000000d08007986 */ /* 0x000fe8000c101908 */
[----:B------:R-:W-:Y:S04]  /*0f70*/  STG.E desc[UR8][R8.64+0x4], R13 ;  /* 0x0000040d08007986 */ /* 0x000fe8000c101908 */
[----:B------:R-:W-:Y:S04]  /*0f80*/  STG.E desc[UR8][R8.64+0x8], R13 ;  /* 0x0000080d08007986 */ /* 0x000fe8000c101908 */
[----:B------:R-:W-:Y:S04]  /*0f90*/  STG.E desc[UR8][R4.64], R13 ;  /* 0x0000000d04007986 */ /* 0x000fe8000c101908 */
[----:B------:R-:W-:Y:S01]  /*0fa0*/  STG.E desc[UR8][R6.64], R13 ;  /* 0x0000000d06007986 */ /* 0x000fe2000c101908 */
[----:B------:R-:W-:Y:S05]  /*0fb0*/  EXIT ;  /* 0x000000000000794d */ /* 0x000fea0003800000 */
        .weak           $__internal_0_$__cuda_sm20_rcp_rn_f32_slowpath
        .type           $__internal_0_$__cuda_sm20_rcp_rn_f32_slowpath,@function
        .size           $__internal_0_$__cuda_sm20_rcp_rn_f32_slowpath,($__internal_1_$__cuda_sm3x_div_rn_noftz_f32_slowpath - $__internal_0_$__cuda_sm20_rcp_rn_f32_slowpath)
$__internal_0_$__cuda_sm20_rcp_rn_f32_slowpath:
[----:B------:R-:W-:Y:S01]  /*0fc0*/  SHF.L.U32 R2, R0, 0x1, RZ ;  /* 0x0000000100027819 */ /* 0x000fe200000006ff */
[----:B------:R-:W-:Y:S03]  /*0fd0*/  BSSY.RECONVERGENT B2, `(.L_x_21) ;  /* 0x0000030000027945 */ /* 0x000fe60003800200 */
[----:B------:R-:W-:-:S04]  /*0fe0*/  SHF.R.U32.HI R2, RZ, 0x18, R2 ;  /* 0x00000018ff027819 */ /* 0x000fc80000011602 */
[----:B------:R-:W-:-:S13]  /*0ff0*/  ISETP.NE.U32.AND P0, PT, R2, RZ, PT ;  /* 0x000000ff0200720c */ /* 0x000fda0003f05070 */
[----:B------:R-:W-:Y:S05]  /*1000*/  @P0 BRA `(.L_x_22) ;  /* 0x0000000000280947 */ /* 0x000fea0003800000 */
[----:B------:R-:W-:-:S05]  /*1010*/  IMAD.SHL.U32 R2, R0, 0x2, RZ ;  /* 0x0000000200027824 */ /* 0x000fca00078e00ff */
[----:B------:R-:W-:-:S13]  /*1020*/  ISETP.NE.AND P0, PT, R2, RZ, PT ;  /* 0x000000ff0200720c */ /* 0x000fda0003f05270 */
[----:B------:R-:W-:Y:S01]  /*1030*/  @P0 FFMA R15, R0, 1.84467440737095516160e+19, RZ ;  /* 0x5f800000000f0823 */ /* 0x000fe200000000ff */
[----:B------:R-:W-:Y:S08]  /*1040*/  @!P0 MUFU.RCP R14, R0 ;  /* 0x00000000000e8308 */ /* 0x000ff00000001000 */
[----:B------:R-:W0:Y:S02]  /*1050*/  @P0 MUFU.RCP R2, R15 ;  /* 0x0000000f00020308 */ /* 0x000e240000001000 */
[----:B0-----:R-:W-:-:S04]  /*1060*/  @P0 FFMA R16, R15, R2, -1 ;  /* 0xbf8000000f100423 */ /* 0x001fc80000000002 */
[----:B------:R-:W-:-:S04]  /*1070*/  @P0 FADD.FTZ R17, -R16, -RZ ;  /* 0x800000ff10110221 */ /* 0x000fc80000010100 */
[----:B------:R-:W-:-:S04]  /*1080*/  @P0 FFMA R2, R2, R17, R2 ;  /* 0x0000001102020223 */ /* 0x000fc80000000002 */
[----:B------:R-:W-:Y:S01]  /*1090*/  @P0 FFMA R14, R2, 1.84467440737095516160e+19, RZ ;  /* 0x5f800000020e0823 */ /* 0x000fe200000000ff */
[----:B------:R-:W-:Y:S06]  /*10a0*/  BRA `(.L_x_23) ;  /* 0x0000000000887947 */ /* 0x000fec0003800000 */
.L_x_22:
[----:B------:R-:W-:-:S05]  /*10b0*/  VIADD R19, R2, 0xffffff03 ;  /* 0xffffff0302137836 */ /* 0x000fca0000000000 */
[----:B------:R-:W-:-:S13]  /*10c0*/  ISETP.GT.U32.AND P0, PT, R19, 0x1, PT ;  /* 0x000000011300780c */ /* 0x000fda0003f04070 */
[----:B------:R-:W-:Y:S05]  /*10d0*/  @P0 BRA `(.L_x_24) ;  /* 0x0000000000780947 */ /* 0x000fea0003800000 */
[----:B------:R-:W-:Y:S02]  /*10e0*/  LOP3.LUT R14, R0, 0x7fffff, RZ, 0xc0, !PT ;  /* 0x007fffff000e7812 */ /* 0x000fe400078ec0ff */
[----:B------:R-:W-:Y:S02]  /*10f0*/  MOV R18, 0x3 ;  /* 0x0000000300127802 */ /* 0x000fe40000000f00 */
[----:B------:R-:W-:Y:S02]  /*1100*/  LOP3.LUT R14, R14, 0x3f800000, RZ, 0xfc, !PT ;  /* 0x3f8000000e0e7812 */ /* 0x000fe400078efcff */
[----:B------:R-:W-:Y:S02]  /*1110*/  SHF.L.U32 R18, R18, R19, RZ ;  /* 0x0000001312127219 */ /* 0x000fe400000006ff */
[----:B------:R-:W0:Y:S01]  /*1120*/  MUFU.RCP R15, R14 ;  /* 0x0000000e000f7308 */ /* 0x000e220000001000 */
[----:B------:R-:W-:Y:S01]  /*1130*/  IADD3 R2, PT, PT, R2, -0xfc, RZ ;  /* 0xffffff0402027810 */ /* 0x000fe20007ffe0ff */
[----:B0-----:R-:W-:-:S04]  /*1140*/  FFMA R16, R14, R15, -1 ;  /* 0xbf8000000e107423 */ /* 0x001fc8000000000f */
[----:B------:R-:W-:-:S04]  /*1150*/  FADD.FTZ R16, -R16, -RZ ;  /* 0x800000ff10107221 */ /* 0x000fc80000010100 */
[CCC-:B------:R-:W-:Y:S01]  /*1160*/  FFMA.RM R17, R15.reuse, R16.reuse, R15.reuse ;  /* 0x000000100f117223 */ /* 0x1c0fe2000000400f */
[----:B------:R-:W-:-:S04]  /*1170*/  FFMA.RP R16, R15, R16, R15 ;  /* 0x000000100f107223 */ /* 0x000fc8000000800f */
[C---:B------:R-:W-:Y:S02]  /*1180*/  LOP3.LUT R15, R17.reuse, 0x7fffff, RZ, 0xc0, !PT ;  /* 0x007fffff110f7812 */ /* 0x040fe400078ec0ff */
[----:B------:R-:W-:Y:S02]  /*1190*/  FSETP.NEU.FTZ.AND P0, PT, R17, R16, PT ;  /* 0x000000101100720b */ /* 0x000fe40003f1d000 */
[----:B------:R-:W-:Y:S02]  /*11a0*/  LOP3.LUT R15, R15, 0x800000, RZ, 0xfc, !PT ;  /* 0x008000000f0f7812 */ /* 0x000fe400078efcff */
[----:B------:R-:W-:Y:S02]  /*11b0*/  SEL R16, RZ, 0xffffffff, !P0 ;  /* 0xffffffffff107807 */ /* 0x000fe40004000000 */
[----:B------:R-:W-:-:S03]  /*11c0*/  LOP3.LUT R18, R18, R15, RZ, 0xc0, !PT ;  /* 0x0000000f12127212 */ /* 0x000fc600078ec0ff */
[----:B------:R-:W-:Y:S01]  /*11d0*/  IMAD.MOV R16, RZ, RZ, -R16 ;  /* 0x000000ffff107224 */ /* 0x000fe200078e0a10 */
[----:B------:R-:W-:-:S04]  /*11e0*/  SHF.R.U32.HI R18, RZ, R19, R18 ;  /* 0x00000013ff127219 */ /* 0x000fc80000011612 */
[--C-:B------:R-:W-:Y:S02]  /*11f0*/  LOP3.LUT P1, RZ, R16, R19, R15.reuse, 0xf8, !PT ;  /* 0x0000001310ff7212 */ /* 0x100fe4000782f80f */
[C---:B------:R-:W-:Y:S02]  /*1200*/  LOP3.LUT P0, RZ, R18.reuse, 0x1, RZ, 0xc0, !PT ;  /* 0x0000000112ff7812 */ /* 0x040fe4000780c0ff */
[----:B------:R-:W-:Y:S02]  /*1210*/  LOP3.LUT P2, RZ, R18, 0x2, RZ, 0xc0, !PT ;  /* 0x0000000212ff7812 */ /* 0x000fe4000784c0ff */
[----:B------:R-:W-:Y:S02]  /*1220*/  SHF.R.U32.HI R15, RZ, R2, R15 ;  /* 0x00000002ff0f7219 */ /* 0x000fe4000001160f */
[----:B------:R-:W-:Y:S02]  /*1230*/  PLOP3.LUT P0, PT, P0, P1, P2, 0xe0, 0x0 ;  /* 0x000000000000781c */ /* 0x000fe40000703c20 */
[----:B------:R-:W-:-:S02]  /*1240*/  LOP3.LUT P1, RZ, R0, 0x7fffff, RZ, 0xc0, !PT ;  /* 0x007fffff00ff7812 */ /* 0x000fc4000782c0ff */
[----:B------:R-:W-:-:S05]  /*1250*/  SEL R14, RZ, 0x1, !P0 ;  /* 0x00000001ff0e7807 */ /* 0x000fca0004000000 */
[----:B------:R-:W-:-:S05]  /*1260*/  IMAD.MOV R14, RZ, RZ, -R14 ;  /* 0x000000ffff0e7224 */ /* 0x000fca00078e0a0e */
[----:B------:R-:W-:-:S13]  /*1270*/  ISETP.GE.AND P0, PT, R14, RZ, PT ;  /* 0x000000ff0e00720c */ /* 0x000fda0003f06270 */
[----:B------:R-:W-:-:S04]  /*1280*/  @!P0 VIADD R15, R15, 0x1 ;  /* 0x000000010f0f8836 */ /* 0x000fc80000000000 */
[----:B------:R-:W-:-:S05]  /*1290*/  @!P1 IMAD.SHL.U32 R15, R15, 0x2, RZ ;  /* 0x000000020f0f9824 */ /* 0x000fca00078e00ff */
[----:B------:R-:W-:Y:S01]  /*12a0*/  LOP3.LUT R14, R15, 0x80000000, R0, 0xf8, !PT ;  /* 0x800000000f0e7812 */ /* 0x000fe200078ef800 */
[----:B------:R-:W-:Y:S06]  /*12b0*/  BRA `(.L_x_23) ;  /* 0x0000000000047947 */ /* 0x000fec0003800000 */
.L_x_24:
[----:B------:R0:W1:Y:S02]  /*12c0*/  MUFU.RCP R14, R0 ;  /* 0x00000000000e7308 */ /* 0x0000640000001000 */
.L_x_23:
[----:B------:R-:W-:Y:S05]  /*12d0*/  BSYNC.RECONVERGENT B2 ;  /* 0x0000000000027941 */ /* 0x000fea0003800200 */
.L_x_21:
[----:B01----:R-:W-:Y:S01]  /*12e0*/  MOV R0, R14 ;  /* 0x0000000e00007202 */ /* 0x003fe20000000f00 */
[----:B------:R-:W-:Y:S02]  /*12f0*/  IMAD.MOV.U32 R14, RZ, RZ, R12 ;  /* 0x000000ffff0e7224 */ /* 0x000fe400078e000c */
[----:B------:R-:W-:-:S04]  /*1300*/  IMAD.MOV.U32 R15, RZ, RZ, 0x0 ;  /* 0x00000000ff0f7424 */ /* 0x000fc800078e00ff */
[----:B------:R-:W-:Y:S05]  /*1310*/  RET.REL.NODEC R14 `(atmospheric_transmission) ;  /* 0xffffffec0e387950 */ /* 0x000fea0003c3ffff */
        .weak           $__internal_1_$__cuda_sm3x_div_rn_noftz_f32_slowpath
        .type           $__internal_1_$__cuda_sm3x_div_rn_noftz_f32_slowpath,@function
        .size           $__internal_1_$__cuda_sm3x_div_rn_noftz_f32_slowpath,(.L_x_2190 - $__internal_1_$__cuda_sm3x_div_rn_noftz_f32_slowpath)
$__internal_1_$__cuda_sm3x_div_rn_noftz_f32_slowpath:
[----:B------:R-:W-:Y:S01]  /*1320*/  SHF.R.U32.HI R10, RZ, 0x17, R12 ;  /* 0x00000017ff0a7819 */ /* 0x000fe2000001160c */
[----:B------:R-:W-:Y:S01]  /*1330*/  BSSY.RECONVERGENT B1, `(.L_x_25) ;  /* 0x0000063000017945 */ /* 0x000fe20003800200 */
[----:B------:R-:W-:Y:S02]  /*1340*/  SHF.R.U32.HI R0, RZ, 0x17, R3 ;  /* 0x00000017ff007819 */ /* 0x000fe40000011603 */
[----:B------:R-:W-:Y:S02]  /*1350*/  LOP3.LUT R10, R10, 0xff, RZ, 0xc0, !PT ;  /* 0x000000ff0a0a7812 */ /* 0x000fe400078ec0ff */
[----:B------:R-:W-:Y:S02]  /*1360*/  LOP3.LUT R14, R0, 0xff, RZ, 0xc0, !PT ;  /* 0x000000ff000e7812 */ /* 0x000fe400078ec0ff */
[----:B------:R-:W-:-:S03]  /*1370*/  IADD3 R11, PT, PT, R10, -0x1, RZ ;  /* 0xffffffff0a0b7810 */ /* 0x000fc60007ffe0ff */
[----:B------:R-:W-:Y:S01]  /*1380*/  VIADD R13, R14, 0xffffffff ;  /* 0xffffffff0e0d7836 */ /* 0x000fe20000000000 */
[----:B------:R-:W-:-:S04]  /*1390*/  ISETP.GT.U32.AND P0, PT, R11, 0xfd, PT ;  /* 0x000000fd0b00780c */ /* 0x000fc80003f04070 */
[----:B------:R-:W-:-:S13]  /*13a0*/  ISETP.GT.U32.OR P0, PT, R13, 0xfd, P0 ;  /* 0x000000fd0d00780c */ /* 0x000fda0000704470 */
[----:B------:R-:W-:Y:S01]  /*13b0*/  @!P0 IMAD.MOV.U32 R7, RZ, RZ, RZ ;  /* 0x000000ffff078224 */ /* 0x000fe200078e00ff */
[----:B------:R-:W-:Y:S06]  /*13c0*/  @!P0 BRA `(.L_x_26) ;  /* 0x0000000000608947 */ /* 0x000fec0003800000 */
[----:B------:R-:W-:Y:S02]  /*13d0*/  FSETP.GTU.FTZ.AND P0, PT, |R3|, +INF , PT ;  /* 0x7f8000000300780b */ /* 0x000fe40003f1c200 */
[----:B------:R-:W-:Y:S02]  /*13e0*/  FSETP.GTU.FTZ.AND P1, PT, |R12|, +INF , PT ;  /* 0x7f8000000c00780b */ /* 0x000fe40003f3c200 */
[----:B------:R-:W-:Y:S02]  /*13f0*/  MOV R0, R12 ;  /* 0x0000000c00007202 */ /* 0x000fe40000000f00 */
[----:B------:R-:W-:-:S13]  /*1400*/  PLOP3.LUT P0, PT, P0, P1, PT, 0xf8, 0x8f ;  /* 0x00000000008f781c */ /* 0x000fda0000703f70 */
[----:B------:R-:W-:Y:S05]  /*1410*/  @P0 BRA `(.L_x_27) ;  /* 0x00000004004c0947 */ /* 0x000fea0003800000 */
[----:B------:R-:W-:-:S13]  /*1420*/  LOP3.LUT P0, RZ, R12, 0x7fffffff, R3, 0xc8, !PT ;  /* 0x7fffffff0cff7812 */ /* 0x000fda000780c803 */
[----:B------:R-:W-:Y:S05]  /*1430*/  @!P0 BRA `(.L_x_28) ;  /* 0x00000004003c8947 */ /* 0x000fea0003800000 */
[C---:B------:R-:W-:Y:S02]  /*1440*/  FSETP.NEU.FTZ.AND P2, PT, |R3|.reuse, +INF , PT ;  /* 0x7f8000000300780b */ /* 0x040fe40003f5d200 */
[----:B------:R-:W-:Y:S02]  /*1450*/  FSETP.NEU.FTZ.AND P1, PT, |R0|, +INF , PT ;  /* 0x7f8000000000780b */ /* 0x000fe40003f3d200 */
[----:B------:R-:W-:-:S11]  /*1460*/  FSETP.NEU.FTZ.AND P0, PT, |R3|, +INF , PT ;  /* 0x7f8000000300780b */ /* 0x000fd60003f1d200 */
[----:B------:R-:W-:Y:S05]  /*1470*/  @!P1 BRA !P2, `(.L_x_28) ;  /* 0x00000004002c9947 */ /* 0x000fea0005000000 */
[----:B------:R-:W-:-:S04]  /*1480*/  LOP3.LUT P2, RZ, R3, 0x7fffffff, RZ, 0xc0, !PT ;  /* 0x7fffffff03ff7812 */ /* 0x000fc8000784c0ff */
[----:B------:R-:W-:-:S13]  /*1490*/  PLOP3.LUT P1, PT, P1, P2, PT, 0x2f, 0xf2 ;  /* 0x0000000000f2781c */ /* 0x000fda0000f24577 */
[----:B------:R-:W-:Y:S05]  /*14a0*/  @P1 BRA `(.L_x_29) ;  /* 0x0000000400181947 */ /* 0x000fea0003800000 */
[----:B------:R-:W-:-:S04]  /*14b0*/  LOP3.LUT P1, RZ, R12, 0x7fffffff, RZ, 0xc0, !PT ;  /* 0x7fffffff0cff7812 */ /* 0x000fc8000782c0ff */
[----:B------:R-:W-:-:S13]  /*14c0*/  PLOP3.LUT P0, PT, P0, P1, PT, 0x2f, 0xf2 ;  /* 0x0000000000f2781c */ /* 0x000fda0000702577 */
[----:B------:R-:W-:Y:S05]  /*14d0*/  @P0 BRA `(.L_x_30) ;  /* 0x0000000400000947 */ /* 0x000fea0003800000 */
[----:B------:R-:W-:Y:S02]  /*14e0*/  ISETP.GE.AND P0, PT, R13, RZ, PT ;  /* 0x000000ff0d00720c */ /* 0x000fe40003f06270 */
[----:B------:R-:W-:-:S11]  /*14f0*/  ISETP.GE.AND P1, PT, R11, RZ, PT ;  /* 0x000000ff0b00720c */ /* 0x000fd60003f26270 */
[----:B------:R-:W-:Y:S02]  /*1500*/  @P0 IMAD.MOV.U32 R7, RZ, RZ, RZ ;  /* 0x000000ffff070224 */ /* 0x000fe400078e00ff */
[----:B------:R-:W-:Y:S01]  /*1510*/  @!P0 FFMA R3, R3, 1.84467440737095516160e+19, RZ ;  /* 0x5f80000003038823 */ /* 0x000fe200000000ff */
[----:B------:R-:W-:Y:S02]  /*1520*/  @!P0 IMAD.MOV.U32 R7, RZ, RZ, -0x40 ;  /* 0xffffffc0ff078424 */ /* 0x000fe400078e00ff */
[----:B------:R-:W-:-:S03]  /*1530*/  @!P1 FFMA R12, R0, 1.84467440737095516160e+19, RZ ;  /* 0x5f800000000c9823 */ /* 0x000fc600000000ff */
[----:B------:R-:W-:-:S07]  /*1540*/  @!P1 IADD3 R7, PT, PT, R7, 0x40, RZ ;  /* 0x0000004007079810 */ /* 0x000fce0007ffe0ff */
.L_x_26:
[----:B------:R-:W-:Y:S01]  /*1550*/  LEA R11, R10, 0xc0800000, 0x17 ;  /* 0xc08000000a0b7811 */ /* 0x000fe200078eb8ff */
[----:B------:R-:W-:Y:S04]  /*1560*/  BSSY.RECONVERGENT B2, `(.L_x_31) ;  /* 0x0000036000027945 */ /* 0x000fe80003800200 */
[----:B------:R-:W-:Y:S02]  /*1570*/  IMAD.IADD R12, R12, 0x1, -R11 ;  /* 0x000000010c0c7824 */ /* 0x000fe400078e0a0b */
[----:B------:R-:W-:Y:S02]  /*1580*/  VIADD R11, R14, 0xffffff81 ;  /* 0xffffff810e0b7836 */ /* 0x000fe40000000000 */
[----:B------:R-:W0:Y:S01]  /*1590*/  MUFU.RCP R13, R12 ;  /* 0x0000000c000d7308 */ /* 0x000e220000001000 */
[----:B------:R-:W-:Y:S01]  /*15a0*/  FADD.FTZ R15, -R12, -RZ ;  /* 0x800000ff0c0f7221 */ /* 0x000fe20000010100 */
[C---:B------:R-:W-:Y:S01]  /*15b0*/  IMAD R0, R11.reuse, -0x800000, R3 ;  /* 0xff8000000b007824 */ /* 0x040fe200078e0203 */
[----:B------:R-:W-:-:S04]  /*15c0*/  IADD3 R10, PT, PT, R11, 0x7f, -R10 ;  /* 0x0000007f0b0a7810 */ /* 0x000fc80007ffe80a */
[----:B------:R-:W-:Y:S01]  /*15d0*/  IADD3 R10, PT, PT, R10, R7, RZ ;  /* 0x000000070a0a7210 */ /* 0x000fe20007ffe0ff */
[----:B0-----:R-:W-:-:S04]  /*15e0*/  FFMA R14, R13, R15, 1 ;  /* 0x3f8000000d0e7423 */ /* 0x001fc8000000000f */
[----:B------:R-:W-:-:S04]  /*15f0*/  FFMA R16, R13, R14, R13 ;  /* 0x0000000e0d107223 */ /* 0x000fc8000000000d */
[----:B------:R-:W-:-:S04]  /*1600*/  FFMA R3, R0, R16, RZ ;  /* 0x0000001000037223 */ /* 0x000fc800000000ff */
[----:B------:R-:W-:-:S04]  /*1610*/  FFMA R14, R15, R3, R0 ;  /* 0x000000030f0e7223 */ /* 0x000fc80000000000 */
[----:B------:R-:W-:-:S04]  /*1620*/  FFMA R13, R16, R14, R3 ;  /* 0x0000000e100d7223 */ /* 0x000fc80000000003 */
[----:B------:R-:W-:-:S04]  /*1630*/  FFMA R14, R15, R13, R0 ;  /* 0x0000000d0f0e7223 */ /* 0x000fc80000000000 */
[----:B------:R-:W-:-:S05]  /*1640*/  FFMA R0, R16, R14, R13 ;  /* 0x0000000e10007223 */ /* 0x000fca000000000d */
[----:B------:R-:W-:-:S04]  /*1650*/  SHF.R.U32.HI R3, RZ, 0x17, R0 ;  /* 0x00000017ff037819 */ /* 0x000fc80000011600 */
[----:B------:R-:W-:-:S05]  /*1660*/  LOP3.LUT R3, R3, 0xff, RZ, 0xc0, !PT ;  /* 0x000000ff03037812 */ /* 0x000fca00078ec0ff */
[----:B------:R-:W-:-:S04]  /*1670*/  IMAD.IADD R11, R3, 0x1, R10 ;  /* 0x00000001030b7824 */ /* 0x000fc800078e020a */
[----:B------:R-:W-:-:S05]  /*1680*/  VIADD R3, R11, 0xffffffff ;  /* 0xffffffff0b037836 */ /* 0x000fca0000000000 */
[----:B------:R-:W-:-:S13]  /*1690*/  ISETP.GE.U32.AND P0, PT, R3, 0xfe, PT ;  /* 0x000000fe0300780c */ /* 0x000fda0003f06070 */
[----:B------:R-:W-:Y:S05]  /*16a0*/  @!P0 BRA `(.L_x_32) ;  /* 0x0000000000808947 */ /* 0x000fea0003800000 */
[----:B------:R-:W-:-:S13]  /*16b0*/  ISETP.GT.AND P0, PT, R11, 0xfe, PT ;  /* 0x000000fe0b00780c */ /* 0x000fda0003f04270 */
[----:B------:R-:W-:Y:S05]  /*16c0*/  @P0 BRA `(.L_x_33) ;  /* 0x00000000006c0947 */ /* 0x000fea0003800000 */
[----:B------:R-:W-:-:S13]  /*16d0*/  ISETP.GE.AND P0, PT, R11, 0x1, PT ;  /* 0x000000010b00780c */ /* 0x000fda0003f06270 */
[----:B------:R-:W-:Y:S05]  /*16e0*/  @P0 BRA `(.L_x_34) ;  /* 0x0000000000740947 */ /* 0x000fea0003800000 */
[----:B------:R-:W-:Y:S02]  /*16f0*/  ISETP.GE.AND P0, PT, R11, -0x18, PT ;  /* 0xffffffe80b00780c */ /* 0x000fe40003f06270 */
[----:B------:R-:W-:-:S11]  /*1700*/  LOP3.LUT R0, R0, 0x80000000, RZ, 0xc0, !PT ;  /* 0x8000000000007812 */ /* 0x000fd600078ec0ff */
[----:B------:R-:W-:Y:S05]  /*1710*/  @!P0 BRA `(.L_x_34) ;  /* 0x0000000000688947 */ /* 0x000fea0003800000 */
[CCC-:B------:R-:W-:Y:S01]  /*1720*/  FFMA.RZ R3, R16.reuse, R14.reuse, R13.reuse ;  /* 0x0000000e10037223 */ /* 0x1c0fe2000000c00d */
[C---:B------:R-:W-:Y:S01]  /*1730*/  IADD3 R12, PT, PT, R11.reuse, 0x20, RZ ;  /* 0x000000200b0c7810 */ /* 0x040fe20007ffe0ff */
[CCC-:B------:R-:W-:Y:S01]  /*1740*/  FFMA.RM R10, R16.reuse, R14.reuse, R13.reuse ;  /* 0x0000000e100a7223 */ /* 0x1c0fe2000000400d */
[----:B------:R-:W-:Y:S02]  /*1750*/  ISETP.NE.AND P2, PT, R11, RZ, PT ;  /* 0x000000ff0b00720c */ /* 0x000fe40003f45270 */
[----:B------:R-:W-:Y:S01]  /*1760*/  LOP3.LUT R7, R3, 0x7fffff, RZ, 0xc0, !PT ;  /* 0x007fffff03077812 */ /* 0x000fe200078ec0ff */
[----:B------:R-:W-:Y:S01]  /*1770*/  FFMA.RP R3, R16, R14, R13 ;  /* 0x0000000e10037223 */ /* 0x000fe2000000800d */
[----:B------:R-:W-:Y:S01]  /*1780*/  ISETP.NE.AND P1, PT, R11, RZ, PT ;  /* 0x000000ff0b00720c */ /* 0x000fe20003f25270 */
[----:B------:R-:W-:Y:S01]  /*1790*/  IMAD.MOV R11, RZ, RZ, -R11 ;  /* 0x000000ffff0b7224 */ /* 0x000fe200078e0a0b */
[----:B------:R-:W-:Y:S02]  /*17a0*/  LOP3.LUT R7, R7, 0x800000, RZ, 0xfc, !PT ;  /* 0x0080000007077812 */ /* 0x000fe400078efcff */
[----:B------:R-:W-:-:S02]  /*17b0*/  FSETP.NEU.FTZ.AND P0, PT, R3, R10, PT ;  /* 0x0000000a0300720b */ /* 0x000fc40003f1d000 */
[----:B------:R-:W-:Y:S02]  /*17c0*/  SHF.L.U32 R12, R7, R12, RZ ;  /* 0x0000000c070c7219 */ /* 0x000fe400000006ff */
[----:B------:R-:W-:Y:S02]  /*17d0*/  SEL R10, R11, RZ, P2 ;  /* 0x000000ff0b0a7207 */ /* 0x000fe40001000000 */
[----:B------:R-:W-:Y:S02]  /*17e0*/  ISETP.NE.AND P1, PT, R12, RZ, P1 ;  /* 0x000000ff0c00720c */ /* 0x000fe40000f25270 */
[----:B------:R-:W-:Y:S02]  /*17f0*/  SHF.R.U32.HI R10, RZ, R10, R7 ;  /* 0x0000000aff0a7219 */ /* 0x000fe40000011607 */
[----:B------:R-:W-:Y:S02]  /*1800*/  PLOP3.LUT P0, PT, P0, P1, PT, 0xf8, 0x8f ;  /* 0x00000000008f781c */ /* 0x000fe40000703f70 */
[----:B------:R-:W-:-:S02]  /*1810*/  SHF.R.U32.HI R12, RZ, 0x1, R10 ;  /* 0x00000001ff0c7819 */ /* 0x000fc4000001160a */
[----:B------:R-:W-:-:S04]  /*1820*/  SEL R3, RZ, 0x1, !P0 ;  /* 0x00000001ff037807 */ /* 0x000fc80004000000 */
[----:B------:R-:W-:-:S04]  /*1830*/  LOP3.LUT R3, R3, 0x1, R12, 0xf8, !PT ;  /* 0x0000000103037812 */ /* 0x000fc800078ef80c */
[----:B------:R-:W-:-:S05]  /*1840*/  LOP3.LUT R3, R3, R10, RZ, 0xc0, !PT ;  /* 0x0000000a03037212 */ /* 0x000fca00078ec0ff */
[----:B------:R-:W-:-:S05]  /*1850*/  IMAD.IADD R3, R12, 0x1, R3 ;  /* 0x000000010c037824 */ /* 0x000fca00078e0203 */
[----:B------:R-:W-:Y:S01]  /*1860*/  LOP3.LUT R0, R3, R0, RZ, 0xfc, !PT ;  /* 0x0000000003007212 */ /* 0x000fe200078efcff */
[----:B------:R-:W-:Y:S06]  /*1870*/  BRA `(.L_x_34) ;  /* 0x0000000000107947 */ /* 0x000fec0003800000 */
.L_x_33:
[----:B------:R-:W-:-:S04]  /*1880*/  LOP3.LUT R0, R0, 0x80000000, RZ, 0xc0, !PT ;  /* 0x8000000000007812 */ /* 0x000fc800078ec0ff */
[----:B------:R-:W-:Y:S01]  /*1890*/  LOP3.LUT R0, R0, 0x7f800000, RZ, 0xfc, !PT ;  /* 0x7f80000000007812 */ /* 0x000fe200078efcff */
[----:B------:R-:W-:Y:S06]  /*18a0*/  BRA `(.L_x_34) ;  /* 0x0000000000047947 */ /* 0x000fec0003800000 */
.L_x_32:
[----:B------:R-:W-:-:S07]  /*18b0*/  LEA R0, R10, R0, 0x17 ;  /* 0x000000000a007211 */ /* 0x000fce00078eb8ff */
.L_x_34:
[----:B------:R-:W-:Y:S05]  /*18c0*/  BSYNC.RECONVERGENT B2 ;  /* 0x0000000000027941 */ /* 0x000fea0003800200 */
.L_x_31:
[----:B------:R-:W-:Y:S05]  /*18d0*/  BRA `(.L_x_35) ;  /* 0x0000000000207947 */ /* 0x000fea0003800000 */
.L_x_30:
[----:B------:R-:W-:-:S04]  /*18e0*/  LOP3.LUT R0, R12, 0x80000000, R3, 0x48, !PT ;  /* 0x800000000c007812 */ /* 0x000fc800078e4803 */
[----:B------:R-:W-:Y:S01]  /*18f0*/  LOP3.LUT R0, R0, 0x7f800000, RZ, 0xfc, !PT ;  /* 0x7f80000000007812 */ /* 0x000fe200078efcff */
[----:B------:R-:W-:Y:S06]  /*1900*/  BRA `(.L_x_35) ;  /* 0x0000000000147947 */ /* 0x000fec0003800000 */
.L_x_29:
[----:B------:R-:W-:Y:S01]  /*1910*/  LOP3.LUT R0, R12, 0x80000000, R3, 0x48, !PT ;  /* 0x800000000c007812 */ /* 0x000fe200078e4803 */
[----:B------:R-:W-:Y:S06]  /*1920*/  BRA `(.L_x_35) ;  /* 0x00000000000c7947 */ /* 0x000fec0003800000 */
.L_x_28:
[----:B------:R-:W0:Y:S01]  /*1930*/  MUFU.RSQ R0, -QNAN ;  /* 0xffc0000000007908 */ /* 0x000e220000001400 */
[----:B------:R-:W-:Y:S05]  /*1940*/  BRA `(.L_x_35) ;  /* 0x0000000000047947 */ /* 0x000fea0003800000 */
.L_x_27:
[----:B------:R-:W-:-:S07]  /*1950*/  FADD.FTZ R0, R3, R0 ;  /* 0x0000000003007221 */ /* 0x000fce0000010000 */
.L_x_35:
[----:B------:R-:W-:Y:S05]  /*1960*/  BSYNC.RECONVERGENT B1 ;  /* 0x0000000000017941 */ /* 0x000fea0003800200 */
.L_x_25:
[----:B------:R-:W-:-:S04]  /*1970*/  IMAD.MOV.U32 R3, RZ, RZ, 0x0 ;  /* 0x00000000ff037424 */ /* 0x000fc800078e00ff */
[----:B0-----:R-:W-:Y:S05]  /*1980*/  RET.REL.NODEC R2 `(atmospheric_transmission) ;  /* 0xffffffe4029c7950 */ /* 0x001fea0003c3ffff */
.L_x_36:
        /* <DEDUP_REMOVED lines=15> */
.L_x_2190:


//--------------------- .text.trace               --------------------------
	.section	.text.trace,"ax",@progbits
	.align	128
        .global         trace
        .type           trace,@function
        .size           trace,(.L_x_2193 - trace)
        .other          trace,@"STO_CUDA_ENTRY STV_DEFAULT"
trace:
.text.trace:
[----:B------:R-:W0:Y:S01]  /*0000*/  LDC R1, c[0x0][0x37c] ;  /* 0x0000df00ff017b82 */ /* 0x000e220000000800 */
[----:B------:R-:W1:Y:S01]  /*0010*/  S2R R24, SR_TID.X ;  /* 0x0000000000187919 */ /* 0x000e620000002100 */
[----:B------:R-:W2:Y:S06]  /*0020*/  LDCU UR6, c[0x0][0x3e0] ;  /* 0x00007c00ff0677ac */ /* 0x000eac0008000800 */
[----:B------:R-:W3:Y:S01]  /*0030*/  S2UR UR5, SR_CgaCtaId ;  /* 0x00000000000579c3 */ /* 0x000ee20000008800 */
[----:B------:R-:W-:Y:S01]  /*0040*/  BSSY.RECONVERGENT B0, `(.L_x_37) ;  /* 0x000007b000007945 */ /* 0x000fe20003800200 */
[----:B0-----:R-:W-:Y:S01]  /*0050*/  IADD3 R1, PT, PT, R1, -0x38, RZ ;  /* 0xffffffc801017810 */ /* 0x001fe20007ffe0ff */
[----:B------:R-:W-:Y:S01]  /*0060*/  UMOV UR4, 0x400 ;  /* 0x0000040000047882 */ /* 0x000fe20000000000 */
[----:B------:R-:W0:Y:S01]  /*0070*/  LDCU.64 UR10, c[0x0][0x358] ;  /* 0x00006b00ff0a77ac */ /* 0x000e220008000a00 */
[----:B------:R-:W0:Y:S01]  /*0080*/  LDCU UR8, c[0x0][0x3e0] ;  /* 0x00007c00ff0877ac */ /* 0x000e220008000800 */
[----:B---3--:R-:W-:-:S04]  /*0090*/  ULEA UR5, UR5, UR4, 0x18 ;  /* 0x0000000405057291 */ /* 0x008fc8000f8ec0ff */
[----:B--2---:R-:W-:Y:S02]  /*00a0*/  ULEA UR4, UR6, UR5, 0x4 ;  /* 0x0000000506047291 */ /* 0x004fe4000f8e20ff */
[----:B-1----:R-:W-:-:S13]  /*00b0*/  ISETP.GE.AND P0, PT, R24, UR6, PT ;  /* 0x0000000618007c0c */ /* 0x002fda000bf06270 */
[----:B0-----:R-:W-:Y:S05]  /*00c0*/  @P0 BRA `(.L_x_38) ;  /* 0x0000000400c80947 */ /* 0x001fea0003800000 */
[----:B------:R-:W0:Y:S01]  /*00d0*/  LDC R18, c[0x0][0x360] ;  /* 0x0000d800ff127b82 */ /* 0x000e220000000800 */
[----:B------:R-:W-:-:S07]  /*00e0*/  MOV R3, R24 ;  /* 0x0000001800037202 */ /* 0x000fce0000000f00 */
.L_x_50:
[----:B------:R-:W1:Y:S02]  /*00f0*/  LDC.64 R4, c[0x0][0x3c8] ;  /* 0x0000f200ff047b82 */ /* 0x000e640000000a00 */
[----:B-1----:R-:W-:-:S05]  /*0100*/  IMAD.WIDE R20, R3, 0xb8, R4 ;  /* 0x000000b803147825 */ /* 0x002fca00078e0204 */
[----:B------:R-:W2:Y:S04]  /*0110*/  LDG.E R7, desc[UR10][R20.64+0x88] ;  /* 0x0000880a14077981 */ /* 0x000ea8000c1e1900 */
[----:B------:R-:W3:Y:S04]  /*0120*/  LDG.E.64 R28, desc[UR10][R20.64+0x70] ;  /* 0x0000700a141c7981 */ /* 0x000ee8000c1e1b00 */
[----:B------:R1:W4:Y:S04]  /*0130*/  LDG.E R10, desc[UR10][R20.64+0x8] ;  /* 0x0000080a140a7981 */ /* 0x000328000c1e1900 */
[----:B------:R1:W4:Y:S01]  /*0140*/  LDG.E.64 R8, desc[UR10][R20.64] ;  /* 0x0000000a14087981 */ /* 0x000322000c1e1b00 */
[----:B------:R-:W-:Y:S01]  /*0150*/  BSSY.RECONVERGENT B1, `(.L_x_39) ;  /* 0x0000062000017945 */ /* 0x000fe20003800200 */
[----:B--2---:R-:W-:-:S13]  /*0160*/  ISETP.NE.AND P0, PT, R7, 0x1, PT ;  /* 0x000000010700780c */ /* 0x004fda0003f05270 */
[----:B---3--:R-:W-:-:S04]  /*0170*/  @!P0 FMUL R0, R29, 0.5 ;  /* 0x3f0000001d008820 */ /* 0x008fc80000400000 */
[----:B------:R-:W-:-:S04]  /*0180*/  @!P0 FMUL R11, R0, R0 ;  /* 0x00000000000b8220 */ /* 0x000fc80000400000 */
[----:B------:R-:W-:Y:S01]  /*0190*/  @!P0 FFMA R11, R28, R28, R11 ;  /* 0x0000001c1c0b8223 */ /* 0x000fe2000000000b */
[----:B-1----:R-:W-:Y:S06]  /*01a0*/  @!P0 BRA `(.L_x_40) ;  /* 0x0000000400708947 */ /* 0x002fec0003800000 */
[----:B------:R-:W2:Y:S01]  /*01b0*/  LDG.E R4, desc[UR10][R20.64+0x78] ;  /* 0x0000780a14047981 */ /* 0x000ea2000c1e1900 */
[----:B------:R-:W-:Y:S01]  /*01c0*/  HFMA2 R2, -RZ, RZ, 1.9267578125, 7.5519084930419921875e-05 ;  /* 0x3fb504f3ff027431 */ /* 0x000fe200000001ff */
[C---:B--2---:R-:W-:Y:S02]  /*01d0*/  LOP3.LUT R0, R4.reuse, 0xfffffffd, RZ, 0xc0, !PT ;  /* 0xfffffffd04007812 */ /* 0x044fe400078ec0ff */
[----:B------:R-:W-:Y:S02]  /*01e0*/  ISETP.NE.AND P1, PT, R4, 0x2, PT ;  /* 0x000000020400780c */ /* 0x000fe40003f25270 */
[----:B------:R-:W-:Y:S02]  /*01f0*/  ISETP.NE.AND P0, PT, R0, 0x1, PT ;  /* 0x000000010000780c */ /* 0x000fe40003f05270 */
[----:B------:R-:W-:-:S04]  /*0200*/  FSEL R0, R2, 1, !P1 ;  /* 0x3f80000002007808 */ /* 0x000fc80004800000 */
[----:B------:R-:W-:Y:S02]  /*0210*/  FSEL R5, R0, 1.1547005176544189453, P0 ;  /* 0x3f93cd3a00057808 */ /* 0x000fe40000000000 */
[----:B------:R-:W-:-:S03]  /*0220*/  ISETP.NE.AND P0, PT, R7, RZ, PT ;  /* 0x000000ff0700720c */ /* 0x000fc60003f05270 */
[----:B------:R-:W-:-:S04]  /*0230*/  FMUL R0, R28, R5 ;  /* 0x000000051c007220 */ /* 0x000fc80000400000 */
[----:B------:R-:W-:-:S06]  /*0240*/  FMUL R11, R0, R0 ;  /* 0x00000000000b7220 */ /* 0x000fcc0000400000 */
[----:B------:R-:W-:Y:S05]  /*0250*/  @P0 BRA `(.L_x_40) ;  /* 0x0000000400440947 */ /* 0x000fea0003800000 */
[----:B------:R-:W2:Y:S04]  /*0260*/  LDG.E R26, desc[UR10][R20.64+0x3c] ;  /* 0x00003c0a141a7981 */ /* 0x000ea8000c1e1900 */
[----:B------:R-:W3:Y:S01]  /*0270*/  LDG.E.U8 R2, desc[UR10][R20.64+0x80] ;  /* 0x0000800a14027981 */ /* 0x000ee2000c1e1100 */
[----:B------:R-:W-:Y:S01]  /*0280*/  FSETP.GEU.AND P0, PT, |R0|, 0.0010000000474974513054, PT ;  /* 0x3a83126f0000780b */ /* 0x000fe20003f0e200 */
[----:B------:R-:W-:Y:S03]  /*0290*/  BSSY.RECONVERGENT B2, `(.L_x_41) ;  /* 0x000004b000027945 */ /* 0x000fe60003800200 */
[----:B--2---:R-:W-:-:S04]  /*02a0*/  FSETP.LT.OR P0, PT, |R26|, 9.9999999392252902908e-09, !P0 ;  /* 0x322bcc771a00780b */ /* 0x004fc80004701600 */
[----:B---3--:R-:W-:Y:S02]  /*02b0*/  ISETP.NE.OR P0, PT, R2, RZ, P0 ;  /* 0x000000ff0200720c */ /* 0x008fe40000705670 */
[----:B------:R-:W-:-:S11]  /*02c0*/  MOV R2, RZ ;  /* 0x000000ff00027202 */ /* 0x000fd60000000f00 */
[----:B------:R-:W-:Y:S05]  /*02d0*/  @P0 BRA `(.L_x_42) ;  /* 0x0000000400180947 */ /* 0x000fea0003800000 */
[----:B------:R1:W4:Y:S04]  /*02e0*/  LDG.E R25, desc[UR10][R20.64+0x68] ;  /* 0x0000680a14197981 */ /* 0x000328000c1e1900 */
[----:B------:R1:W4:Y:S04]  /*02f0*/  LDG.E.64 R4, desc[UR10][R20.64+0x60] ;  /* 0x0000600a14047981 */ /* 0x000328000c1e1b00 */
[----:B------:R1:W4:Y:S04]  /*0300*/  LDG.E.64 R12, desc[UR10][R20.64+0x58] ;  /* 0x0000580a140c7981 */ /* 0x000328000c1e1b00 */
[----:B------:R1:W4:Y:S04]  /*0310*/  LDG.E.64 R14, desc[UR10][R20.64+0x50] ;  /* 0x0000500a140e7981 */ /* 0x000328000c1e1b00 */
[----:B------:R1:W4:Y:S04]  /*0320*/  LDG.E.64 R16, desc[UR10][R20.64+0x48] ;  /* 0x0000480a14107981 */ /* 0x000328000c1e1b00 */
[----:B------:R1:W4:Y:S01]  /*0330*/  LDG.E.64 R22, desc[UR10][R20.64+0x40] ;  /* 0x0000400a14167981 */ /* 0x000322000c1e1b00 */
[----:B------:R-:W2:Y:S01]  /*0340*/  MUFU.RCP R19, R28 ;  /* 0x0000001c00137308 */ /* 0x000ea20000001000 */
[----:B------:R-:W-:Y:S07]  /*0350*/  BSSY.RECONVERGENT B5, `(.L_x_43) ;  /* 0x000000c000057945 */ /* 0x000fee0003800200 */
[----:B------:R-:W3:Y:S01]  /*0360*/  FCHK P0, R0, R28 ;  /* 0x0000001c00007302 */ /* 0x000ee20000000000 */
[----:B--2---:R-:W-:-:S04]  /*0370*/  FFMA R2, -R28, R19, 1 ;  /* 0x3f8000001c027423 */ /* 0x004fc80000000113 */
[----:B------:R-:W-:-:S04]  /*0380*/  FFMA R19, R19, R2, R19 ;  /* 0x0000000213137223 */ /* 0x000fc80000000013 */
[----:B------:R-:W-:-:S04]  /*0390*/  FFMA R2, R0, R19, RZ ;  /* 0x0000001300027223 */ /* 0x000fc800000000ff */
[----:B------:R-:W-:-:S04]  /*03a0*/  FFMA R6, -R28, R2, R0 ;  /* 0x000000021c067223 */ /* 0x000fc80000000100 */
[----:B------:R-:W-:Y:S01]  /*03b0*/  FFMA R2, R19, R6, R2 ;  /* 0x0000000613027223 */ /* 0x000fe20000000002 */
[----:B-1-3--:R-:W-:Y:S06]  /*03c0*/  @!P0 BRA `(.L_x_44) ;  /* 0x0000000000108947 */ /* 0x00afec0003800000 */
[----:B------:R-:W-:Y:S02]  /*03d0*/  MOV R6, R28 ;  /* 0x0000001c00067202 */ /* 0x000fe40000000f00 */
[----:B------:R-:W-:Y:S02]  /*03e0*/  MOV R2, R0 ;  /* 0x0000000000027202 */ /* 0x000fe40000000f00 */
[----:B------:R-:W-:-:S07]  /*03f0*/  MOV R19, 0x410 ;  /* 0x0000041000137802 */ /* 0x000fce0000000f00 */
[----:B0---4-:R-:W-:Y:S05]  /*0400*/  CALL.REL.NOINC `($__internal_4_$__cuda_sm3x_div_rn_noftz_f32_slowpath) ;  /* 0x0000052c00b87944 */ /* 0x011fea0003c00000 */
.L_x_44:
[----:B------:R-:W-:Y:S05]  /*0410*/  BSYNC.RECONVERGENT B5 ;  /* 0x0000000000057941 */ /* 0x000fea0003800200 */
.L_x_43:
[----:B------:R-:W-:-:S04]  /*0420*/  FMUL R6, R2, R2 ;  /* 0x0000000202067220 */ /* 0x000fc80000400000 */
[----:B----4-:R-:W-:-:S04]  /*0430*/  FFMA R25, RZ, R6, R25 ;  /* 0x00000006ff197223 */ /* 0x010fc80000000019 */
[----:B------:R-:W-:-:S04]  /*0440*/  FFMA R5, R6, R25, R5 ;  /* 0x0000001906057223 */ /* 0x000fc80000000005 */
[----:B------:R-:W-:Y:S01]  /*0450*/  FFMA R4, R6, R5, R4 ;  /* 0x0000000506047223 */ /* 0x000fe20000000004 */
[----:B------:R-:W-:-:S03]  /*0460*/  FADD R5, R22, 1 ;  /* 0x3f80000016057421 */ /* 0x000fc60000000000 */
[----:B------:R-:W-:Y:S01]  /*0470*/  FFMA R13, R6, R4, R13 ;  /* 0x00000004060d7223 */ /* 0x000fe2000000000d */
[----:B------:R-:W-:-:S03]  /*0480*/  FMUL R5, R26, R5 ;  /* 0x000000051a057220 */ /* 0x000fc60000400000 */
[----:B------:R-:W-:Y:S01]  /*0490*/  FFMA R12, R6, R13, R12 ;  /* 0x0000000d060c7223 */ /* 0x000fe2000000000c */
[----:B------:R-:W-:-:S03]  /*04a0*/  FMUL R2, R26, R5 ;  /* 0x000000051a027220 */ /* 0x000fc60000400000 */
[C---:B------:R-:W-:Y:S01]  /*04b0*/  FFMA R15, R6.reuse, R12, R15 ;  /* 0x0000000c060f7223 */ /* 0x040fe2000000000f */
[----:B------:R-:W-:Y:S01]  /*04c0*/  FFMA R5, -R11, R2, 1 ;  /* 0x3f8000000b057423 */ /* 0x000fe20000000102 */
[----:B------:R-:W-:Y:S02]  /*04d0*/  HFMA2 R2, -RZ, RZ, 25.71875, 3664 ;  /* 0x4e6e6b28ff027431 */ /* 0x000fe400000001ff */
[C---:B------:R-:W-:Y:S02]  /*04e0*/  FFMA R14, R6.reuse, R15, R14 ;  /* 0x0000000f060e7223 */ /* 0x040fe4000000000e */
[----:B------:R-:W-:Y:S02]  /*04f0*/  FSETP.GEU.AND P0, PT, R5, RZ, PT ;  /* 0x000000ff0500720b */ /* 0x000fe40003f0e000 */
[----:B------:R-:W-:-:S04]  /*0500*/  FFMA R17, R6, R14, R17 ;  /* 0x0000000e06117223 */ /* 0x000fc80000000011 */
[----:B------:R-:W-:-:S04]  /*0510*/  FFMA R16, R6, R17, R16 ;  /* 0x0000001106107223 */ /* 0x000fc80000000010 */
[----:B------:R-:W-:-:S04]  /*0520*/  FFMA R23, R6, R16, R23 ;  /* 0x0000001006177223 */ /* 0x000fc80000000017 */
[----:B------:R-:W-:Y:S01]  /*0530*/  FMUL R4, R6, R23 ;  /* 0x0000001706047220 */ /* 0x000fe20000400000 */
[----:B------:R-:W-:Y:S06]  /*0540*/  @!P0 BRA `(.L_x_42) ;  /* 0x00000000007c8947 */ /* 0x000fec0003800000 */
[----:B------:R-:W-:Y:S01]  /*0550*/  IADD3 R2, PT, PT, R5, -0xd000000, RZ ;  /* 0xf300000005027810 */ /* 0x000fe20007ffe0ff */
[----:B------:R1:W2:Y:S01]  /*0560*/  MUFU.RSQ R6, R5 ;  /* 0x0000000500067308 */ /* 0x0002a20000001400 */
[----:B------:R-:W-:Y:S01]  /*0570*/  BSSY.RECONVERGENT B3, `(.L_x_45) ;  /* 0x000000c000037945 */ /* 0x000fe20003800200 */
[----:B------:R-:W-:Y:S01]  /*0580*/  FMUL R11, R26, R11 ;  /* 0x0000000b1a0b7220 */ /* 0x000fe20000400000 */
[----:B------:R-:W-:-:S13]  /*0590*/  ISETP.GT.U32.AND P0, PT, R2, 0x727fffff, PT ;  /* 0x727fffff0200780c */ /* 0x000fda0003f04070 */
[----:B-1----:R-:W-:Y:S05]  /*05a0*/  @!P0 BRA `(.L_x_46) ;  /* 0x0000000000108947 */ /* 0x002fea0003800000 */
[----:B------:R-:W-:Y:S02]  /*05b0*/  MOV R2, R5 ;  /* 0x0000000500027202 */ /* 0x000fe40000000f00 */
[----:B--2---:R-:W-:-:S07]  /*05c0*/  MOV R6, 0x5e0 ;  /* 0x000005e000067802 */ /* 0x004fce0000000f00 */
[----:B0-----:R-:W-:Y:S05]  /*05d0*/  CALL.REL.NOINC `($__internal_3_$__cuda_sm20_sqrt_rn_f32_slowpath) ;  /* 0x0000052800e87944 */ /* 0x001fea0003c00000 */
[----:B------:R-:W-:Y:S05]  /*05e0*/  BRA `(.L_x_47) ;  /* 0x0000000000107947 */ /* 0x000fea0003800000 */
.L_x_46:
[----:B--2---:R-:W-:Y:S01]  /*05f0*/  FMUL.FTZ R2, R5, R6 ;  /* 0x0000000605027220 */ /* 0x004fe20000410000 */
[----:B------:R-:W-:-:S03]  /*0600*/  FMUL.FTZ R6, R6, 0.5 ;  /* 0x3f00000006067820 */ /* 0x000fc60000410000 */
[----:B------:R-:W-:-:S04]  /*0610*/  FFMA R5, -R2, R2, R5 ;  /* 0x0000000202057223 */ /* 0x000fc80000000105 */
[----:B------:R-:W-:-:S07]  /*0620*/  FFMA R2, R5, R6, R2 ;  /* 0x0000000605027223 */ /* 0x000fce0000000002 */
.L_x_47:
[----:B------:R-:W-:Y:S05]  /*0630*/  BSYNC.RECONVERGENT B3 ;  /* 0x0000000000037941 */ /* 0x000fea0003800200 */
.L_x_45:
[----:B------:R-:W-:Y:S01]  /*0640*/  FADD R12, R2, 1 ;  /* 0x3f800000020c7421 */ /* 0x000fe20000000000 */
[----:B------:R-:W-:Y:S03]  /*0650*/  BSSY.RECONVERGENT B5, `(.L_x_48) ;  /* 0x000000d000057945 */ /* 0x000fe60003800200 */
[----:B------:R-:W1:Y:S08]  /*0660*/  MUFU.RCP R2, R12 ;  /* 0x0000000c00027308 */ /* 0x000e700000001000 */
[----:B------:R-:W2:Y:S01]  /*0670*/  FCHK P0, R11, R12 ;  /* 0x0000000c0b007302 */ /* 0x000ea20000000000 */
[----:B-1----:R-:W-:-:S04]  /*0680*/  FFMA R5, -R12, R2, 1 ;  /* 0x3f8000000c057423 */ /* 0x002fc80000000102 */
[----:B------:R-:W-:-:S04]  /*0690*/  FFMA R2, R2, R5, R2 ;  /* 0x0000000502027223 */ /* 0x000fc80000000002 */
[----:B------:R-:W-:-:S04]  /*06a0*/  FFMA R5, R11, R2, RZ ;  /* 0x000000020b057223 */ /* 0x000fc800000000ff */
[----:B------:R-:W-:-:S04]  /*06b0*/  FFMA R6, -R12, R5, R11 ;  /* 0x000000050c067223 */ /* 0x000fc8000000010b */
[----:B------:R-:W-:Y:S01]  /*06c0*/  FFMA R2, R2, R6, R5 ;  /* 0x0000000602027223 */ /* 0x000fe20000000005 */
[----:B--2---:R-:W-:Y:S06]  /*06d0*/  @!P0 BRA `(.L_x_49) ;  /* 0x0000000000108947 */ /* 0x004fec0003800000 */
[----:B------:R-:W-:Y:S02]  /*06e0*/  MOV R2, R11 ;  /* 0x0000000b00027202 */ /* 0x000fe40000000f00 */
[----:B------:R-:W-:Y:S02]  /*06f0*/  MOV R6, R12 ;  /* 0x0000000c00067202 */ /* 0x000fe40000000f00 */
[----:B------:R-:W-:-:S07]  /*0700*/  MOV R19, 0x720 ;  /* 0x0000072000137802 */ /* 0x000fce0000000f00 */
[----:B0-----:R-:W-:Y:S05]  /*0710*/  CALL.REL.NOINC `($__internal_4_$__cuda_sm3x_div_rn_noftz_f32_slowpath) ;  /* 0x0000052800f47944 */ /* 0x001fea0003c00000 */
.L_x_49:
[----:B------:R-:W-:Y:S05]  /*0720*/  BSYNC.RECONVERGENT B5 ;  /* 0x0000000000057941 */ /* 0x000fea0003800200 */
.L_x_48:
[----:B------:R-:W-:-:S07]  /*0730*/  FADD R2, R4, R2 ;  /* 0x0000000204027221 */ /* 0x000fce0000000000 */
.L_x_42:
[----:B------:R-:W-:Y:S05]  /*0740*/  BSYNC.RECONVERGENT B2 ;  /* 0x0000000000027941 */ /* 0x000fea0003800200 */
.L_x_41:
[----:B------:R-:W-:-:S04]  /*0750*/  FMUL R11, R2, R2 ;  /* 0x00000002020b7220 */ /* 0x000fc80000400000 */
[----:B------:R-:W-:-:S07]  /*0760*/  FFMA R11, R0, R0, R11 ;  /* 0x00000000000b7223 */ /* 0x000fce000000000b */
.L_x_40:
[----:B------:R-:W-:Y:S05]  /*0770*/  BSYNC.RECONVERGENT B1 ;  /* 0x0000000000017941 */ /* 0x000fea0003800200 */
.L_x_39:
[C---:B------:R-:W-:Y:S02]  /*0780*/  LEA R0, R3.reuse, UR5, 0x4 ;  /* 0x0000000503007c11 */ /* 0x040fe4000f8e20ff */
[----:B------:R-:W-:Y:S02]  /*0790*/  LEA R2, R3, UR4, 0x2 ;  /* 0x0000000403027c11 */ /* 0x000fe4000f8e10ff */
[----:B0-----:R-:W-:Y:S01]  /*07a0*/  IADD3 R3, PT, PT, R18, R3, RZ ;  /* 0x0000000312037210 */ /* 0x001fe20007ffe0ff */
[----:B----4-:R1:W-:Y:S03]  /*07b0*/  STS.128 [R0], R8 ;  /* 0x0000000800007388 */ /* 0x0103e60000000c00 */
[----:B------:R-:W-:Y:S01]  /*07c0*/  ISETP.GE.AND P0, PT, R3, UR8, PT ;  /* 0x0000000803007c0c */ /* 0x000fe2000bf06270 */
[----:B------:R1:W-:-:S12]  /*07d0*/  STS [R2], R7 ;  /* 0x0000000702007388 */ /* 0x0003d80000000800 */
[----:B-1----:R-:W-:Y:S05]  /*07e0*/  @!P0 BRA `(.L_x_50) ;  /* 0xfffffff800408947 */ /* 0x002fea000383ffff */
.L_x_38:
[----:B------:R-:W-:Y:S05]  /*07f0*/  BSYNC.RECONVERGENT B0 ;  /* 0x0000000000007941 */ /* 0x000fea0003800200 */
.L_x_37:
[----:B------:R-:W0:Y:S01]  /*0800*/  S2UR UR6, SR_CTAID.X ;  /* 0x00000000000679c3 */ /* 0x000e220000002500 */
[----:B------:R-:W1:Y:S07]  /*0810*/  LDCU UR7, c[0x0][0x3e4] ;  /* 0x00007c80ff0777ac */ /* 0x000e6e0008000800 */
[----:B------:R-:W0:Y:S02]  /*0820*/  LDC R3, c[0x0][0x360] ;  /* 0x0000d800ff037b82 */ /* 0x000e240000000800 */
[----:B0-----:R-:W-:-:S06]  /*0830*/  IMAD R66, R3, UR6, R24 ;  /* 0x0000000603427c24 */ /* 0x001fcc000f8e0218 */
[----:B------:R-:W-:Y:S01]  /*0840*/  BAR.SYNC.DEFER_BLOCKING 0x0 ;  /* 0x0000000000007b1d */ /* 0x000fe20000010000 */
[----:B-1----:R-:W-:-:S13]  /*0850*/  ISETP.GE.AND P0, PT, R66, UR7, PT ;  /* 0x0000000742007c0c */ /* 0x002fda000bf06270 */
[----:B------:R-:W-:Y:S05]  /*0860*/  @P0 EXIT ;  /* 0x000000000000094d */ /* 0x000fea0003800000 */
[----:B------:R-:W0:Y:S01]  /*0870*/  LDC.64 R2, c[0x0][0x3a8] ;  /* 0x0000ea00ff027b82 */ /* 0x000e220000000a00 */
[----:B------:R-:W-:-:S07]  /*0880*/  MOV R0, 0xffffffff ;  /* 0xffffffff00007802 */ /* 0x000fce0000000f00 */
[----:B------:R-:W1:Y:S08]  /*0890*/  LDC.64 R4, c[0x0][0x3b0] ;  /* 0x0000ec00ff047b82 */ /* 0x000e700000000a00 */
[----:B------:R-:W2:Y:S01]  /*08a0*/  LDC.64 R6, c[0x0][0x398] ;  /* 0x0000e600ff067b82 */ /* 0x000ea20000000a00 */
[----:B0-----:R-:W-:-:S05]  /*08b0*/  IMAD.WIDE R30, R66, 0x4, R2 ;  /* 0x00000004421e7825 */ /* 0x001fca00078e0202 */
[----:B------:R0:W-:Y:S01]  /*08c0*/  STG.E desc[UR10][R30.64], R0 ;  /* 0x000000001e007986 */ /* 0x0001e2000c10190a */
[----:B-1----:R-:W-:-:S03]  /*08d0*/  IMAD.WIDE R10, R66, 0x4, R4 ;  /* 0x00000004420a7825 */ /* 0x002fc600078e0204 */
[----:B------:R0:W-:Y:S04]  /*08e0*/  STL.64 [R1+0x28], R30 ;  /* 0x0000281e01007387 */ /* 0x0001e80000100a00 */
[----:B------:R0:W-:Y:S01]  /*08f0*/  STG.E desc[UR10][R10.64], R0 ;  /* 0x000000000a007986 */ /* 0x0001e2000c10190a */
[----:B--2---:R-:W-:-:S03]  /*0900*/  IMAD.WIDE R8, R66, 0x4, R6 ;  /* 0x0000000442087825 */ /* 0x004fc600078e0206 */
[----:B------:R0:W-:Y:S04]  /*0910*/  STL.64 [R1+0x30], R10 ;  /* 0x0000300a01007387 */ /* 0x0001e80000100a00 */
[----:B------:R-:W2:Y:S04]  /*0920*/  LDG.E R75, desc[UR10][R8.64] ;  /* 0x0000000a084b7981 */ /* 0x000ea8000c1e1900 */
[----:B------:R0:W-:Y:S01]  /*0930*/  STL.64 [R1+0x18], R8 ;  /* 0x0000180801007387 */ /* 0x0001e20000100a00 */
[----:B--2---:R-:W-:-:S13]  /*0940*/  FSETP.NAN.AND P0, PT, |R75|, |R75|, PT ;  /* 0x4000004b4b00720b */ /* 0x004fda0003f08200 */
[----:B0-----:R-:W-:Y:S05]  /*0950*/  @P0 EXIT ;  /* 0x000000000000094d */ /* 0x001fea0003800000 */
[----:B------:R-:W0:Y:S01]  /*0960*/  LDC.64 R2, c[0x0][0x380] ;  /* 0x0000e000ff027b82 */ /* 0x000e220000000a00 */
[----:B------:R-:W2:Y:S01]  /*0970*/  LDG.E R18, desc[UR10][R30.64] ;  /* 0x0000000a1e127981 */ /* 0x000ea2000c1e1900 */
[----:B------:R-:W1:Y:S06]  /*0980*/  LDCU.64 UR8, c[0x0][0x3f0] ;  /* 0x00007e00ff0877ac */ /* 0x000e6c0008000a00 */
[----:B------:R-:W3:Y:S08]  /*0990*/  LDC.64 R76, c[0x0][0x388] ;  /* 0x0000e200ff4c7b82 */ /* 0x000ef00000000a00 */
[----:B------:R-:W1:Y:S08]  /*09a0*/  LDC.64 R22, c[0x0][0x3b8] ;  /* 0x0000ee00ff167b82 */ /* 0x000e700000000a00 */
[----:B------:R-:W1:Y:S01]  /*09b0*/  LDC.64 R24, c[0x0][0x3c0] ;  /* 0x0000f000ff187b82 */ /* 0x000e620000000a00 */
[----:B0-----:R-:W-:-:S07]  /*09c0*/  IMAD.WIDE R10, R66, 0xc, R2 ;  /* 0x0000000c420a7825 */ /* 0x001fce00078e0202 */
[----:B------:R-:W0:Y:S01]  /*09d0*/  LDC.64 R28, c[0x0][0x3a0] ;  /* 0x0000e800ff1c7b82 */ /* 0x000e220000000a00 */
[C---:B---3--:R-:W-:Y:S01]  /*09e0*/  IMAD.WIDE R76, R66.reuse, 0xc, R76 ;  /* 0x0000000c424c7825 */ /* 0x048fe200078e024c */
[----:B------:R-:W3:Y:S06]  /*09f0*/  LDG.E R14, desc[UR10][R10.64+0x4] ;  /* 0x0000040a0a0e7981 */ /* 0x000eec000c1e1900 */
[----:B------:R-:W0:Y:S01]  /*0a00*/  LDC.64 R26, c[0x0][0x390] ;  /* 0x0000e400ff1a7b82 */ /* 0x000e220000000a00 */
[----:B-1----:R-:W3:Y:S01]  /*0a10*/  LDG.E R9, desc[UR10][R22.64+0x4] ;  /* 0x0000040a16097981 */ /* 0x002ee2000c1e1900 */
[----:B------:R-:W-:Y:S01]  /*0a20*/  SHF.R.S32.HI R68, RZ, 0x1f, R66 ;  /* 0x0000001fff447819 */ /* 0x000fe20000011442 */
[----:B------:R-:W1:Y:S02]  /*0a30*/  LDCU.S8 UR7, c[0x0][0x3ed] ;  /* 0x00007da0ff0777ac */ /* 0x000e640008000200 */
[----:B------:R-:W3:Y:S01]  /*0a40*/  LDG.E R2, desc[UR10][R76.64+0x4] ;  /* 0x0000040a4c027981 */ /* 0x000ee2000c1e1900 */
[----:B------:R-:W0:Y:S03]  /*0a50*/  LDCU UR15, c[0x0][0x3e0] ;  /* 0x00007c00ff0f77ac */ /* 0x000e260008000800 */
[----:B------:R-:W3:Y:S04]  /*0a60*/  LDG.E R15, desc[UR10][R24.64+0x4] ;  /* 0x0000040a180f7981 */ /* 0x000ee8000c1e1900 */
[----:B------:R-:W3:Y:S04]  /*0a70*/  LDG.E R13, desc[UR10][R22.64] ;  /* 0x0000000a160d7981 */ /* 0x000ee8000c1e1900 */
[----:B------:R-:W3:Y:S04]  /*0a80*/  LDG.E R8, desc[UR10][R10.64] ;  /* 0x0000000a0a087981 */ /* 0x000ee8000c1e1900 */
[----:B------:R-:W3:Y:S04]  /*0a90*/  LDG.E R3, desc[UR10][R24.64] ;  /* 0x0000000a18037981 */ /* 0x000ee8000c1e1900 */
[----:B------:R-:W3:Y:S04]  /*0aa0*/  LDG.E R4, desc[UR10][R76.64] ;  /* 0x0000000a4c047981 */ /* 0x000ee8000c1e1900 */
[----:B------:R-:W3:Y:S04]  /*0ab0*/  LDG.E R5, desc[UR10][R24.64+0x10] ;  /* 0x0000100a18057981 */ /* 0x000ee8000c1e1900 */
[----:B------:R0:W3:Y:S04]  /*0ac0*/  LDG.E R17, desc[UR10][R22.64+0x8] ;  /* 0x0000080a16117981 */ /* 0x0000e8000c1e1900 */
[----:B------:R-:W3:Y:S04]  /*0ad0*/  LDG.E R7, desc[UR10][R24.64+0x1c] ;  /* 0x00001c0a18077981 */ /* 0x000ee8000c1e1900 */
[----:B------:R-:W3:Y:S01]  /*0ae0*/  LDG.E R21, desc[UR10][R24.64+0xc] ;  /* 0x00000c0a18157981 */ /* 0x000ee2000c1e1900 */
[----:B0-----:R-:W-:-:S03]  /*0af0*/  IMAD.WIDE R22, R66, 0x4, R28 ;  /* 0x0000000442167825 */ /* 0x001fc600078e021c */
[----:B------:R-:W3:Y:S04]  /*0b00*/  LDG.E R19, desc[UR10][R24.64+0x18] ;  /* 0x0000180a18137981 */ /* 0x000ee8000c1e1900 */
[----:B------:R0:W3:Y:S04]  /*0b10*/  LDG.E R0, desc[UR10][R22.64] ;  /* 0x0000000a16007981 */ /* 0x0000e8000c1e1900 */
[----:B------:R-:W3:Y:S04]  /*0b20*/  LDG.E R6, desc[UR10][R10.64+0x8] ;  /* 0x0000080a0a067981 */ /* 0x000ee8000c1e1900 */
[----:B------:R1:W-:Y:S04]  /*0b30*/  STL.64 [R1], R10 ;  /* 0x0000000a01007387 */ /* 0x0003e80000100a00 */
[----:B------:R-:W3:Y:S04]  /*0b40*/  LDG.E R16, desc[UR10][R24.64+0x8] ;  /* 0x0000080a18107981 */ /* 0x000ee8000c1e1900 */
[----:B------:R-:W3:Y:S04]  /*0b50*/  LDG.E R12, desc[UR10][R24.64+0x14] ;  /* 0x0000140a180c7981 */ /* 0x000ee8000c1e1900 */
[----:B-1----:R-:W3:Y:S04]  /*0b60*/  LDG.E R11, desc[UR10][R76.64+0x8] ;  /* 0x0000080a4c0b7981 */ /* 0x002ee8000c1e1900 */
[----:B------:R-:W3:Y:S04]  /*0b70*/  LDG.E R10, desc[UR10][R24.64+0x20] ;  /* 0x0000200a180a7981 */ /* 0x000ee8000c1e1900 */
[----:B------:R0:W-:Y:S01]  /*0b80*/  STL.64 [R1+0x8], R22 ;  /* 0x0000081601007387 */ /* 0x0001e20000100a00 */
[----:B------:R-:W-:Y:S01]  /*0b90*/  LOP3.LUT R28, R68, UR9, RZ, 0x3c, !PT ;  /* 0x00000009441c7c12 */ /* 0x000fe2000f8e3cff */
[----:B------:R-:W-:Y:S01]  /*0ba0*/  UIADD3 UR6, UPT, UPT, UR9, -0x4498517b, URZ ;  /* 0xbb67ae8509067890 */ /* 0x000fe2000fffe0ff */
[----:B0-----:R-:W-:-:S04]  /*0bb0*/  IMAD.WIDE R22, R66, 0x4, R26 ;  /* 0x0000000442167825 */ /* 0x001fc800078e021a */
[----:B------:R-:W-:Y:S01]  /*0bc0*/  IMAD.WIDE.U32 R26, R66, -0x326172a9, RZ ;  /* 0xcd9e8d57421a7825 */ /* 0x000fe200078e00ff */
[----:B------:R0:W-:Y:S04]  /*0bd0*/  STL.64 [R1+0x10], R22 ;  /* 0x0000101601007387 */ /* 0x0001e80000100a00 */
[----:B------:R0:W4:Y:S01]  /*0be0*/  LDG.E R73, desc[UR10][R22.64] ;  /* 0x0000000a16497981 */ /* 0x000122000c1e1900 */
[----:B------:R-:W-:Y:S01]  /*0bf0*/  UIADD3 UR5, UPT, UPT, UR8, -0x61c88647, URZ ;  /* 0x9e3779b908057890 */ /* 0x000fe2000fffe0ff */
[----:B------:R-:W-:Y:S01]  /*0c00*/  IMAD.WIDE.U32 R28, R28, -0x326172a9, RZ ;  /* 0xcd9e8d571c1c7825 */ /* 0x000fe200078e00ff */
[----:B0-----:R-:W-:-:S05]  /*0c10*/  LOP3.LUT R22, R27, UR8, RZ, 0x3c, !PT ;  /* 0x000000081b167c12 */ /* 0x001fca000f8e3cff */
[----:B------:R-:W-:Y:S01]  /*0c20*/  IMAD.WIDE.U32 R22, R22, -0x2daee0ad, RZ ;  /* 0xd2511f5316167825 */ /* 0x000fe200078e00ff */
[----:B------:R-:W-:-:S04]  /*0c30*/  LOP3.LUT R26, R26, UR5, R29, 0x96, !PT ;  /* 0x000000051a1a7c12 */ /* 0x000fc8000f8e961d */
[----:B------:R-:W-:Y:S01]  /*0c40*/  LOP3.LUT R24, R23, UR6, RZ, 0x3c, !PT ;  /* 0x0000000617187c12 */ /* 0x000fe2000f8e3cff */
[----:B------:R-:W-:Y:S01]  /*0c50*/  UIADD3 UR5, UPT, UPT, UR8, 0x3c6ef372, URZ ;  /* 0x3c6ef37208057890 */ /* 0x000fe2000fffe0ff */
[----:B------:R-:W-:Y:S01]  /*0c60*/  IMAD.WIDE.U32 R26, R26, -0x2daee0ad, RZ ;  /* 0xd2511f531a1a7825 */ /* 0x000fe200078e00ff */
[----:B------:R-:W-:-:S03]  /*0c70*/  UIADD3 UR6, UPT, UPT, UR9, 0x76cf5d0a, URZ ;  /* 0x76cf5d0a09067890 */ /* 0x000fc6000fffe0ff */
[----:B------:R-:W-:-:S05]  /*0c80*/  IMAD.WIDE.U32 R24, R24, -0x326172a9, RZ ;  /* 0xcd9e8d5718187825 */ /* 0x000fca00078e00ff */
[----:B------:R-:W-:Y:S02]  /*0c90*/  LOP3.LUT R23, R28, UR5, R25, 0x96, !PT ;  /* 0x000000051c177c12 */ /* 0x000fe4000f8e9619 */
[----:B------:R-:W-:Y:S01]  /*0ca0*/  LOP3.LUT R28, R22, UR6, R27, 0x96, !PT ;  /* 0x00000006161c7c12 */ /* 0x000fe2000f8e961b */
[----:B------:R-:W-:Y:S02]  /*0cb0*/  UIADD3 UR6, UPT, UPT, UR9, 0x32370b8f, URZ ;  /* 0x32370b8f09067890 */ /* 0x000fe4000fffe0ff */
[----:B------:R-:W-:Y:S01]  /*0cc0*/  IMAD.WIDE.U32 R22, R23, -0x2daee0ad, RZ ;  /* 0xd2511f5317167825 */ /* 0x000fe200078e00ff */
[----:B------:R-:W-:-:S03]  /*0cd0*/  UIADD3 UR5, UPT, UPT, UR8, -0x255992d5, URZ ;  /* 0xdaa66d2b08057890 */ /* 0x000fc6000fffe0ff */
[----:B------:R-:W-:Y:S01]  /*0ce0*/  IMAD.WIDE.U32 R28, R28, -0x326172a9, RZ ;  /* 0xcd9e8d571c1c7825 */ /* 0x000fe200078e00ff */
[----:B------:R-:W-:-:S04]  /*0cf0*/  LOP3.LUT R25, R26, UR6, R23, 0x96, !PT ;  /* 0x000000061a197c12 */ /* 0x000fc8000f8e9617 */
[----:B------:R-:W-:Y:S01]  /*0d00*/  LOP3.LUT R26, R24, UR5, R29, 0x96, !PT ;  /* 0x00000005181a7c12 */ /* 0x000fe2000f8e961d */
[----:B------:R-:W-:Y:S01]  /*0d10*/  UIADD3 UR5, UPT, UPT, UR8, 0x78dde6e4, URZ ;  /* 0x78dde6e408057890 */ /* 0x000fe2000fffe0ff */
[----:B------:R-:W-:Y:S01]  /*0d20*/  IMAD.WIDE.U32 R24, R25, -0x326172a9, RZ ;  /* 0xcd9e8d5719187825 */ /* 0x000fe200078e00ff */
[----:B------:R-:W-:-:S03]  /*0d30*/  UIADD3 UR12, UPT, UPT, UR9, -0x126145ec, URZ ;  /* 0xed9eba14090c7890 */ /* 0x000fc6000fffe0ff */
        /* <DEDUP_REMOVED lines=13> */
[----:B------:R-:W-:-:S04]  /*0e10*/  LOP3.LUT R28, R28, UR5, R25, 0x96, !PT ;  /* 0x000000051c1c7c12 */ /* 0x000fc8000f8e9619 */
[----:B------:R-:W-:Y:S01]  /*0e20*/  LOP3.LUT R30, R22, UR6, R27, 0x96, !PT ;  /* 0x00000006161e7c12 */ /* 0x000fe2000f8e961b */
[----:B------:R-:W-:Y:S01]  /*0e30*/  UIADD3 UR6, UPT, UPT, UR9, 0x1fd5c5a3, URZ ;  /* 0x1fd5c5a309067890 */ /* 0x000fe2000fffe0ff */
[----:B------:R-:W-:Y:S01]  /*0e40*/  IMAD.WIDE.U32 R28, R28, -0x2daee0ad, RZ ;  /* 0xd2511f531c1c7825 */ /* 0x000fe200078e00ff */
[----:B------:R-:W-:-:S03]  /*0e50*/  UIADD3 UR5, UPT, UPT, UR8, 0x5384540f, URZ ;  /* 0x5384540f08057890 */ /* 0x000fc6000fffe0ff */
[----:B------:R-:W-:Y:S01]  /*0e60*/  IMAD.WIDE.U32 R30, R30, -0x326172a9, RZ ;  /* 0xcd9e8d571e1e7825 */ /* 0x000fe200078e00ff */
[----:B------:R-:W-:-:S04]  /*0e70*/  LOP3.LUT R22, R26, UR6, R29, 0x96, !PT ;  /* 0x000000061a167c12 */ /* 0x000fc8000f8e961d */
[----:B------:R-:W-:Y:S01]  /*0e80*/  LOP3.LUT R70, R24, UR5, R31, 0x96, !PT ;  /* 0x0000000518467c12 */ /* 0x000fe2000f8e961f */
[----:B------:R-:W-:Y:S01]  /*0e90*/  UIADD3 UR5, UPT, UPT, UR8, -0xe443238, URZ ;  /* 0xf1bbcdc808057890 */ /* 0x000fe2000fffe0ff */
[----:B------:R-:W-:Y:S01]  /*0ea0*/  IMAD.WIDE.U32 R22, R22, -0x326172a9, RZ ;  /* 0xcd9e8d5716167825 */ /* 0x000fe200078e00ff */
[----:B------:R-:W-:-:S03]  /*0eb0*/  UIADD3 UR6, UPT, UPT, UR9, -0x24c28bd8, URZ ;  /* 0xdb3d742809067890 */ /* 0x000fc6000fffe0ff */
[----:B------:R-:W-:Y:S01]  /*0ec0*/  IMAD.WIDE.U32 R70, R70, -0x2daee0ad, RZ ;  /* 0xd2511f5346467825 */ /* 0x000fe200078e00ff */
[----:B------:R-:W-:Y:S01]  /*0ed0*/  LOP3.LUT R26, R30, UR5, R23, 0x96, !PT ;  /* 0x000000051e1a7c12 */ /* 0x000fe2000f8e9617 */
[----:B------:R-:W-:-:S03]  /*0ee0*/  UIADD3 UR5, UPT, UPT, UR8, -0x700cb87f, URZ ;  /* 0x8ff3478108057890 */ /* 0x000fc6000fffe0ff */
[----:B------:R-:W-:-:S05]  /*0ef0*/  LOP3.LUT R24, R28, UR6, R71, 0x96, !PT ;  /* 0x000000061c187c12 */ /* 0x000fca000f8e9647 */
[----:B------:R-:W-:-:S05]  /*0f00*/  IMAD.WIDE.U32 R24, R24, -0x326172a9, RZ ;  /* 0xcd9e8d5718187825 */ /* 0x000fca00078e00ff */
[----:B------:R-:W-:Y:S01]  /*0f10*/  LOP3.LUT R72, R22, UR5, R25, 0x96, !PT ;  /* 0x0000000516487c12 */ /* 0x000fe2000f8e9619 */
[----:B------:R-:W0:Y:S01]  /*0f20*/  LDCU.U8 UR5, c[0x0][0x3ec] ;  /* 0x00007d80ff0577ac */ /* 0x000e220008000000 */
[----:B------:R-:W-:-:S04]  /*0f30*/  IMAD.WIDE.U32 R26, R26, -0x2daee0ad, RZ ;  /* 0xd2511f531a1a7825 */ /* 0x000fc800078e00ff */
[----:B------:R-:W-:Y:S01]  /*0f40*/  HFMA2 R67, -RZ, RZ, 0, 0 ;  /* 0x00000000ff437431 */ /* 0x000fe200000001ff */
[----:B------:R-:W-:Y:S01]  /*0f50*/  UIADD3 UR6, UPT, UPT, UR9, -0x695add53, URZ ;  /* 0x96a522ad09067890 */ /* 0x000fe2000fffe0ff */
[----:B------:R-:W-:Y:S01]  /*0f60*/  BSSY.RECONVERGENT B2, `(.L_x_51) ;  /* 0x00050ad000027945 */ /* 0x000fe20003800200 */
[----:B------:R-:W-:Y:S02]  /*0f70*/  MOV R69, R26 ;  /* 0x0000001a00457202 */ /* 0x000fe40000000f00 */
[----:B------:R-:W-:Y:S02]  /*0f80*/  CS2R R64, SRZ ;  /* 0x0000000000407805 */ /* 0x000fe4000001ff00 */
[----:B------:R-:W-:Y:S02]  /*0f90*/  MOV R71, R24 ;  /* 0x0000001800477202 */ /* 0x000fe40000000f00 */
[----:B------:R-:W-:Y:S01]  /*0fa0*/  MOV R74, RZ ;  /* 0x000000ff004a7202 */ /* 0x000fe20000000f00 */
[----:B------:R-:W-:Y:S01]  /*0fb0*/  UPRMT UR7, UR7, 0x7710, URZ ;  /* 0x0000771007077896 */ /* 0x000fe200080000ff */
[----:B------:R-:W-:Y:S01]  /*0fc0*/  LOP3.LUT R70, R70, UR6, R27, 0x96, !PT ;  /* 0x0000000646467c12 */ /* 0x000fe2000f8e961b */
[----:B0-----:R-:W-:Y:S01]  /*0fd0*/  UPRMT UR5, UR5, 0x8880, URZ ;  /* 0x0000888005057896 */ /* 0x001fe200080000ff */
[----:B--2---:R0:W-:Y:S01]  /*0fe0*/  STL [R1+0x24], R18 ;  /* 0x0000241201007387 */ /* 0x0041e20000100800 */
[----:B---3--:R-:W-:Y:S01]  /*0ff0*/  FADD R14, R14, -R9 ;  /* 0x800000090e0e7221 */ /* 0x008fe20000000000 */
[----:B------:R-:W-:-:S03]  /*1000*/  FMUL R9, R2, R15 ;  /* 0x0000000f02097220 */ /* 0x000fc60000400000 */
[----:B------:R-:W-:Y:S01]  /*1010*/  FMUL R15, R14, R15 ;  /* 0x0000000f0e0f7220 */ /* 0x000fe20000400000 */
[----:B------:R-:W-:-:S04]  /*1020*/  FADD R8, R8, -R13 ;  /* 0x8000000d08087221 */ /* 0x000fc80000000000 */
[-C--:B------:R-:W-:Y:S01]  /*1030*/  FFMA R20, R8, R3.reuse, R15 ;  /* 0x0000000308147223 */ /* 0x080fe2000000000f */
[----:B0-----:R-:W-:Y:S01]  /*1040*/  FFMA R18, R4, R3, R9 ;  /* 0x0000000304127223 */ /* 0x001fe20000000009 */
[-C--:B------:R-:W-:Y:S01]  /*1050*/  FMUL R3, R2, R5.reuse ;  /* 0x0000000502037220 */ /* 0x080fe20000400000 */
[----:B------:R-:W-:Y:S01]  /*1060*/  FMUL R5, R14, R5 ;  /* 0x000000050e057220 */ /* 0x000fe20000400000 */
[----:B------:R-:W-:Y:S02]  /*1070*/  FMUL R2, R2, R7 ;  /* 0x0000000702027220 */ /* 0x000fe40000400000 */
[-C--:B------:R-:W-:Y:S01]  /*1080*/  FFMA R3, R4, R21.reuse, R3 ;  /* 0x0000001504037223 */ /* 0x080fe20000000003 */
[----:B------:R-:W-:Y:S01]  /*1090*/  FFMA R21, R8, R21, R5 ;  /* 0x0000001508157223 */ /* 0x000fe20000000005 */
[----:B------:R-:W-:Y:S01]  /*10a0*/  FFMA R5, R4, R19, R2 ;  /* 0x0000001304057223 */ /* 0x000fe20000000002 */
[----:B------:R-:W-:Y:S02]  /*10b0*/  SHF.R.S32.HI R2, RZ, 0x10, R0 ;  /* 0x00000010ff027819 */ /* 0x000fe40000011400 */
[----:B------:R-:W-:-:S05]  /*10c0*/  LOP3.LUT R0, R0, 0xffff, RZ, 0xc0, !PT ;  /* 0x0000ffff00007812 */ /* 0x000fca00078ec0ff */
[----:B------:R0:W-:Y:S01]  /*10d0*/  STL [R1+0x20], R0 ;  /* 0x0000200001007387 */ /* 0x0001e20000100800 */
[----:B------:R-:W-:Y:S01]  /*10e0*/  FMUL R7, R14, R7 ;  /* 0x000000070e077220 */ /* 0x000fe20000400000 */
[----:B------:R-:W-:Y:S01]  /*10f0*/  FADD R17, R6, -R17 ;  /* 0x8000001106117221 */ /* 0x000fe20000000000 */
[----:B------:R-:W-:Y:S02]  /*1100*/  VIMNMX R2, PT, PT, RZ, R2, !PT ;  /* 0x00000002ff027248 */ /* 0x000fe40007fe0100 */
[----:B------:R-:W-:Y:S01]  /*1110*/  FFMA R7, R8, R19, R7 ;  /* 0x0000001308077223 */ /* 0x000fe20000000007 */
[-C--:B------:R-:W-:Y:S01]  /*1120*/  FFMA R15, R17, R16.reuse, R20 ;  /* 0x00000010110f7223 */ /* 0x080fe20000000014 */
[----:B------:R-:W-:Y:S01]  /*1130*/  IADD3 R9, PT, PT, R2, -0x1, RZ ;  /* 0xffffffff02097810 */ /* 0x000fe20007ffe0ff */
[----:B------:R-:W-:Y:S01]  /*1140*/  UPRMT UR6, UR5, 0x7710, URZ ;  /* 0x0000771005067896 */ /* 0x000fe200080000ff */
[C---:B------:R-:W-:Y:S01]  /*1150*/  FFMA R14, R11.reuse, R16, R18 ;  /* 0x000000100b0e7223 */ /* 0x040fe20000000012 */
[-C--:B------:R-:W-:Y:S01]  /*1160*/  FFMA R13, R11, R12.reuse, R3 ;  /* 0x0000000c0b0d7223 */ /* 0x080fe20000000003 */
[----:B------:R-:W-:Y:S01]  /*1170*/  FFMA R12, R17, R12, R21 ;  /* 0x0000000c110c7223 */ /* 0x000fe20000000015 */
[-C--:B------:R-:W-:Y:S01]  /*1180*/  FFMA R11, R11, R10.reuse, R5 ;  /* 0x0000000a0b0b7223 */ /* 0x080fe20000000005 */
[----:B0-----:R-:W-:-:S07]  /*1190*/  FFMA R10, R17, R10, R7 ;  /* 0x0000000a110a7223 */ /* 0x001fce0000000007 */
.L_x_2090:
[----:B------:R-:W0:Y:S01]  /*11a0*/  LDCU UR5, c[0x0][0x3e0] ;  /* 0x00007c00ff0577ac */ /* 0x000e220008000800 */
[----:B------:R-:W-:Y:S02]  /*11b0*/  MOV R59, 0xffffffff ;  /* 0xffffffff003b7802 */ /* 0x000fe40000000f00 */
[----:B------:R-:W-:Y:S01]  /*11c0*/  MOV R8, 0x4e6e6b28 ;  /* 0x4e6e6b2800087802 */ /* 0x000fe20000000f00 */
[----:B0-----:R-:W-:-:S09]  /*11d0*/  UISETP.GE.AND UP0, UPT, UR5, 0x1, UPT ;  /* 0x000000010500788c */ /* 0x001fd2000bf06270 */
[----:B------:R-:W-:Y:S05]  /*11e0*/  BRA.U !UP0, `(.L_x_52) ;  /* 0x000004c108007547 */ /* 0x000fea000b800000 */
[----:B------:R-:W-:Y:S02]  /*11f0*/  HFMA2 R8, -RZ, RZ, 25.71875, 3664 ;  /* 0x4e6e6b28ff087431 */ /* 0x000fe400000001ff */
[----:B------:R-:W-:Y:S01]  /*1200*/  FFMA R63, R14, 9.9999997473787516356e-05, R15 ;  /* 0x38d1b7170e3f7823 */ /* 0x000fe2000000000f */
[----:B------:R-:W-:Y:S02]  /*1210*/  HFMA2 R7, -RZ, RZ, 0, 0 ;  /* 0x00000000ff077431 */ /* 0x000fe400000001ff */
[----:B------:R-:W-:Y:S01]  /*1220*/  FFMA R62, R13, 9.9999997473787516356e-05, R12 ;  /* 0x38d1b7170d3e7823 */ /* 0x000fe2000000000c */
[----:B------:R-:W-:Y:S01]  /*1230*/  FFMA R61, R11, 9.9999997473787516356e-05, R10 ;  /* 0x38d1b7170b3d7823 */ /* 0x000fe2000000000a */
[----:B------:R-:W-:-:S07]  /*1240*/  MOV R59, 0xffffffff ;  /* 0xffffffff003b7802 */ /* 0x000fce0000000f00 */
.L_x_2004:
[----:B------:R-:W-:Y:S01]  /*1250*/  ISETP.NE.AND P0, PT, R7, R9, PT ;  /* 0x000000090700720c */ /* 0x000fe20003f05270 */
[----:B------:R-:W-:Y:S04]  /*1260*/  BSSY.RECONVERGENT B1, `(.L_x_53) ;  /* 0x0004bf5000017945 */ /* 0x000fe80003800200 */
[----:B------:R-:W-:Y:S08]  /*1270*/  BSSY.RELIABLE B0, `(.L_x_54) ;  /* 0x0000007000007945 */ /* 0x000ff00003800100 */
[----:B----4-:R-:W-:Y:S05]  /*1280*/  @P0 BRA `(.L_x_55) ;  /* 0x0000000000140947 */ /* 0x010fea0003800000 */
[----:B------:R-:W-:-:S06]  /*1290*/  LEA R2, R9, UR4, 0x2 ;  /* 0x0000000409027c11 */ /* 0x000fcc000f8e10ff */
[----:B------:R-:W0:Y:S02]  /*12a0*/  LDS R2, [R2] ;  /* 0x0000000002027984 */ /* 0x000e240000000800 */
[----:B0-----:R-:W-:-:S13]  /*12b0*/  ISETP.NE.AND P0, PT, R2, 0x1, PT ;  /* 0x000000010200780c */ /* 0x001fda0003f05270 */
[----:B------:R-:W-:Y:S05]  /*12c0*/  @P0 BREAK.RELIABLE B0 ;  /* 0x0000000000000942 */ /* 0x000fea0003800100 */
[----:B------:R-:W-:Y:S05]  /*12d0*/  @P0 BRA `(.L_x_56) ;  /* 0x000004bc00b40947 */ /* 0x000fea0003800000 */
.L_x_55:
[----:B------:R-:W-:Y:S05]  /*12e0*/  BSYNC.RELIABLE B0 ;  /* 0x0000000000007941 */ /* 0x000fea0003800100 */
.L_x_54:
[----:B------:R-:W0:Y:S01]  /*12f0*/  S2UR UR8, SR_CgaCtaId ;  /* 0x00000000000879c3 */ /* 0x000e220000008800 */
[----:B------:R-:W-:Y:S02]  /*1300*/  UMOV UR5, 0x400 ;  /* 0x0000040000057882 */ /* 0x000fe40000000000 */
[----:B0-----:R-:W-:-:S06]  /*1310*/  ULEA UR5, UR8, UR5, 0x18 ;  /* 0x0000000508057291 */ /* 0x001fcc000f8ec0ff */
[----:B------:R-:W-:-:S06]  /*1320*/  LEA R20, R7, UR5, 0x4 ;  /* 0x0000000507147c11 */ /* 0x000fcc000f8e20ff */
[----:B------:R-:W0:Y:S02]  /*1330*/  LDS.128 R20, [R20] ;  /* 0x0000000014147984 */ /* 0x000e240000000c00 */
[----:B0-----:R-:W-:Y:S01]  /*1340*/  FADD R2, R21, -R12 ;  /* 0x8000000c15027221 */ /* 0x001fe20000000000 */
[----:B------:R-:W-:-:S03]  /*1350*/  FADD R3, R20, -R15 ;  /* 0x8000000f14037221 */ /* 0x000fc60000000000 */
[----:B------:R-:W-:Y:S01]  /*1360*/  FMUL R4, R2, R13 ;  /* 0x0000000d02047220 */ /* 0x000fe20000400000 */
[----:B------:R-:W-:-:S03]  /*1370*/  FADD R2, R22, -R10 ;  /* 0x8000000a16027221 */ /* 0x000fc60000000000 */
[----:B------:R-:W-:-:S04]  /*1380*/  FFMA R3, R3, R14, R4 ;  /* 0x0000000e03037223 */ /* 0x000fc80000000004 */
[----:B------:R-:W-:-:S04]  /*1390*/  FFMA R3, R2, R11, R3 ;  /* 0x0000000b02037223 */ /* 0x000fc80000000003 */
[C---:B------:R-:W-:Y:S01]  /*13a0*/  FFMA R2, R3.reuse, R13, R12 ;  /* 0x0000000d03027223 */ /* 0x040fe2000000000c */
[C---:B------:R-:W-:Y:S01]  /*13b0*/  FFMA R5, R3.reuse, R14, R15 ;  /* 0x0000000e03057223 */ /* 0x040fe2000000000f */
[----:B------:R-:W-:Y:S02]  /*13c0*/  FFMA R3, R3, R11, R10 ;  /* 0x0000000b03037223 */ /* 0x000fe4000000000a */
[----:B------:R-:W-:Y:S01]  /*13d0*/  FADD R2, -R21, R2 ;  /* 0x0000000215027221 */ /* 0x000fe20000000100 */
[----:B------:R-:W-:Y:S01]  /*13e0*/  FADD R5, -R20, R5 ;  /* 0x0000000514057221 */ /* 0x000fe20000000100 */
[----:B------:R-:W-:Y:S02]  /*13f0*/  FADD R3, -R22, R3 ;  /* 0x0000000316037221 */ /* 0x000fe40000000100 */
[----:B------:R-:W-:-:S04]  /*1400*/  FMUL R2, R2, R2 ;  /* 0x0000000202027220 */ /* 0x000fc80000400000 */
[----:B------:R-:W-:-:S04]  /*1410*/  FFMA R2, R5, R5, R2 ;  /* 0x0000000505027223 */ /* 0x000fc80000000002 */
[----:B------:R-:W-:-:S05]  /*1420*/  FFMA R2, R3, R3, R2 ;  /* 0x0000000303027223 */ /* 0x000fca0000000002 */
[----:B------:R-:W-:-:S13]  /*1430*/  FSETP.GT.AND P0, PT, R2, R23, PT ;  /* 0x000000170200720b */ /* 0x000fda0003f04000 */
[----:B------:R-:W-:Y:S05]  /*1440*/  @P0 BRA `(.L_x_56) ;  /* 0x000004bc00580947 */ /* 0x000fea0003800000 */
[C---:B------:R-:W-:Y:S01]  /*1450*/  LEA R2, R7.reuse, UR4, 0x2 ;  /* 0x0000000407027c11 */ /* 0x040fe2000f8e10ff */
[----:B------:R-:W0:Y:S01]  /*1460*/  LDC.64 R38, c[0x0][0x3c8] ;  /* 0x0000f200ff267b82 */ /* 0x000e220000000a00 */
[----:B------:R-:W-:Y:S04]  /*1470*/  BSSY.RECONVERGENT B0, `(.L_x_57) ;  /* 0x0004bcf000007945 */ /* 0x000fe80003800200 */
[----:B------:R-:W1:Y:S01]  /*1480*/  LDS R2, [R2] ;  /* 0x0000000002027984 */ /* 0x000e620000000800 */
[----:B0-----:R-:W-:Y:S01]  /*1490*/  IMAD.WIDE.U32 R38, R7, 0xb8, R38 ;  /* 0x000000b807267825 */ /* 0x001fe200078e0026 */
[----:B-1----:R-:W-:-:S13]  /*14a0*/  ISETP.NE.AND P0, PT, R2, 0x3, PT ;  /* 0x000000030200780c */ /* 0x002fda0003f05270 */
[----:B------:R-:W-:Y:S05]  /*14b0*/  @!P0 BRA `(.L_x_58) ;  /* 0x000004a000248947 */ /* 0x000fea0003800000 */
[----:B------:R-:W-:-:S13]  /*14c0*/  ISETP.NE.AND P0, PT, R2, 0x2, PT ;  /* 0x000000020200780c */ /* 0x000fda0003f05270 */
[----:B------:R-:W-:Y:S05]  /*14d0*/  @!P0 BRA `(.L_x_59) ;  /* 0x0000049800148947 */ /* 0x000fea0003800000 */
[----:B------:R-:W-:-:S13]  /*14e0*/  ISETP.NE.AND P0, PT, R2, 0x1, PT ;  /* 0x000000010200780c */ /* 0x000fda0003f05270 */
[----:B------:R-:W-:Y:S05]  /*14f0*/  @P0 BRA `(.L_x_60) ;  /* 0x0000000c00280947 */ /* 0x000fea0003800000 */
[----:B------:R-:W2:Y:S04]  /*1500*/  LDG.E R21, desc[UR10][R38.64+0x4] ;  /* 0x0000040a26157981 */ /* 0x000ea8000c1e1900 */
[----:B------:R-:W3:Y:S04]  /*1510*/  LDG.E R22, desc[UR10][R38.64] ;  /* 0x0000000a26167981 */ /* 0x000ee8000c1e1900 */
        /* <DEDUP_REMOVED lines=9> */
[----:B------:R-:W3:Y:S04]  /*15b0*/  LDG.E.U16 R24, desc[UR10][R38.64+0x80] ;  /* 0x0000800a26187981 */ /* 0x000ee8000c1e1500 */
[----:B------:R-:W3:Y:S04]  /*15c0*/  LDG.E R6, desc[UR10][R38.64+0x2c] ;  /* 0x00002c0a26067981 */ /* 0x000ee8000c1e1900 */
[----:B------:R-:W3:Y:S01]  /*15d0*/  LDG.E.64 R4, desc[UR10][R38.64+0x70] ;  /* 0x0000700a26047981 */ /* 0x000ee2000c1e1b00 */
[----:B------:R-:W-:-:S04]  /*15e0*/  ISETP.NE.AND P0, PT, R7, R9, PT ;  /* 0x000000090700720c */ /* 0x000fc80003f05270 */
[----:B------:R-:W-:Y:S02]  /*15f0*/  FSEL R20, R62, R12, !P0 ;  /* 0x0000000c3e147208 */ /* 0x000fe40004000000 */
[----:B------:R-:W-:Y:S01]  /*1600*/  FSEL R19, R63, R15, !P0 ;  /* 0x0000000f3f137208 */ /* 0x000fe20004000000 */
[----:B------:R-:W-:Y:S04]  /*1610*/  BSSY.RECONVERGENT B5, `(.L_x_61) ;  /* 0x00000b4000057945 */ /* 0x000fe80003800200 */
[----:B------:R-:W-:Y:S01]  /*1620*/  BSSY.RELIABLE B4, `(.L_x_62) ;  /* 0x0000046000047945 */ /* 0x000fe20003800100 */
[----:B--2---:R-:W-:Y:S01]  /*1630*/  FADD R21, R20, -R21 ;  /* 0x8000001514157221 */ /* 0x004fe20000000000 */
[----:B---3--:R-:W-:Y:S01]  /*1640*/  FADD R20, R19, -R22 ;  /* 0x8000001613147221 */ /* 0x008fe20000000000 */
[----:B------:R-:W-:-:S02]  /*1650*/  FMUL R22, R28, R13 ;  /* 0x0000000d1c167220 */ /* 0x000fc40000400000 */
[----:B------:R-:W-:Y:S01]  /*1660*/  FMUL R19, R21, R28 ;  /* 0x0000001c15137220 */ /* 0x000fe20000400000 */
[----:B------:R-:W-:Y:S01]  /*1670*/  FMUL R28, R32, R13 ;  /* 0x0000000d201c7220 */ /* 0x000fe20000400000 */
[----:B------:R-:W-:Y:S02]  /*1680*/  FFMA R25, R23, R14, R22 ;  /* 0x0000000e17197223 */ /* 0x000fe40000000016 */
[----:B------:R-:W-:Y:S01]  /*1690*/  FFMA R34, R20, R23, R19 ;  /* 0x0000001714227223 */ /* 0x000fe20000000013 */
[----:B------:R-:W-:Y:S01]  /*16a0*/  FMUL R22, R30, R13 ;  /* 0x0000000d1e167220 */ /* 0x000fe20000400000 */
[C---:B------:R-:W-:Y:S01]  /*16b0*/  FMUL R29, R21.reuse, R30 ;  /* 0x0000001e151d7220 */ /* 0x040fe20000400000 */
[----:B------:R-:W-:Y:S01]  /*16c0*/  FMUL R32, R21, R32 ;  /* 0x0000002015207220 */ /* 0x000fe20000400000 */
[-C--:B------:R-:W-:Y:S01]  /*16d0*/  FFMA R23, R3, R14.reuse, R28 ;  /* 0x0000000e03177223 */ /* 0x080fe2000000001c */
[----:B------:R-:W-:-:S03]  /*16e0*/  FFMA R21, R27, R14, R22 ;  /* 0x0000000e1b157223 */ /* 0x000fc60000000016 */
[----:B------:R-:W-:Y:S01]  /*16f0*/  FFMA R22, R2, R11, R23 ;  /* 0x0000000b02167223 */ /* 0x000fe20000000017 */
[----:B------:R-:W-:-:S04]  /*1700*/  FSEL R19, R61, R10, !P0 ;  /* 0x0000000a3d137208 */ /* 0x000fc80004000000 */
[----:B------:R-:W-:Y:S01]  /*1710*/  FSETP.GT.AND P0, PT, |R22|, 9.9999997171806853657e-10, PT ;  /* 0x3089705f1600780b */ /* 0x000fe20003f04200 */
[----:B------:R-:W-:Y:S01]  /*1720*/  FADD R19, R19, -R26 ;  /* 0x8000001a13137221 */ /* 0x000fe20000000000 */
[C---:B------:R-:W-:Y:S01]  /*1730*/  FFMA R29, R20.reuse, R27, R29 ;  /* 0x0000001b141d7223 */ /* 0x040fe2000000001d */
[----:B------:R-:W-:Y:S01]  /*1740*/  FFMA R3, R20, R3, R32 ;  /* 0x0000000314037223 */ /* 0x000fe20000000020 */
[-C--:B------:R-:W-:Y:S01]  /*1750*/  FFMA R28, R18, R11.reuse, R25 ;  /* 0x0000000b121c7223 */ /* 0x080fe20000000019 */
[C---:B------:R-:W-:Y:S01]  /*1760*/  FFMA R27, R19.reuse, R18, R34 ;  /* 0x00000012131b7223 */ /* 0x040fe20000000022 */
[----:B------:R-:W-:Y:S01]  /*1770*/  MOV R18, 0xce6e6b28 ;  /* 0xce6e6b2800127802 */ /* 0x000fe20000000f00 */
[C---:B------:R-:W-:Y:S01]  /*1780*/  FFMA R3, R19.reuse, R2, R3 ;  /* 0x0000000213037223 */ /* 0x040fe20000000003 */
[C---:B------:R-:W-:Y:S02]  /*1790*/  PRMT R23, R24.reuse, 0x7770, RZ ;  /* 0x0000777018177816 */ /* 0x040fe400000000ff */
[----:B------:R-:W-:Y:S01]  /*17a0*/  PRMT R24, R24, 0x7771, RZ ;  /* 0x0000777118187816 */ /* 0x000fe200000000ff */
[----:B------:R-:W-:Y:S01]  /*17b0*/  FFMA R26, R6, R11, R21 ;  /* 0x0000000b061a7223 */ /* 0x000fe20000000015 */
[----:B------:R-:W-:Y:S01]  /*17c0*/  FFMA R25, R19, R6, R29 ;  /* 0x0000000613197223 */ /* 0x000fe2000000001d */
[----:B------:R-:W-:Y:S01]  /*17d0*/  FMUL R5, R5, 0.5 ;  /* 0x3f00000005057820 */ /* 0x000fe20000400000 */
[----:B------:R-:W-:Y:S06]  /*17e0*/  @!P0 BRA `(.L_x_63) ;  /* 0x0000000000a48947 */ /* 0x000fec0003800000 */
[----:B------:R-:W-:Y:S01]  /*17f0*/  IADD3 R2, PT, PT, R22, 0x1800000, RZ ;  /* 0x0180000016027810 */ /* 0x000fe20007ffe0ff */
[----:B------:R-:W-:Y:S03]  /*1800*/  BSSY.RECONVERGENT B6, `(.L_x_64) ;  /* 0x000000c000067945 */ /* 0x000fe60003800200 */
[----:B------:R-:W-:-:S04]  /*1810*/  LOP3.LUT R2, R2, 0x7f800000, RZ, 0xc0, !PT ;  /* 0x7f80000002027812 */ /* 0x000fc800078ec0ff */
[----:B------:R-:W-:-:S13]  /*1820*/  ISETP.GT.U32.AND P0, PT, R2, 0x1ffffff, PT ;  /* 0x01ffffff0200780c */ /* 0x000fda0003f04070 */
[----:B------:R-:W-:Y:S05]  /*1830*/  @P0 BRA `(.L_x_65) ;  /* 0x0000000000100947 */ /* 0x000fea0003800000 */
[----:B------:R-:W-:Y:S02]  /*1840*/  MOV R2, R22 ;  /* 0x0000001600027202 */ /* 0x000fe40000000f00 */
[----:B------:R-:W-:-:S07]  /*1850*/  MOV R20, 0x1870 ;  /* 0x0000187000147802 */ /* 0x000fce0000000f00 */
[----:B----4-:R-:W-:Y:S05]  /*1860*/  CALL.REL.NOINC `($__internal_2_$__cuda_sm20_rcp_rn_f32_slowpath) ;  /* 0x0000051400707944 */ /* 0x010fea0003c00000 */
[----:B------:R-:W-:Y:S05]  /*1870*/  BRA `(.L_x_66) ;  /* 0x0000000000107947 */ /* 0x000fea0003800000 */
.L_x_65:
[----:B------:R-:W0:Y:S02]  /*1880*/  MUFU.RCP R19, R22 ;  /* 0x0000001600137308 */ /* 0x000e240000001000 */
[----:B0-----:R-:W-:-:S04]  /*1890*/  FFMA R2, R22, R19, -1 ;  /* 0xbf80000016027423 */ /* 0x001fc80000000013 */
[----:B------:R-:W-:-:S04]  /*18a0*/  FADD.FTZ R2, -R2, -RZ ;  /* 0x800000ff02027221 */ /* 0x000fc80000010100 */
[----:B------:R-:W-:-:S07]  /*18b0*/  FFMA R2, R19, R2, R19 ;  /* 0x0000000213027223 */ /* 0x000fce0000000013 */
.L_x_66:
[----:B------:R-:W-:Y:S05]  /*18c0*/  BSYNC.RECONVERGENT B6 ;  /* 0x0000000000067941 */ /* 0x000fea0003800200 */
.L_x_64:
[C-C-:B------:R-:W-:Y:S01]  /*18d0*/  FADD R19, -R3.reuse, R5.reuse ;  /* 0x0000000503137221 */ /* 0x140fe20000000100 */
[----:B------:R-:W-:-:S03]  /*18e0*/  FADD R21, -R3, -R5 ;  /* 0x8000000503157221 */ /* 0x000fc60000000100 */
[-C--:B------:R-:W-:Y:S01]  /*18f0*/  FMUL R19, R19, R2.reuse ;  /* 0x0000000213137220 */ /* 0x080fe20000400000 */
[----:B------:R-:W-:Y:S01]  /*1900*/  FMUL R6, R21, R2 ;  /* 0x0000000215067220 */ /* 0x000fe20000400000 */
[----:B------:R-:W-:-:S03]  /*1910*/  HFMA2 R2, -RZ, RZ, 25.71875, 3664 ;  /* 0x4e6e6b28ff027431 */ /* 0x000fc600000001ff */
[----:B------:R-:W-:Y:S02]  /*1920*/  FSETP.LT.AND P1, PT, R19, RZ, PT ;  /* 0x000000ff1300720b */ /* 0x000fe40003f21000 */
[----:B------:R-:W-:-:S13]  /*1930*/  FSETP.GEU.AND P0, PT, R6, RZ, PT ;  /* 0x000000ff0600720b */ /* 0x000fda0003f0e000 */
[----:B------:R-:W-:Y:S05]  /*1940*/  @!P0 BREAK.RELIABLE P1, B4 ;  /* 0x0000000000048942 */ /* 0x000fea0000800100 */
[----:B------:R-:W-:Y:S05]  /*1950*/  @!P0 BRA P1, `(.L_x_67) ;  /* 0x0000000400fc8947 */ /* 0x000fea0000800000 */
[----:B------:R-:W-:-:S04]  /*1960*/  ISETP.NE.AND P0, PT, R24, RZ, PT ;  /* 0x000000ff1800720c */ /* 0x000fc80003f05270 */
[----:B------:R-:W-:-:S13]  /*1970*/  ISETP.EQ.OR P0, PT, R23, RZ, !P0 ;  /* 0x000000ff1700720c */ /* 0x000fda0004702670 */
[----:B------:R-:W-:Y:S05]  /*1980*/  @P0 BRA `(.L_x_68) ;  /* 0x0000000000140947 */ /* 0x000fea0003800000 */
[----:B------:R-:W-:-:S05]  /*1990*/  FMUL R2, R19, R6 ;  /* 0x0000000613027220 */ /* 0x000fca0000400000 */
[----:B------:R-:W-:-:S13]  /*19a0*/  FSETP.GTU.AND P0, PT, R2, RZ, PT ;  /* 0x000000ff0200720b */ /* 0x000fda0003f0c000 */
[CC--:B------:R-:W-:Y:S02]  /*19b0*/  @!P0 FMNMX R2, R19.reuse, R6.reuse, !PT ;  /* 0x0000000613028209 */ /* 0x0c0fe40007800000 */
[----:B------:R-:W-:Y:S01]  /*19c0*/  @P0 FMNMX R2, R19, R6, PT ;  /* 0x0000000613020209 */ /* 0x000fe20003800000 */
[----:B------:R-:W-:Y:S06]  /*19d0*/  BRA `(.L_x_69) ;  /* 0x0000000000087947 */ /* 0x000fec0003800000 */
.L_x_68:
[----:B------:R-:W-:-:S04]  /*19e0*/  ISETP.NE.AND P0, PT, R23, RZ, PT ;  /* 0x000000ff1700720c */ /* 0x000fc80003f05270 */
[----:B------:R-:W-:-:S09]  /*19f0*/  FSEL R2, R6, R19, !P0 ;  /* 0x0000001306027208 */ /* 0x000fd20004000000 */
.L_x_69:
[----:B------:R-:W-:-:S13]  /*1a00*/  FSETP.GT.AND P1, PT, R2, RZ, PT ;  /* 0x000000ff0200720b */ /* 0x000fda0003f24000 */
[-C--:B------:R-:W-:Y:S01]  /*1a10*/  @P1 FFMA R19, R26, R2.reuse, R25 ;  /* 0x000000021a131223 */ /* 0x080fe20000000019 */
[----:B------:R-:W-:Y:S01]  /*1a20*/  @P1 FFMA R6, R28, R2, R27 ;  /* 0x000000021c061223 */ /* 0x000fe2000000001b */
[----:B------:R-:W-:Y:S02]  /*1a30*/  @P1 FMUL R20, R4, R4 ;  /* 0x0000000404141220 */ /* 0x000fe40000400000 */
[----:B------:R-:W-:-:S04]  /*1a40*/  @P1 FMUL R19, R19, R19 ;  /* 0x0000001313131220 */ /* 0x000fc80000400000 */
[----:B------:R-:W-:-:S05]  /*1a50*/  @P1 FFMA R19, R6, R6, R19 ;  /* 0x0000000606131223 */ /* 0x000fca0000000013 */
[----:B------:R-:W-:-:S04]  /*1a60*/  @P1 FSETP.GT.AND P0, PT, R19, R20, PT ;  /* 0x000000141300120b */ /* 0x000fc80003f04000 */
[----:B------:R-:W-:-:S09]  /*1a70*/  @P1 FSEL R18, R2, -1.00000000000000000000e+09, !P0 ;  /* 0xce6e6b2802121808 */ /* 0x000fd20004000000 */
.L_x_63:
[----:B------:R-:W-:Y:S05]  /*1a80*/  BSYNC.RELIABLE B4 ;  /* 0x0000000000047941 */ /* 0x000fea0003800100 */
.L_x_62:
[----:B------:R-:W-:Y:S01]  /*1a90*/  FMUL R19, R26, R26 ;  /* 0x0000001a1a137220 */ /* 0x000fe20000400000 */
[----:B------:R-:W-:Y:S01]  /*1aa0*/  BSSY.RECONVERGENT B6, `(.L_x_70) ;  /* 0x000005f000067945 */ /* 0x000fe20003800200 */
[----:B------:R-:W-:Y:S02]  /*1ab0*/  MOV R30, 0xce6e6b28 ;  /* 0xce6e6b28001e7802 */ /* 0x000fe40000000f00 */
[----:B------:R-:W-:-:S05]  /*1ac0*/  FFMA R32, R28, R28, R19 ;  /* 0x0000001c1c207223 */ /* 0x000fca0000000013 */
[----:B------:R-:W-:-:S13]  /*1ad0*/  FSETP.GT.AND P0, PT, R32, 9.9999997171806853657e-10, PT ;  /* 0x3089705f2000780b */ /* 0x000fda0003f04000 */
[----:B------:R-:W-:Y:S05]  /*1ae0*/  @!P0 BRA `(.L_x_71) ;  /* 0x0000000400688947 */ /* 0x000fea0003800000 */
[----:B------:R-:W0:Y:S01]  /*1af0*/  MUFU.RCP R21, R32 ;  /* 0x0000002000157308 */ /* 0x000e220000001000 */
[----:B------:R-:W-:Y:S01]  /*1b00*/  FMUL R19, R26, R25 ;  /* 0x000000191a137220 */ /* 0x000fe20000400000 */
[----:B------:R-:W-:Y:S03]  /*1b10*/  BSSY.RECONVERGENT B7, `(.L_x_72) ;  /* 0x000000e000077945 */ /* 0x000fe60003800200 */
[----:B------:R-:W-:-:S04]  /*1b20*/  FFMA R19, R28, R27, R19 ;  /* 0x0000001b1c137223 */ /* 0x000fc80000000013 */
[----:B------:R-:W1:Y:S01]  /*1b30*/  FCHK P0, -R19, R32 ;  /* 0x0000002013007302 */ /* 0x000e620000000100 */
[----:B0-----:R-:W-:-:S04]  /*1b40*/  FFMA R2, -R32, R21, 1 ;  /* 0x3f80000020027423 */ /* 0x001fc80000000115 */
[----:B------:R-:W-:-:S04]  /*1b50*/  FFMA R2, R21, R2, R21 ;  /* 0x0000000215027223 */ /* 0x000fc80000000015 */
[----:B------:R-:W-:-:S04]  /*1b60*/  FFMA R31, -R19, R2, RZ ;  /* 0x00000002131f7223 */ /* 0x000fc800000001ff */
[----:B------:R-:W-:-:S04]  /*1b70*/  FFMA R6, -R32, R31, -R19 ;  /* 0x0000001f20067223 */ /* 0x000fc80000000913 */
[----:B------:R-:W-:Y:S01]  /*1b80*/  FFMA R31, R2, R6, R31 ;  /* 0x00000006021f7223 */ /* 0x000fe2000000001f */
[----:B-1----:R-:W-:Y:S06]  /*1b90*/  @!P0 BRA `(.L_x_73) ;  /* 0x0000000000148947 */ /* 0x002fec0003800000 */
[----:B------:R-:W-:Y:S01]  /*1ba0*/  FADD R2, -R19, -RZ ;  /* 0x800000ff13027221 */ /* 0x000fe20000000100 */
[----:B------:R-:W-:Y:S02]  /*1bb0*/  MOV R6, R32 ;  /* 0x0000002000067202 */ /* 0x000fe40000000f00 */
[----:B------:R-:W-:-:S07]  /*1bc0*/  MOV R19, 0x1be0 ;  /* 0x00001be000137802 */ /* 0x000fce0000000f00 */
[----:B----4-:R-:W-:Y:S05]  /*1bd0*/  CALL.REL.NOINC `($__internal_4_$__cuda_sm3x_div_rn_noftz_f32_slowpath) ;  /* 0x0000051400c47944 */ /* 0x010fea0003c00000 */
[----:B------:R-:W-:-:S07]  /*1be0*/  MOV R31, R2 ;  /* 0x00000002001f7202 */ /* 0x000fce0000000f00 */
.L_x_73:
[----:B------:R-:W-:Y:S05]  /*1bf0*/  BSYNC.RECONVERGENT B7 ;  /* 0x0000000000077941 */ /* 0x000fea0003800200 */
.L_x_72:
[-C--:B------:R-:W-:Y:S01]  /*1c00*/  FFMA R27, R28, R31.reuse, R27 ;  /* 0x0000001f1c1b7223 */ /* 0x080fe2000000001b */
[----:B------:R-:W-:Y:S01]  /*1c10*/  FFMA R25, R26, R31, R25 ;  /* 0x0000001f1a197223 */ /* 0x000fe20000000019 */
[----:B------:R-:W-:Y:S02]  /*1c20*/  BSSY.RECONVERGENT B3, `(.L_x_74) ;  /* 0x0000017000037945 */ /* 0x000fe40003800200 */
[----:B------:R-:W-:Y:S01]  /*1c30*/  FADD R27, |R27|, -RZ ;  /* 0x800000ff1b1b7221 */ /* 0x000fe20000000200 */
[----:B------:R-:W-:-:S05]  /*1c40*/  FADD R2, |R25|, -RZ ;  /* 0x800000ff19027221 */ /* 0x000fca0000000200 */
[CC--:B------:R-:W-:Y:S02]  /*1c50*/  VIMNMX R25, PT, PT, R27.reuse, R2.reuse, !PT ;  /* 0x000000021b197248 */ /* 0x0c0fe40007fe0100 */
[----:B------:R-:W-:Y:S02]  /*1c60*/  VIMNMX R27, PT, PT, R27, R2, PT ;  /* 0x000000021b1b7248 */ /* 0x000fe40003fe0100 */
[----:B------:R-:W-:-:S04]  /*1c70*/  LOP3.LUT R26, R25, 0xfe000000, RZ, 0xc0, !PT ;  /* 0xfe000000191a7812 */ /* 0x000fc800078ec0ff */
[----:B------:R-:W-:-:S05]  /*1c80*/  LOP3.LUT R2, R26, 0x7e800000, RZ, 0x3c, !PT ;  /* 0x7e8000001a027812 */ /* 0x000fca00078e3cff */
[-C--:B------:R-:W-:Y:S01]  /*1c90*/  FMUL R6, R27, R2.reuse ;  /* 0x000000021b067220 */ /* 0x080fe20000400000 */
[----:B------:R-:W-:-:S03]  /*1ca0*/  FMUL R2, R25, R2 ;  /* 0x0000000219027220 */ /* 0x000fc60000400000 */
[----:B------:R-:W-:-:S04]  /*1cb0*/  FMUL R19, R6, R6 ;  /* 0x0000000606137220 */ /* 0x000fc80000400000 */
[----:B------:R-:W-:-:S04]  /*1cc0*/  FFMA R19, R2, R2, R19 ;  /* 0x0000000202137223 */ /* 0x000fc80000000013 */
[----:B------:R0:W1:Y:S01]  /*1cd0*/  MUFU.RSQ R6, R19 ;  /* 0x0000001300067308 */ /* 0x0000620000001400 */
[----:B------:R-:W-:-:S04]  /*1ce0*/  IADD3 R2, PT, PT, R19, -0xd000000, RZ ;  /* 0xf300000013027810 */ /* 0x000fc80007ffe0ff */
[----:B------:R-:W-:-:S13]  /*1cf0*/  ISETP.GT.U32.AND P0, PT, R2, 0x727fffff, PT ;  /* 0x727fffff0200780c */ /* 0x000fda0003f04070 */
[----:B01----:R-:W-:Y:S05]  /*1d00*/  @!P0 BRA `(.L_x_75) ;  /* 0x0000000000108947 */ /* 0x003fea0003800000 */
[----:B------:R-:W-:Y:S02]  /*1d10*/  MOV R2, R19 ;  /* 0x0000001300027202 */ /* 0x000fe40000000f00 */
[----:B------:R-:W-:-:S07]  /*1d20*/  MOV R6, 0x1d40 ;  /* 0x00001d4000067802 */ /* 0x000fce0000000f00 */
[----:B----4-:R-:W-:Y:S05]  /*1d30*/  CALL.REL.NOINC `($__internal_3_$__cuda_sm20_sqrt_rn_f32_slowpath) ;  /* 0x0000051400107944 */ /* 0x010fea0003c00000 */
[----:B------:R-:W-:Y:S05]  /*1d40*/  BRA `(.L_x_76) ;  /* 0x0000000000107947 */ /* 0x000fea0003800000 */
.L_x_75:
[----:B------:R-:W-:Y:S01]  /*1d50*/  FMUL.FTZ R2, R19, R6 ;  /* 0x0000000613027220 */ /* 0x000fe20000410000 */
[----:B------:R-:W-:-:S03]  /*1d60*/  FMUL.FTZ R6, R6, 0.5 ;  /* 0x3f00000006067820 */ /* 0x000fc60000410000 */
[----:B------:R-:W-:-:S04]  /*1d70*/  FFMA R19, -R2, R2, R19 ;  /* 0x0000000202137223 */ /* 0x000fc80000000113 */
[----:B------:R-:W-:-:S07]  /*1d80*/  FFMA R2, R19, R6, R2 ;  /* 0x0000000613027223 */ /* 0x000fce0000000002 */
.L_x_76:
[----:B------:R-:W-:Y:S05]  /*1d90*/  BSYNC.RECONVERGENT B3 ;  /* 0x0000000000037941 */ /* 0x000fea0003800200 */
.L_x_74:
[----:B------:R-:W-:Y:S01]  /*1da0*/  FSETP.NEU.AND P0, PT, R27, RZ, PT ;  /* 0x000000ff1b00720b */ /* 0x000fe20003f0d000 */
[----:B------:R-:W0:Y:S01]  /*1db0*/  MUFU.RCP R21, R32 ;  /* 0x0000002000157308 */ /* 0x000e220000001000 */
[----:B------:R-:W-:Y:S01]  /*1dc0*/  LOP3.LUT R19, R26, 0x800000, RZ, 0xfc, !PT ;  /* 0x008000001a137812 */ /* 0x000fe200078efcff */
[----:B------:R-:W-:Y:S10]  /*1dd0*/  BSSY.RECONVERGENT B7, `(.L_x_77) ;  /* 0x0000012000077945 */ /* 0x000ff40003800200 */
[----:B------:R-:W-:Y:S01]  /*1de0*/  @P0 FMUL R25, R19, R2 ;  /* 0x0000000213190220 */ /* 0x000fe20000400000 */
[----:B------:R-:W-:-:S04]  /*1df0*/  FSETP.NEU.AND P0, PT, R27, +INF , PT ;  /* 0x7f8000001b00780b */ /* 0x000fc80003f0d000 */
[----:B------:R-:W-:-:S05]  /*1e00*/  FSEL R25, R25, +INF , P0 ;  /* 0x7f80000019197808 */ /* 0x000fca0000000000 */
[C-C-:B------:R-:W-:Y:S01]  /*1e10*/  FADD R2, -R4.reuse, R25.reuse ;  /* 0x0000001904027221 */ /* 0x140fe20000000100 */
[----:B------:R-:W-:Y:S01]  /*1e20*/  FADD R25, R4, R25 ;  /* 0x0000001904197221 */ /* 0x000fe20000000000 */
[----:B0-----:R-:W-:-:S03]  /*1e30*/  FFMA R4, -R32, R21, 1 ;  /* 0x3f80000020047423 */ /* 0x001fc60000000115 */
[----:B------:R-:W-:Y:S01]  /*1e40*/  FMUL R2, R2, -R25 ;  /* 0x8000001902027220 */ /* 0x000fe20000400000 */
[----:B------:R-:W-:-:S03]  /*1e50*/  FFMA R21, R21, R4, R21 ;  /* 0x0000000415157223 */ /* 0x000fc60000000015 */
[----:B------:R-:W0:Y:S01]  /*1e60*/  FCHK P0, R2, R32 ;  /* 0x0000002002007302 */ /* 0x000e220000000000 */
[----:B------:R-:W-:-:S04]  /*1e70*/  FFMA R4, R2, R21, RZ ;  /* 0x0000001502047223 */ /* 0x000fc800000000ff */
[----:B------:R-:W-:-:S04]  /*1e80*/  FFMA R6, -R32, R4, R2 ;  /* 0x0000000420067223 */ /* 0x000fc80000000102 */
[----:B------:R-:W-:Y:S01]  /*1e90*/  FFMA R4, R21, R6, R4 ;  /* 0x0000000615047223 */ /* 0x000fe20000000004 */
[----:B0-----:R-:W-:Y:S06]  /*1ea0*/  @!P0 BRA `(.L_x_78) ;  /* 0x0000000000108947 */ /* 0x001fec0003800000 */
[----:B------:R-:W-:Y:S02]  /*1eb0*/  MOV R6, R32 ;  /* 0x0000002000067202 */ /* 0x000fe40000000f00 */
[----:B------:R-:W-:-:S07]  /*1ec0*/  MOV R19, 0x1ee0 ;  /* 0x00001ee000137802 */ /* 0x000fce0000000f00 */
[----:B----4-:R-:W-:Y:S05]  /*1ed0*/  CALL.REL.NOINC `($__internal_4_$__cuda_sm3x_div_rn_noftz_f32_slowpath) ;  /* 0x0000051400047944 */ /* 0x010fea0003c00000 */
[----:B------:R-:W-:-:S07]  /*1ee0*/  MOV R4, R2 ;  /* 0x0000000200047202 */ /* 0x000fce0000000f00 */
.L_x_78:
[----:B------:R-:W-:Y:S05]  /*1ef0*/  BSYNC.RECONVERGENT B7 ;  /* 0x0000000000077941 */ /* 0x000fea0003800200 */
.L_x_77:
[----:B------:R-:W-:-:S13]  /*1f00*/  FSETP.GE.AND P0, PT, R4, RZ, PT ;  /* 0x000000ff0400720b */ /* 0x000fda0003f06000 */
[----:B------:R-:W-:Y:S05]  /*1f10*/  @!P0 BRA `(.L_x_71) ;  /* 0x00000000005c8947 */ /* 0x000fea0003800000 */
[----:B------:R-:W-:Y:S01]  /*1f20*/  IADD3 R2, PT, PT, R4, -0xd000000, RZ ;  /* 0xf300000004027810 */ /* 0x000fe20007ffe0ff */
[----:B------:R0:W1:Y:S01]  /*1f30*/  MUFU.RSQ R21, R4 ;  /* 0x0000000400157308 */ /* 0x0000620000001400 */
[----:B------:R-:W-:Y:S02]  /*1f40*/  BSSY.RECONVERGENT B3, `(.L_x_79) ;  /* 0x000000b000037945 */ /* 0x000fe40003800200 */
[----:B------:R-:W-:-:S13]  /*1f50*/  ISETP.GT.U32.AND P0, PT, R2, 0x727fffff, PT ;  /* 0x727fffff0200780c */ /* 0x000fda0003f04070 */
[----:B0-----:R-:W-:Y:S05]  /*1f60*/  @!P0 BRA `(.L_x_80) ;  /* 0x0000000000108947 */ /* 0x001fea0003800000 */
[----:B------:R-:W-:Y:S02]  /*1f70*/  MOV R2, R4 ;  /* 0x0000000400027202 */ /* 0x000fe40000000f00 */
[----:B------:R-:W-:-:S07]  /*1f80*/  MOV R6, 0x1fa0 ;  /* 0x00001fa000067802 */ /* 0x000fce0000000f00 */
[----:B-1--4-:R-:W-:Y:S05]  /*1f90*/  CALL.REL.NOINC `($__internal_3_$__cuda_sm20_sqrt_rn_f32_slowpath) ;  /* 0x0000051000787944 */ /* 0x012fea0003c00000 */
[----:B------:R-:W-:Y:S05]  /*1fa0*/  BRA `(.L_x_81) ;  /* 0x0000000000107947 */ /* 0x000fea0003800000 */
.L_x_80:
[C---:B-1----:R-:W-:Y:S01]  /*1fb0*/  FMUL.FTZ R19, R21.reuse, R4 ;  /* 0x0000000415137220 */ /* 0x042fe20000410000 */
[----:B------:R-:W-:-:S03]  /*1fc0*/  FMUL.FTZ R6, R21, 0.5 ;  /* 0x3f00000015067820 */ /* 0x000fc60000410000 */
[----:B------:R-:W-:-:S04]  /*1fd0*/  FFMA R2, -R19, R19, R4 ;  /* 0x0000001313027223 */ /* 0x000fc80000000104 */
[----:B------:R-:W-:-:S07]  /*1fe0*/  FFMA R2, R2, R6, R19 ;  /* 0x0000000602027223 */ /* 0x000fce0000000013 */
.L_x_81:
[----:B------:R-:W-:Y:S05]  /*1ff0*/  BSYNC.RECONVERGENT B3 ;  /* 0x0000000000037941 */ /* 0x000fea0003800200 */
.L_x_79:
[C-C-:B------:R-:W-:Y:S01]  /*2000*/  FADD R30, -R2.reuse, R31.reuse ;  /* 0x0000001f021e7221 */ /* 0x140fe20000000100 */
[----:B------:R-:W-:-:S04]  /*2010*/  FADD R2, R2, R31 ;  /* 0x0000001f02027221 */ /* 0x000fc80000000000 */
[----:B------:R-:W-:Y:S02]  /*2020*/  FSETP.GT.AND P0, PT, R30, 0.0010000000474974513054, PT ;  /* 0x3a83126f1e00780b */ /* 0x000fe40003f04000 */
[----:B------:R-:W-:-:S11]  /*2030*/  FSETP.GT.AND P1, PT, R2, 0.0010000000474974513054, PT ;  /* 0x3a83126f0200780b */ /* 0x000fd60003f24000 */
[----:B------:R-:W-:-:S04]  /*2040*/  @!P0 FSEL R30, R2, -1.00000000000000000000e+09, P1 ;  /* 0xce6e6b28021e8808 */ /* 0x000fc80000800000 */
[----:B------:R-:W-:-:S13]  /*2050*/  FSETP.GT.AND P1, PT, R30, RZ, PT ;  /* 0x000000ff1e00720b */ /* 0x000fda0003f24000 */
[----:B------:R-:W-:-:S05]  /*2060*/  @P1 FFMA R22, R22, R30, R3 ;  /* 0x0000001e16161223 */ /* 0x000fca0000000003 */
[----:B------:R-:W-:-:S04]  /*2070*/  @P1 FSETP.GT.AND P0, PT, |R22|, R5, PT ;  /* 0x000000051600120b */ /* 0x000fc80003f04200 */
[----:B------:R-:W-:-:S09]  /*2080*/  @P1 FSEL R30, R30, -1.00000000000000000000e+09, !P0 ;  /* 0xce6e6b281e1e1808 */ /* 0x000fd20004000000 */
.L_x_71:
[----:B------:R-:W-:Y:S05]  /*2090*/  BSYNC.RECONVERGENT B6 ;  /* 0x0000000000067941 */ /* 0x000fea0003800200 */
.L_x_70:
[----:B------:R-:W-:-:S13]  /*20a0*/  LOP3.LUT P0, RZ, R23, 0xff, R24, 0xc8, !PT ;  /* 0x000000ff17ff7812 */ /* 0x000fda000780c818 */
[----:B------:R-:W-:Y:S05]  /*20b0*/  @!P0 BRA `(.L_x_82) ;  /* 0x00000000001c8947 */ /* 0x000fea0003800000 */
[----:B------:R-:W-:Y:S02]  /*20c0*/  FSETP.GEU.AND P0, PT, R30, RZ, PT ;  /* 0x000000ff1e00720b */ /* 0x000fe40003f0e000 */
[----:B------:R-:W-:Y:S02]  /*20d0*/  FSETP.GEU.AND P1, PT, R18, RZ, PT ;  /* 0x000000ff1200720b */ /* 0x000fe40003f2e000 */
[----:B------:R-:W-:Y:S02]  /*20e0*/  FMNMX R5, R30, R18, PT ;  /* 0x000000121e057209 */ /* 0x000fe40003800000 */
[----:B------:R-:W-:-:S04]  /*20f0*/  FSEL R3, R18, 1.00000000000000000000e+09, P1 ;  /* 0x4e6e6b2812037808 */ /* 0x000fc80000800000 */
[----:B------:R-:W-:-:S03]  /*2100*/  FSEL R2, R3, R18, !P0 ;  /* 0x0000001203027208 */ /* 0x000fc60004000000 */
[----:B------:R-:W-:Y:S01]  /*2110*/  @P0 FSEL R2, R30, R5, !P1 ;  /* 0x000000051e020208 */ /* 0x000fe20004800000 */
[----:B------:R-:W-:Y:S06]  /*2120*/  BRA `(.L_x_67) ;  /* 0x0000000000087947 */ /* 0x000fec0003800000 */
.L_x_82:
[----:B------:R-:W-:-:S04]  /*2130*/  FSETP.GEU.AND P0, PT, R30, RZ, PT ;  /* 0x000000ff1e00720b */ /* 0x000fc80003f0e000 */
[----:B------:R-:W-:-:S09]  /*2140*/  FSEL R2, R30, 1.00000000000000000000e+09, P0 ;  /* 0x4e6e6b281e027808 */ /* 0x000fd20000000000 */
.L_x_67:
[----:B------:R-:W-:Y:S05]  /*2150*/  BSYNC.RECONVERGENT B5 ;  /* 0x0000000000057941 */ /* 0x000fea0003800200 */
.L_x_61:
[----:B------:R-:W-:Y:S02]  /*2160*/  ISETP.NE.AND P0, PT, R7, R9, PT ;  /* 0x000000090700720c */ /* 0x000fe40003f05270 */
[----:B------:R-:W-:-:S11]  /*2170*/  MOV R18, R2 ;  /* 0x0000000200127202 */ /* 0x000fd60000000f00 */
[----:B------:R-:W-:Y:S01]  /*2180*/  @!P0 FADD R18, R18, 9.9999997473787516356e-05 ;  /* 0x38d1b71712128421 */ /* 0x000fe20000000000 */
[----:B------:R-:W-:Y:S06]  /*2190*/  BRA `(.L_x_83) ;  /* 0x000004ac00f07947 */ /* 0x000fec0003800000 */
.L_x_60:
[----:B------:R-:W2:Y:S04]  /*21a0*/  LDG.E R5, desc[UR10][R38.64+0x4] ;  /* 0x0000040a26057981 */ /* 0x000ea8000c1e1900 */
[----:B------:R-:W3:Y:S04]  /*21b0*/  LDG.E.64 R26, desc[UR10][R38.64+0x18] ;  /* 0x0000180a261a7981 */ /* 0x000ee8000c1e1b00 */
[----:B------:R-:W3:Y:S04]  /*21c0*/  LDG.E R2, desc[UR10][R38.64] ;  /* 0x0000000a26027981 */ /* 0x000ee8000c1e1900 */
[----:B------:R-:W3:Y:S04]  /*21d0*/  LDG.E.64 R36, desc[UR10][R38.64+0x10] ;  /* 0x0000100a26247981 */ /* 0x000ee8000c1e1b00 */
[----:B------:R-:W3:Y:S04]  /*21e0*/  LDG.E R29, desc[UR10][R38.64+0x8] ;  /* 0x0000080a261d7981 */ /* 0x000ee8000c1e1900 */
[----:B------:R-:W3:Y:S04]  /*21f0*/  LDG.E.64 R22, desc[UR10][R38.64+0x20] ;  /* 0x0000200a26167981 */ /* 0x000ee8000c1e1b00 */
[----:B------:R-:W3:Y:S04]  /*2200*/  LDG.E.64 R20, desc[UR10][R38.64+0x28] ;  /* 0x0000280a26147981 */ /* 0x000ee8000c1e1b00 */
[----:B------:R-:W3:Y:S04]  /*2210*/  LDG.E.64 R24, desc[UR10][R38.64+0x30] ;  /* 0x0000300a26187981 */ /* 0x000ee8000c1e1b00 */
[----:B------:R-:W3:Y:S04]  /*2220*/  LDG.E.64 R34, desc[UR10][R38.64+0x38] ;  /* 0x0000380a26227981 */ /* 0x000ee8000c1e1b00 */
[----:B------:R0:W4:Y:S04]  /*2230*/  LDG.E R3, desc[UR10][R38.64+0x40] ;  /* 0x0000400a26037981 */ /* 0x000128000c1e1900 */
[----:B------:R0:W4:Y:S04]  /*2240*/  LDG.E.U8 R4, desc[UR10][R38.64+0x80] ;  /* 0x0000800a26047981 */ /* 0x000128000c1e1100 */
[----:B------:R0:W4:Y:S04]  /*2250*/  LDG.E.64 R32, desc[UR10][R38.64+0x70] ;  /* 0x0000700a26207981 */ /* 0x000128000c1e1b00 */
[----:B------:R0:W4:Y:S01]  /*2260*/  LDG.E.64 R30, desc[UR10][R38.64+0x78] ;  /* 0x0000780a261e7981 */ /* 0x000122000c1e1b00 */
[----:B--2---:R-:W-:Y:S01]  /*2270*/  FADD R6, -R5, R12 ;  /* 0x0000000c05067221 */ /* 0x004fe20000000100 */
[----:B---3--:R-:W-:Y:S01]  /*2280*/  FMUL R5, R27, R13 ;  /* 0x0000000d1b057220 */ /* 0x008fe20000400000 */
[----:B------:R-:W-:-:S02]  /*2290*/  FADD R19, -R2, R15 ;  /* 0x0000000f02137221 */ /* 0x000fc40000000100 */
[----:B------:R-:W-:Y:S01]  /*22a0*/  FMUL R2, R6, R27 ;  /* 0x0000001b06027220 */ /* 0x000fe20000400000 */
[----:B------:R-:W-:Y:S01]  /*22b0*/  FFMA R5, R26, R14, R5 ;  /* 0x0000000e1a057223 */ /* 0x000fe20000000005 */
[----:B------:R-:W-:Y:S02]  /*22c0*/  FMUL R41, R37, R37 ;  /* 0x0000002525297220 */ /* 0x000fe40000400000 */
[----:B------:R-:W-:Y:S01]  /*22d0*/  FFMA R26, R19, R26, R2 ;  /* 0x0000001a131a7223 */ /* 0x000fe20000000002 */
[----:B------:R-:W-:Y:S01]  /*22e0*/  FADD R27, -R29, R10 ;  /* 0x0000000a1d1b7221 */ /* 0x000fe20000000100 */
[----:B------:R-:W-:Y:S01]  /*22f0*/  FFMA R2, R36, R36, R41 ;  /* 0x0000002424027223 */ /* 0x000fe20000000029 */
[----:B------:R-:W-:Y:S02]  /*2300*/  FFMA R5, R22, R11, R5 ;  /* 0x0000000b16057223 */ /* 0x000fe40000000005 */
[----:B------:R-:W-:Y:S01]  /*2310*/  FFMA R22, R27, R22, R26 ;  /* 0x000000161b167223 */ /* 0x000fe2000000001a */
[----:B------:R0:W1:Y:S01]  /*2320*/  MUFU.RSQ R29, R2 ;  /* 0x00000002001d7308 */ /* 0x0000620000001400 */
[----:B------:R-:W-:Y:S01]  /*2330*/  FMUL R26, R20, R13 ;  /* 0x0000000d141a7220 */ /* 0x000fe20000400000 */
[C---:B------:R-:W-:Y:S01]  /*2340*/  FMUL R20, R6.reuse, R20 ;  /* 0x0000001406147220 */ /* 0x040fe20000400000 */
[----:B------:R-:W-:Y:S01]  /*2350*/  FMUL R41, R6, R25 ;  /* 0x0000001906297220 */ /* 0x000fe20000400000 */
[----:B------:R-:W-:Y:S01]  /*2360*/  IADD3 R6, PT, PT, R2, -0xd000000, RZ ;  /* 0xf300000002067810 */ /* 0x000fe20007ffe0ff */
[----:B------:R-:W-:Y:S01]  /*2370*/  FMUL R25, R25, R13 ;  /* 0x0000000d19197220 */ /* 0x000fe20000400000 */
[-C--:B------:R-:W-:Y:S01]  /*2380*/  FFMA R26, R23, R14.reuse, R26 ;  /* 0x0000000e171a7223 */ /* 0x080fe2000000001a */
[C---:B------:R-:W-:Y:S01]  /*2390*/  FFMA R20, R19.reuse, R23, R20 ;  /* 0x0000001713147223 */ /* 0x040fe20000000014 */
[----:B------:R-:W-:Y:S01]  /*23a0*/  ISETP.GT.U32.AND P0, PT, R6, 0x727fffff, PT ;  /* 0x727fffff0600780c */ /* 0x000fe20003f04070 */
[----:B------:R-:W-:Y:S01]  /*23b0*/  FFMA R25, R24, R14, R25 ;  /* 0x0000000e18197223 */ /* 0x000fe20000000019 */
[----:B------:R-:W-:Y:S01]  /*23c0*/  FFMA R6, R19, R24, R41 ;  /* 0x0000001813067223 */ /* 0x000fe20000000029 */
[----:B------:R-:W-:Y:S01]  /*23d0*/  FFMA R23, R21, R11, R26 ;  /* 0x0000000b15177223 */ /* 0x000fe2000000001a */
[----:B------:R-:W-:Y:S01]  /*23e0*/  FFMA R24, R27, R21, R20 ;  /* 0x000000151b187223 */ /* 0x000fe20000000014 */
[C---:B------:R-:W-:Y:S01]  /*23f0*/  FFMA R25, R34.reuse, R11, R25 ;  /* 0x0000000b22197223 */ /* 0x040fe20000000019 */
[----:B------:R-:W-:-:S07]  /*2400*/  FFMA R26, R34, R27, R6 ;  /* 0x0000001b221a7223 */ /* 0x000fce0000000006 */
[----:B01----:R-:W-:Y:S05]  /*2410*/  @!P0 BRA `(.L_x_84) ;  /* 0x0000000000188947 */ /* 0x003fea0003800000 */
[----:B------:R-:W-:Y:S01]  /*2420*/  BSSY.RECONVERGENT B3, `(.L_x_85) ;  /* 0x0000003000037945 */ /* 0x000fe20003800200 */
[----:B------:R-:W-:-:S07]  /*2430*/  MOV R6, 0x2450 ;  /* 0x0000245000067802 */ /* 0x000fce0000000f00 */
[----:B----4-:R-:W-:Y:S05]  /*2440*/  CALL.REL.NOINC `($__internal_3_$__cuda_sm20_sqrt_rn_f32_slowpath) ;  /* 0x0000050c004c7944 */ /* 0x010fea0003c00000 */
[----:B------:R-:W-:Y:S05]  /*2450*/  BSYNC.RECONVERGENT B3 ;  /* 0x0000000000037941 */ /* 0x000fea0003800200 */
.L_x_85:
[----:B------:R-:W-:Y:S01]  /*2460*/  MOV R27, R2 ;  /* 0x00000002001b7202 */ /* 0x000fe20000000f00 */
[----:B------:R-:W-:Y:S06]  /*2470*/  BRA `(.L_x_86) ;  /* 0x0000000000107947 */ /* 0x000fec0003800000 */
.L_x_84:
[----:B------:R-:W-:Y:S01]  /*2480*/  FMUL.FTZ R27, R2, R29 ;  /* 0x0000001d021b7220 */ /* 0x000fe20000410000 */
[----:B------:R-:W-:-:S03]  /*2490*/  FMUL.FTZ R29, R29, 0.5 ;  /* 0x3f0000001d1d7820 */ /* 0x000fc60000410000 */
[----:B------:R-:W-:-:S04]  /*24a0*/  FFMA R2, -R27, R27, R2 ;  /* 0x0000001b1b027223 */ /* 0x000fc80000000102 */
[----:B------:R-:W-:-:S07]  /*24b0*/  FFMA R27, R2, R29, R27 ;  /* 0x0000001d021b7223 */ /* 0x000fce000000001b */
.L_x_86:
[----:B------:R-:W-:Y:S01]  /*24c0*/  FSETP.GT.AND P0, PT, R27, 0.0010000000474974513054, PT ;  /* 0x3a83126f1b00780b */ /* 0x000fe20003f04000 */
[----:B------:R-:W-:-:S12]  /*24d0*/  BSSY.RECONVERGENT B5, `(.L_x_87) ;  /* 0x0000055000057945 */ /* 0x000fd80003800200 */
[----:B------:R-:W-:Y:S05]  /*24e0*/  @!P0 BRA `(.L_x_88) ;  /* 0x00000004004c8947 */ /* 0x000fea0003800000 */
[----:B------:R-:W-:Y:S01]  /*24f0*/  FSETP.GEU.AND P0, PT, |R27|, 0.0010000000474974513054, PT ;  /* 0x3a83126f1b00780b */ /* 0x000fe20003f0e200 */
[----:B------:R-:W-:Y:S01]  /*2500*/  BSSY.RECONVERGENT B6, `(.L_x_89) ;  /* 0x000004e000067945 */ /* 0x000fe20003800200 */
[----:B------:R-:W-:Y:S02]  /*2510*/  HFMA2 R19, -RZ, RZ, 0, 0 ;  /* 0x00000000ff137431 */ /* 0x000fe400000001ff */
[----:B------:R-:W-:-:S04]  /*2520*/  FSETP.LT.OR P0, PT, |R35|, 9.9999999392252902908e-09, !P0 ;  /* 0x322bcc772300780b */ /* 0x000fc80004701600 */
[----:B----4-:R-:W-:-:S13]  /*2530*/  ISETP.NE.OR P0, PT, R4, RZ, P0 ;  /* 0x000000ff0400720c */ /* 0x010fda0000705670 */
[----:B------:R-:W-:Y:S05]  /*2540*/  @P0 BRA `(.L_x_90) ;  /* 0x0000000400240947 */ /* 0x000fea0003800000 */
[----:B------:R-:W0:Y:S01]  /*2550*/  MUFU.RCP R19, R32 ;  /* 0x0000002000137308 */ /* 0x000e220000001000 */
[----:B------:R-:W-:Y:S07]  /*2560*/  BSSY.RECONVERGENT B7, `(.L_x_91) ;  /* 0x000000d000077945 */ /* 0x000fee0003800200 */
        /* <DEDUP_REMOVED lines=8> */
[----:B------:R-:W-:Y:S02]  /*25f0*/  MOV R6, R32 ;  /* 0x0000002000067202 */ /* 0x000fe40000000f00 */
[----:B------:R-:W-:-:S07]  /*2600*/  MOV R19, 0x2620 ;  /* 0x0000262000137802 */ /* 0x000fce0000000f00 */
[----:B------:R-:W-:Y:S05]  /*2610*/  CALL.REL.NOINC `($__internal_4_$__cuda_sm3x_div_rn_noftz_f32_slowpath) ;  /* 0x0000050c00347944 */ /* 0x000fea0003c00000 */
[----:B------:R-:W-:-:S07]  /*2620*/  MOV R19, R2 ;  /* 0x0000000200137202 */ /* 0x000fce0000000f00 */
.L_x_92:
[----:B------:R-:W-:Y:S05]  /*2630*/  BSYNC.RECONVERGENT B7 ;  /* 0x0000000000077941 */ /* 0x000fea0003800200 */
.L_x_91:
[----:B------:R-:W-:Y:S01]  /*2640*/  FADD R2, R3, 1 ;  /* 0x3f80000003027421 */ /* 0x000fe20000000000 */
[----:B------:R-:W-:Y:S01]  /*2650*/  FMUL R6, R27, R27 ;  /* 0x0000001b1b067220 */ /* 0x000fe20000400000 */
[----:B------:R-:W-:Y:S01]  /*2660*/  FMUL R48, R19, R19 ;  /* 0x0000001313307220 */ /* 0x000fe20000400000 */
[----:B------:R-:W-:Y:S02]  /*2670*/  HFMA2 R19, -RZ, RZ, 25.71875, 3664 ;  /* 0x4e6e6b28ff137431 */ /* 0x000fe400000001ff */
[----:B------:R-:W-:-:S04]  /*2680*/  FMUL R2, R35, R2 ;  /* 0x0000000223027220 */ /* 0x000fc80000400000 */
[----:B------:R-:W-:-:S04]  /*2690*/  FMUL R21, R35, R2 ;  /* 0x0000000223157220 */ /* 0x000fc80000400000 */
[----:B------:R-:W-:-:S05]  /*26a0*/  FFMA R2, R6, -R21, 1 ;  /* 0x3f80000006027423 */ /* 0x000fca0000000815 */
[----:B------:R-:W-:-:S13]  /*26b0*/  FSETP.GEU.AND P0, PT, R2, RZ, PT ;  /* 0x000000ff0200720b */ /* 0x000fda0003f0e000 */
[----:B------:R-:W-:Y:S05]  /*26c0*/  @!P0 BRA `(.L_x_90) ;  /* 0x0000000000c48947 */ /* 0x000fea0003800000 */
[----:B------:R0:W4:Y:S04]  /*26d0*/  LDG.E R27, desc[UR10][R38.64+0x68] ;  /* 0x0000680a261b7981 */ /* 0x000128000c1e1900 */
        /* <DEDUP_REMOVED lines=8> */
[----:B------:R0:W4:Y:S01]  /*2760*/  LDG.E R28, desc[UR10][R38.64+0x44] ;  /* 0x0000440a261c7981 */ /* 0x000122000c1e1900 */
[----:B------:R-:W-:Y:S01]  /*2770*/  IADD3 R20, PT, PT, R2, -0xd000000, RZ ;  /* 0xf300000002147810 */ /* 0x000fe20007ffe0ff */
[----:B------:R0:W1:Y:S01]  /*2780*/  MUFU.RSQ R19, R2 ;  /* 0x0000000200137308 */ /* 0x0000620000001400 */
[----:B------:R-:W-:Y:S01]  /*2790*/  BSSY.RECONVERGENT B3, `(.L_x_93) ;  /* 0x000000b000037945 */ /* 0x000fe20003800200 */
[----:B------:R-:W-:Y:S01]  /*27a0*/  FMUL R29, R35, R6 ;  /* 0x00000006231d7220 */ /* 0x000fe20000400000 */
[----:B------:R-:W-:-:S13]  /*27b0*/  ISETP.GT.U32.AND P0, PT, R20, 0x727fffff, PT ;  /* 0x727fffff1400780c */ /* 0x000fda0003f04070 */
[----:B0-----:R-:W-:Y:S05]  /*27c0*/  @!P0 BRA `(.L_x_94) ;  /* 0x00000000000c8947 */ /* 0x001fea0003800000 */
[----:B------:R-:W-:-:S07]  /*27d0*/  MOV R6, 0x27f0 ;  /* 0x000027f000067802 */ /* 0x000fce0000000f00 */
[----:B-1--4-:R-:W-:Y:S05]  /*27e0*/  CALL.REL.NOINC `($__internal_3_$__cuda_sm20_sqrt_rn_f32_slowpath) ;  /* 0x0000050800647944 */ /* 0x012fea0003c00000 */
[----:B------:R-:W-:Y:S05]  /*27f0*/  BRA `(.L_x_95) ;  /* 0x0000000000107947 */ /* 0x000fea0003800000 */
.L_x_94:
[----:B-1----:R-:W-:Y:S01]  /*2800*/  FMUL.FTZ R21, R2, R19 ;  /* 0x0000001302157220 */ /* 0x002fe20000410000 */
[----:B------:R-:W-:-:S03]  /*2810*/  FMUL.FTZ R6, R19, 0.5 ;  /* 0x3f00000013067820 */ /* 0x000fc60000410000 */
[----:B------:R-:W-:-:S04]  /*2820*/  FFMA R2, -R21, R21, R2 ;  /* 0x0000001515027223 */ /* 0x000fc80000000102 */
[----:B------:R-:W-:-:S07]  /*2830*/  FFMA R2, R2, R6, R21 ;  /* 0x0000000602027223 */ /* 0x000fce0000000015 */
.L_x_95:
[----:B------:R-:W-:Y:S05]  /*2840*/  BSYNC.RECONVERGENT B3 ;  /* 0x0000000000037941 */ /* 0x000fea0003800200 */
.L_x_93:
[----:B------:R-:W-:Y:S01]  /*2850*/  FADD R6, R2, 1 ;  /* 0x3f80000002067421 */ /* 0x000fe20000000000 */
[----:B------:R-:W-:Y:S03]  /*2860*/  BSSY.RECONVERGENT B7, `(.L_x_96) ;  /* 0x000000c000077945 */ /* 0x000fe60003800200 */
[----:B------:R-:W0:Y:S08]  /*2870*/  MUFU.RCP R19, R6 ;  /* 0x0000000600137308 */ /* 0x000e300000001000 */
        /* <DEDUP_REMOVED lines=9> */
[----:B----4-:R-:W-:Y:S05]  /*2910*/  CALL.REL.NOINC `($__internal_4_$__cuda_sm3x_div_rn_noftz_f32_slowpath) ;  /* 0x0000050800747944 */ /* 0x010fea0003c00000 */
.L_x_97:
[----:B------:R-:W-:Y:S05]  /*2920*/  BSYNC.RECONVERGENT B7 ;  /* 0x0000000000077941 */ /* 0x000fea0003800200 */
.L_x_96:
[----:B----4-:R-:W-:-:S04]  /*2930*/  FFMA R27, RZ, R48, R27 ;  /* 0x00000030ff1b7223 */ /* 0x010fc8000000001b */
[----:B------:R-:W-:-:S04]  /*2940*/  FFMA R27, R48, R27, R47 ;  /* 0x0000001b301b7223 */ /* 0x000fc8000000002f */
        /* <DEDUP_REMOVED lines=8> */
[----:B------:R-:W-:-:S07]  /*29d0*/  FFMA R19, R48, R41, R2 ;  /* 0x0000002930137223 */ /* 0x000fce0000000002 */
.L_x_90:
[----:B------:R-:W-:Y:S05]  /*29e0*/  BSYNC.RECONVERGENT B6 ;  /* 0x0000000000067941 */ /* 0x000fea0003800200 */
.L_x_89:
[----:B------:R-:W-:Y:S01]  /*29f0*/  FADD R26, R26, R19 ;  /* 0x000000131a1a7221 */ /* 0x000fe20000000000 */
[----:B------:R-:W-:Y:S01]  /*2a00*/  FADD R22, R36, R22 ;  /* 0x0000001624167221 */ /* 0x000fe20000000000 */
[----:B------:R-:W-:-:S07]  /*2a10*/  FADD R24, R37, R24 ;  /* 0x0000001825187221 */ /* 0x000fce0000000000 */
.L_x_88:
[----:B------:R-:W-:Y:S05]  /*2a20*/  BSYNC.RECONVERGENT B5 ;  /* 0x0000000000057941 */ /* 0x000fea0003800200 */
.L_x_87:
[----:B------:R-:W-:Y:S01]  /*2a30*/  FSETP.GT.AND P3, PT, |R25|, 9.9999997171806853657e-10, PT ;  /* 0x3089705f1900780b */ /* 0x000fe20003f64200 */
[----:B------:R-:W-:Y:S01]  /*2a40*/  BSSY.RECONVERGENT B4, `(.L_x_98) ;  /* 0x0000014000047945 */ /* 0x000fe20003800200 */
[----:B------:R-:W-:Y:S01]  /*2a50*/  HFMA2 R27, -RZ, RZ, 25.71875, 3664 ;  /* 0x4e6e6b28ff1b7431 */ /* 0x000fe200000001ff */
[----:B------:R-:W-:-:S10]  /*2a60*/  MOV R41, 0x4e6e6b28 ;  /* 0x4e6e6b2800297802 */ /* 0x000fd40000000f00 */
[----:B------:R-:W-:Y:S05]  /*2a70*/  @!P3 BRA `(.L_x_99) ;  /* 0x000000000040b947 */ /* 0x000fea0003800000 */
        /* <DEDUP_REMOVED lines=8> */
[----:B------:R-:W-:Y:S01]  /*2b00*/  MOV R41, R2 ;  /* 0x0000000200297202 */ /* 0x000fe20000000f00 */
[----:B------:R-:W-:Y:S06]  /*2b10*/  BRA `(.L_x_102) ;  /* 0x0000000000107947 */ /* 0x000fec0003800000 */
.L_x_101:
[----:B------:R-:W0:Y:S02]  /*2b20*/  MUFU.RCP R2, R25 ;  /* 0x0000001900027308 */ /* 0x000e240000001000 */
[----:B0-----:R-:W-:-:S04]  /*2b30*/  FFMA R6, R25, R2, -1 ;  /* 0xbf80000019067423 */ /* 0x001fc80000000002 */
[----:B------:R-:W-:-:S04]  /*2b40*/  FADD.FTZ R41, -R6, -RZ ;  /* 0x800000ff06297221 */ /* 0x000fc80000010100 */
[----:B------:R-:W-:-:S07]  /*2b50*/  FFMA R41, R2, R41, R2 ;  /* 0x0000002902297223 */ /* 0x000fce0000000002 */
.L_x_102:
[----:B------:R-:W-:Y:S05]  /*2b60*/  BSYNC.RECONVERGENT B5 ;  /* 0x0000000000057941 */ /* 0x000fea0003800200 */
.L_x_100:
[----:B------:R-:W-:-:S07]  /*2b70*/  FMUL R27, R41, -R26 ;  /* 0x8000001a291b7220 */ /* 0x000fce0000400000 */
.L_x_99:
[----:B------:R-:W-:Y:S05]  /*2b80*/  BSYNC.RECONVERGENT B4 ;  /* 0x0000000000047941 */ /* 0x000fea0003800200 */
.L_x_98:
[----:B------:R-:W-:Y:S02]  /*2b90*/  FSETP.GEU.AND P0, PT, |R35|, 9.9999999392252902908e-09, PT ;  /* 0x322bcc772300780b */ /* 0x000fe40003f0e200 */
[----:B------:R-:W-:Y:S02]  /*2ba0*/  MOV R28, R18 ;  /* 0x00000012001c7202 */ /* 0x000fe40000000f00 */
[----:B----4-:R-:W-:-:S13]  /*2bb0*/  ISETP.EQ.OR P2, PT, R4, 0x1, !P0 ;  /* 0x000000010400780c */ /* 0x010fda0004742670 */
[----:B------:R-:W-:Y:S05]  /*2bc0*/  @!P2 BRA `(.L_x_103) ;  /* 0x000000000010a947 */ /* 0x000fea0003800000 */
[----:B------:R-:W-:Y:S01]  /*2bd0*/  FSETP.NEU.AND P1, PT, R27, 1.00000000000000000000e+09, PT ;  /* 0x4e6e6b281b00780b */ /* 0x000fe20003f2d000 */
[----:B------:R-:W-:-:S12]  /*2be0*/  HFMA2 R18, -RZ, RZ, 25.71875, 3664 ;  /* 0x4e6e6b28ff127431 */ /* 0x000fd800000001ff */
[----:B------:R-:W-:Y:S05]  /*2bf0*/  @!P1 BRA `(.L_x_83) ;  /* 0x000004a400589947 */ /* 0x000fea0003800000 */
[----:B------:R-:W-:-:S07]  /*2c00*/  MOV R28, R27 ;  /* 0x0000001b001c7202 */ /* 0x000fce0000000f00 */
.L_x_103:
[----:B------:R-:W-:Y:S01]  /*2c10*/  FADD R18, -|R25|, 1 ;  /* 0x3f80000019127421 */ /* 0x000fe20000000300 */
[----:B------:R-:W-:Y:S04]  /*2c20*/  BSSY.RELIABLE B5, `(.L_x_104) ;  /* 0x00047c2000057945 */ /* 0x000fe80003800100 */
[----:B------:R-:W-:-:S13]  /*2c30*/  FSETP.GEU.AND P1, PT, R18, 9.9999997171806853657e-10, PT ;  /* 0x3089705f1200780b */ /* 0x000fda0003f2e000 */
[----:B------:R-:W-:Y:S05]  /*2c40*/  @P1 BRA `(.L_x_105) ;  /* 0x0000000400941947 */ /* 0x000fea0003800000 */
[----:B------:R-:W-:Y:S01]  /*2c50*/  FMUL R19, R24, R24 ;  /* 0x0000001818137220 */ /* 0x000fe20000400000 */
[----:B------:R-:W-:Y:S03]  /*2c60*/  BSSY.RECONVERGENT B3, `(.L_x_106) ;  /* 0x000000f000037945 */ /* 0x000fe60003800200 */
[----:B------:R-:W-:-:S04]  /*2c70*/  FFMA R19, R22, R22, R19 ;  /* 0x0000001616137223 */ /* 0x000fc80000000013 */
[----:B------:R0:W1:Y:S01]  /*2c80*/  MUFU.RSQ R2, R19 ;  /* 0x0000001300027308 */ /* 0x0000620000001400 */
[----:B------:R-:W-:-:S04]  /*2c90*/  IADD3 R6, PT, PT, R19, -0xd000000, RZ ;  /* 0xf300000013067810 */ /* 0x000fc80007ffe0ff */
[----:B------:R-:W-:-:S13]  /*2ca0*/  ISETP.GT.U32.AND P1, PT, R6, 0x727fffff, PT ;  /* 0x727fffff0600780c */ /* 0x000fda0003f24070 */
[----:B01----:R-:W-:Y:S05]  /*2cb0*/  @!P1 BRA `(.L_x_107) ;  /* 0x0000000000149947 */ /* 0x003fea0003800000 */
[----:B------:R-:W-:Y:S02]  /*2cc0*/  MOV R2, R19 ;  /* 0x0000001300027202 */ /* 0x000fe40000000f00 */
[----:B------:R-:W-:-:S07]  /*2cd0*/  MOV R6, 0x2cf0 ;  /* 0x00002cf000067802 */ /* 0x000fce0000000f00 */
[----:B------:R-:W-:Y:S05]  /*2ce0*/  CALL.REL.NOINC `($__internal_3_$__cuda_sm20_sqrt_rn_f32_slowpath) ;  /* 0x0000050400247944 */ /* 0x000fea0003c00000 */
[----:B------:R-:W-:Y:S01]  /*2cf0*/  MOV R18, R2 ;  /* 0x0000000200127202 */ /* 0x000fe20000000f00 */
[----:B------:R-:W-:Y:S06]  /*2d00*/  BRA `(.L_x_108) ;  /* 0x0000000000107947 */ /* 0x000fec0003800000 */
.L_x_107:
[----:B------:R-:W-:Y:S01]  /*2d10*/  FMUL.FTZ R18, R19, R2 ;  /* 0x0000000213127220 */ /* 0x000fe20000410000 */
[----:B------:R-:W-:-:S03]  /*2d20*/  FMUL.FTZ R2, R2, 0.5 ;  /* 0x3f00000002027820 */ /* 0x000fc60000410000 */
[----:B------:R-:W-:-:S04]  /*2d30*/  FFMA R19, -R18, R18, R19 ;  /* 0x0000001212137223 */ /* 0x000fc80000000113 */
[----:B------:R-:W-:-:S07]  /*2d40*/  FFMA R18, R19, R2, R18 ;  /* 0x0000000213127223 */ /* 0x000fce0000000012 */
.L_x_108:
[----:B------:R-:W-:Y:S05]  /*2d50*/  BSYNC.RECONVERGENT B3 ;  /* 0x0000000000037941 */ /* 0x000fea0003800200 */
.L_x_106:
[----:B------:R-:W-:Y:S01]  /*2d60*/  FSETP.LT.OR P0, PT, |R18|, 0.0010000000474974513054, !P0 ;  /* 0x3a83126f1200780b */ /* 0x000fe20004701600 */
[----:B------:R-:W-:Y:S01]  /*2d70*/  BSSY.RECONVERGENT B6, `(.L_x_109) ;  /* 0x000004f000067945 */ /* 0x000fe20003800200 */
[----:B------:R-:W-:Y:S02]  /*2d80*/  HFMA2 R19, -RZ, RZ, 0, 0 ;  /* 0x00000000ff137431 */ /* 0x000fe400000001ff */
[----:B------:R-:W-:-:S13]  /*2d90*/  ISETP.NE.OR P0, PT, R4, RZ, P0 ;  /* 0x000000ff0400720c */ /* 0x000fda0000705670 */
        /* <DEDUP_REMOVED lines=15> */
.L_x_112:
[----:B------:R-:W-:Y:S05]  /*2e90*/  BSYNC.RECONVERGENT B7 ;  /* 0x0000000000077941 */ /* 0x000fea0003800200 */
.L_x_111:
[----:B------:R-:W2:Y:S04]  /*2ea0*/  LDG.E R2, desc[UR10][R38.64+0x68] ;  /* 0x0000680a26027981 */ /* 0x000ea8000c1e1900 */
[----:B------:R-:W3:Y:S04]  /*2eb0*/  LDG.E R34, desc[UR10][R38.64+0x64] ;  /* 0x0000640a26227981 */ /* 0x000ee8000c1e1900 */
[----:B------:R-:W4:Y:S04]  /*2ec0*/  LDG.E R25, desc[UR10][R38.64+0x60] ;  /* 0x0000600a26197981 */ /* 0x000f28000c1e1900 */
[----:B------:R-:W4:Y:S04]  /*2ed0*/  LDG.E R27, desc[UR10][R38.64+0x5c] ;  /* 0x00005c0a261b7981 */ /* 0x000f28000c1e1900 */
[----:B------:R-:W4:Y:S04]  /*2ee0*/  LDG.E R29, desc[UR10][R38.64+0x58] ;  /* 0x0000580a261d7981 */ /* 0x000f28000c1e1900 */
[----:B------:R-:W4:Y:S04]  /*2ef0*/  LDG.E R20, desc[UR10][R38.64+0x54] ;  /* 0x0000540a26147981 */ /* 0x000f28000c1e1900 */
[----:B------:R-:W4:Y:S04]  /*2f00*/  LDG.E R4, desc[UR10][R38.64+0x50] ;  /* 0x0000500a26047981 */ /* 0x000f28000c1e1900 */
[----:B------:R-:W4:Y:S04]  /*2f10*/  LDG.E R19, desc[UR10][R38.64+0x4c] ;  /* 0x00004c0a26137981 */ /* 0x000f28000c1e1900 */
[----:B------:R-:W4:Y:S04]  /*2f20*/  LDG.E R6, desc[UR10][R38.64+0x48] ;  /* 0x0000480a26067981 */ /* 0x000f28000c1e1900 */
[----:B------:R-:W4:Y:S01]  /*2f30*/  LDG.E R28, desc[UR10][R38.64+0x44] ;  /* 0x0000440a261c7981 */ /* 0x000f22000c1e1900 */
[----:B------:R-:W-:Y:S01]  /*2f40*/  FMUL R21, R21, R21 ;  /* 0x0000001515157220 */ /* 0x000fe20000400000 */
[----:B------:R-:W-:-:S03]  /*2f50*/  FMUL R18, R18, R18 ;  /* 0x0000001212127220 */ /* 0x000fc60000400000 */
[----:B--2---:R-:W-:-:S04]  /*2f60*/  FFMA R2, RZ, R21, R2 ;  /* 0x00000015ff027223 */ /* 0x004fc80000000002 */
[----:B---3--:R-:W-:-:S04]  /*2f70*/  FFMA R2, R21, R2, R34 ;  /* 0x0000000215027223 */ /* 0x008fc80000000022 */
[----:B----4-:R-:W-:-:S04]  /*2f80*/  FFMA R2, R21, R2, R25 ;  /* 0x0000000215027223 */ /* 0x010fc80000000019 */
[----:B------:R-:W-:-:S04]  /*2f90*/  FFMA R2, R21, R2, R27 ;  /* 0x0000000215027223 */ /* 0x000fc8000000001b */
[----:B------:R-:W-:Y:S01]  /*2fa0*/  FFMA R29, R21, R2, R29 ;  /* 0x00000002151d7223 */ /* 0x000fe2000000001d */
[----:B------:R-:W-:-:S03]  /*2fb0*/  FADD R2, R3, 1 ;  /* 0x3f80000003027421 */ /* 0x000fc60000000000 */
[----:B------:R-:W-:Y:S01]  /*2fc0*/  FFMA R29, R21, R29, R20 ;  /* 0x0000001d151d7223 */ /* 0x000fe20000000014 */
[----:B------:R-:W-:-:S03]  /*2fd0*/  FMUL R2, R35, R2 ;  /* 0x0000000223027220 */ /* 0x000fc60000400000 */
[----:B------:R-:W-:Y:S01]  /*2fe0*/  FFMA R4, R21, R29, R4 ;  /* 0x0000001d15047223 */ /* 0x000fe20000000004 */
[----:B------:R-:W-:-:S03]  /*2ff0*/  FMUL R2, R35, R2 ;  /* 0x0000000223027220 */ /* 0x000fc60000400000 */
[----:B------:R-:W-:Y:S01]  /*3000*/  FFMA R19, R21, R4, R19 ;  /* 0x0000000415137223 */ /* 0x000fe20000000013 */
[----:B------:R-:W-:-:S03]  /*3010*/  FFMA R25, R18, -R2, 1 ;  /* 0x3f80000012197423 */ /* 0x000fc60000000802 */
[----:B------:R-:W-:Y:S02]  /*3020*/  FFMA R19, R21, R19, R6 ;  /* 0x0000001315137223 */ /* 0x000fe40000000006 */
[----:B------:R-:W-:Y:S02]  /*3030*/  FSETP.GEU.AND P0, PT, R25, RZ, PT ;  /* 0x000000ff1900720b */ /* 0x000fe40003f0e000 */
[----:B------:R-:W-:Y:S01]  /*3040*/  FFMA R28, R21, R19, R28 ;  /* 0x00000013151c7223 */ /* 0x000fe2000000001c */
[----:B------:R-:W-:-:S03]  /*3050*/  HFMA2 R19, -RZ, RZ, 25.71875, 3664 ;  /* 0x4e6e6b28ff137431 */ /* 0x000fc600000001ff */
[----:B------:R-:W-:-:S07]  /*3060*/  FMUL R3, R21, R28 ;  /* 0x0000001c15037220 */ /* 0x000fce0000400000 */
[----:B------:R-:W-:Y:S05]  /*3070*/  @!P0 BRA `(.L_x_110) ;  /* 0x0000000000788947 */ /* 0x000fea0003800000 */
[----:B------:R-:W-:Y:S01]  /*3080*/  IADD3 R2, PT, PT, R25, -0xd000000, RZ ;  /* 0xf300000019027810 */ /* 0x000fe20007ffe0ff */
[----:B------:R0:W1:Y:S01]  /*3090*/  MUFU.RSQ R4, R25 ;  /* 0x0000001900047308 */ /* 0x0000620000001400 */
[----:B------:R-:W-:Y:S01]  /*30a0*/  BSSY.RECONVERGENT B3, `(.L_x_113) ;  /* 0x000000c000037945 */ /* 0x000fe20003800200 */
[----:B------:R-:W-:Y:S01]  /*30b0*/  FMUL R35, R35, R18 ;  /* 0x0000001223237220 */ /* 0x000fe20000400000 */
[----:B------:R-:W-:-:S13]  /*30c0*/  ISETP.GT.U32.AND P0, PT, R2, 0x727fffff, PT ;  /* 0x727fffff0200780c */ /* 0x000fda0003f04070 */
[----:B0-----:R-:W-:Y:S05]  /*30d0*/  @!P0 BRA `(.L_x_114) ;  /* 0x0000000000108947 */ /* 0x001fea0003800000 */
[----:B------:R-:W-:Y:S02]  /*30e0*/  MOV R2, R25 ;  /* 0x0000001900027202 */ /* 0x000fe40000000f00 */
[----:B------:R-:W-:-:S07]  /*30f0*/  MOV R6, 0x3110 ;  /* 0x0000311000067802 */ /* 0x000fce0000000f00 */
[----:B-1----:R-:W-:Y:S05]  /*3100*/  CALL.REL.NOINC `($__internal_3_$__cuda_sm20_sqrt_rn_f32_slowpath) ;  /* 0x00000500001c7944 */ /* 0x002fea0003c00000 */
[----:B------:R-:W-:Y:S05]  /*3110*/  BRA `(.L_x_115) ;  /* 0x0000000000107947 */ /* 0x000fea0003800000 */
.L_x_114:
[----:B-1----:R-:W-:Y:S01]  /*3120*/  FMUL.FTZ R2, R25, R4 ;  /* 0x0000000419027220 */ /* 0x002fe20000410000 */
[----:B------:R-:W-:-:S03]  /*3130*/  FMUL.FTZ R4, R4, 0.5 ;  /* 0x3f00000004047820 */ /* 0x000fc60000410000 */
[----:B------:R-:W-:-:S04]  /*3140*/  FFMA R19, -R2, R2, R25 ;  /* 0x0000000202137223 */ /* 0x000fc80000000119 */
[----:B------:R-:W-:-:S07]  /*3150*/  FFMA R2, R19, R4, R2 ;  /* 0x0000000413027223 */ /* 0x000fce0000000002 */
.L_x_115:
[----:B------:R-:W-:Y:S05]  /*3160*/  BSYNC.RECONVERGENT B3 ;  /* 0x0000000000037941 */ /* 0x000fea0003800200 */
.L_x_113:
        /* <DEDUP_REMOVED lines=12> */
[----:B------:R-:W-:Y:S05]  /*3230*/  CALL.REL.NOINC `($__internal_4_$__cuda_sm3x_div_rn_noftz_f32_slowpath) ;  /* 0x00000500002c7944 */ /* 0x000fea0003c00000 */
.L_x_117:
[----:B------:R-:W-:Y:S05]  /*3240*/  BSYNC.RECONVERGENT B7 ;  /* 0x0000000000077941 */ /* 0x000fea0003800200 */
.L_x_116:
[----:B------:R-:W-:-:S07]  /*3250*/  FADD R19, R3, R2 ;  /* 0x0000000203137221 */ /* 0x000fce0000000000 */
.L_x_110:
[----:B------:R-:W-:Y:S05]  /*3260*/  BSYNC.RECONVERGENT B6 ;  /* 0x0000000000067941 */ /* 0x000fea0003800200 */
.L_x_109:
[----:B------:R-:W-:-:S04]  /*3270*/  FADD R26, R19, -R26 ;  /* 0x8000001a131a7221 */ /* 0x000fc80000000000 */
[----:B------:R-:W-:Y:S01]  /*3280*/  FMUL R28, R26, R41 ;  /* 0x000000291a1c7220 */ /* 0x000fe20000400000 */
[----:B------:R-:W-:Y:S06]  /*3290*/  BRA `(.L_x_118) ;  /* 0x0000047400687947 */ /* 0x000fec0003800000 */
.L_x_105:
[----:B------:R-:W-:Y:S05]  /*32a0*/  @P2 BRA `(.L_x_118) ;  /* 0x0000047400642947 */ /* 0x000fea0003800000 */
[----:B------:R-:W-:Y:S01]  /*32b0*/  BSSY.RECONVERGENT B6, `(.L_x_119) ;  /* 0x0000052000067945 */ /* 0x000fe20003800200 */
[----:B------:R-:W-:-:S03]  /*32c0*/  HFMA2 R42, -RZ, RZ, 25.71875, 3664 ;  /* 0x4e6e6b28ff2a7431 */ /* 0x000fc600000001ff */
[----:B------:R-:W-:Y:S05]  /*32d0*/  @!P3 BRA `(.L_x_120) ;  /* 0x00000004003cb947 */ /* 0x000fea0003800000 */
[----:B------:R-:W-:Y:S02]  /*32e0*/  FSETP.GEU.AND P0, PT, |R32|, 0.0010000000474974513054, PT ;  /* 0x3a83126f2000780b */ /* 0x000fe40003f0e200 */
[----:B------:R-:W-:Y:S02]  /*32f0*/  MOV R51, RZ ;  /* 0x000000ff00337202 */ /* 0x000fe40000000f00 */
[----:B------:R-:W-:-:S13]  /*3300*/  ISETP.NE.OR P0, PT, R4, RZ, !P0 ;  /* 0x000000ff0400720c */ /* 0x000fda0004705670 */
[----:B------:R-:W-:Y:S05]  /*3310*/  @P0 BRA `(.L_x_121) ;  /* 0x0000000400240947 */ /* 0x000fea0003800000 */
[----:B------:R-:W-:Y:S01]  /*3320*/  FADD R2, R3, 1 ;  /* 0x3f80000003027421 */ /* 0x000fe20000000000 */
[----:B------:R-:W-:Y:S01]  /*3330*/  FMUL R52, R32, R32 ;  /* 0x0000002020347220 */ /* 0x000fe20000400000 */
[----:B------:R-:W-:Y:S02]  /*3340*/  MOV R51, 0x4e6e6b28 ;  /* 0x4e6e6b2800337802 */ /* 0x000fe40000000f00 */
[----:B------:R-:W-:-:S04]  /*3350*/  FMUL R2, R35, R2 ;  /* 0x0000000223027220 */ /* 0x000fc80000400000 */
[----:B------:R-:W-:-:S04]  /*3360*/  FMUL R53, R35, R2 ;  /* 0x0000000223357220 */ /* 0x000fc80000400000 */
[----:B------:R-:W-:-:S05]  /*3370*/  FFMA R53, R52, -R53, 1 ;  /* 0x3f80000034357423 */ /* 0x000fca0000000835 */
[----:B------:R-:W-:-:S13]  /*3380*/  FSETP.GEU.AND P0, PT, R53, RZ, PT ;  /* 0x000000ff3500720b */ /* 0x000fda0003f0e000 */
[----:B------:R-:W-:Y:S05]  /*3390*/  @!P0 BRA `(.L_x_121) ;  /* 0x0000000400048947 */ /* 0x000fea0003800000 */
        /* <DEDUP_REMOVED lines=8> */
[-C--:B------:R-:W-:Y:S02]  /*3420*/  MOV R2, R32.reuse ;  /* 0x0000002000027202 */ /* 0x080fe40000000f00 */
[----:B------:R-:W-:Y:S02]  /*3430*/  MOV R6, R32 ;  /* 0x0000002000067202 */ /* 0x000fe40000000f00 */
[----:B------:R-:W-:-:S07]  /*3440*/  MOV R19, 0x3460 ;  /* 0x0000346000137802 */ /* 0x000fce0000000f00 */
[----:B------:R-:W-:Y:S05]  /*3450*/  CALL.REL.NOINC `($__internal_4_$__cuda_sm3x_div_rn_noftz_f32_slowpath) ;  /* 0x000004fc00a47944 */ /* 0x000fea0003c00000 */
[----:B------:R-:W-:-:S07]  /*3460*/  MOV R51, R2 ;  /* 0x0000000200337202 */ /* 0x000fce0000000f00 */
.L_x_122:
        /* <DEDUP_REMOVED lines=12> */
[----:B------:R-:W-:Y:S01]  /*3530*/  FMUL R51, R51, R51 ;  /* 0x0000003333337220 */ /* 0x000fe20000400000 */
[----:B------:R-:W-:Y:S01]  /*3540*/  FMUL R52, R35, R52 ;  /* 0x0000003423347220 */ /* 0x000fe20000400000 */
[----:B------:R-:W-:-:S13]  /*3550*/  ISETP.GT.U32.AND P0, PT, R6, 0x727fffff, PT ;  /* 0x727fffff0600780c */ /* 0x000fda0003f04070 */
[----:B0-----:R-:W-:Y:S05]  /*3560*/  @!P0 BRA `(.L_x_123) ;  /* 0x00000000001c8947 */ /* 0x001fea0003800000 */
[----:B------:R-:W-:Y:S01]  /*3570*/  BSSY.RECONVERGENT B3, `(.L_x_124) ;  /* 0x0000004000037945 */ /* 0x000fe20003800200 */
[----:B-1----:R-:W-:Y:S02]  /*3580*/  MOV R2, R53 ;  /* 0x0000003500027202 */ /* 0x002fe40000000f00 */
[----:B------:R-:W-:-:S07]  /*3590*/  MOV R6, 0x35b0 ;  /* 0x000035b000067802 */ /* 0x000fce0000000f00 */
[----:B----4-:R-:W-:Y:S05]  /*35a0*/  CALL.REL.NOINC `($__internal_3_$__cuda_sm20_sqrt_rn_f32_slowpath) ;  /* 0x000004f800f47944 */ /* 0x010fea0003c00000 */
[----:B------:R-:W-:Y:S05]  /*35b0*/  BSYNC.RECONVERGENT B3 ;  /* 0x0000000000037941 */ /* 0x000fea0003800200 */
.L_x_124:
[----:B------:R-:W-:Y:S01]  /*35c0*/  MOV R6, R2 ;  /* 0x0000000200067202 */ /* 0x000fe20000000f00 */
[----:B------:R-:W-:Y:S06]  /*35d0*/  BRA `(.L_x_125) ;  /* 0x0000000000107947 */ /* 0x000fec0003800000 */
.L_x_123:
[----:B-1----:R-:W-:Y:S01]  /*35e0*/  FMUL.FTZ R6, R53, R2 ;  /* 0x0000000235067220 */ /* 0x002fe20000410000 */
[----:B------:R-:W-:-:S03]  /*35f0*/  FMUL.FTZ R2, R2, 0.5 ;  /* 0x3f00000002027820 */ /* 0x000fc60000410000 */
[----:B------:R-:W-:-:S04]  /*3600*/  FFMA R53, -R6, R6, R53 ;  /* 0x0000000606357223 */ /* 0x000fc80000000135 */
[----:B------:R-:W-:-:S07]  /*3610*/  FFMA R6, R53, R2, R6 ;  /* 0x0000000235067223 */ /* 0x000fce0000000006 */
.L_x_125:
        /* <DEDUP_REMOVED lines=13> */
.L_x_127:
[----:B------:R-:W-:Y:S05]  /*36f0*/  BSYNC.RECONVERGENT B7 ;  /* 0x0000000000077941 */ /* 0x000fea0003800200 */
.L_x_126:
        /* <DEDUP_REMOVED lines=11> */
.L_x_121:
[----:B------:R-:W-:-:S04]  /*37b0*/  FADD R42, R51, -R26 ;  /* 0x8000001a332a7221 */ /* 0x000fc80000000000 */
[----:B------:R-:W-:-:S07]  /*37c0*/  FMUL R42, R42, R41 ;  /* 0x000000292a2a7220 */ /* 0x000fce0000400000 */
.L_x_120:
[----:B------:R-:W-:Y:S05]  /*37d0*/  BSYNC.RECONVERGENT B6 ;  /* 0x0000000000067941 */ /* 0x000fea0003800200 */
.L_x_119:
[----:B------:R-:W-:-:S04]  /*37e0*/  IADD3 R2, PT, PT, R35, 0x1800000, RZ ;  /* 0x0180000023027810 */ /* 0x000fc80007ffe0ff */
[----:B------:R-:W-:-:S04]  /*37f0*/  LOP3.LUT R2, R2, 0x7f800000, RZ, 0xc0, !PT ;  /* 0x7f80000002027812 */ /* 0x000fc800078ec0ff */
[----:B------:R-:W-:-:S13]  /*3800*/  ISETP.GT.U32.AND P0, PT, R2, 0x1ffffff, PT ;  /* 0x01ffffff0200780c */ /* 0x000fda0003f04070 */
[----:B------:R-:W-:Y:S05]  /*3810*/  @P0 BRA `(.L_x_128) ;  /* 0x0000000000100947 */ /* 0x000fea0003800000 */
[----:B------:R-:W-:Y:S02]  /*3820*/  MOV R2, R35 ;  /* 0x0000002300027202 */ /* 0x000fe40000000f00 */
[----:B------:R-:W-:-:S07]  /*3830*/  MOV R20, 0x3850 ;  /* 0x0000385000147802 */ /* 0x000fce0000000f00 */
[----:B------:R-:W-:Y:S05]  /*3840*/  CALL.REL.NOINC `($__internal_2_$__cuda_sm20_rcp_rn_f32_slowpath) ;  /* 0x000004f400787944 */ /* 0x000fea0003c00000 */
[----:B------:R-:W-:Y:S05]  /*3850*/  BRA `(.L_x_129) ;  /* 0x0000000000107947 */ /* 0x000fea0003800000 */
.L_x_128:
[----:B------:R-:W0:Y:S02]  /*3860*/  MUFU.RCP R2, R35 ;  /* 0x0000002300027308 */ /* 0x000e240000001000 */
[----:B0-----:R-:W-:-:S04]  /*3870*/  FFMA R6, R35, R2, -1 ;  /* 0xbf80000023067423 */ /* 0x001fc80000000002 */
[----:B------:R-:W-:-:S04]  /*3880*/  FADD.FTZ R19, -R6, -RZ ;  /* 0x800000ff06137221 */ /* 0x000fc80000010100 */
[----:B------:R-:W-:-:S07]  /*3890*/  FFMA R2, R2, R19, R2 ;  /* 0x0000001302027223 */ /* 0x000fce0000000002 */
.L_x_129:
[----:B------:R-:W-:-:S04]  /*38a0*/  FSETP.NEU.AND P0, PT, R42, 1.00000000000000000000e+09, PT ;  /* 0x4e6e6b282a00780b */ /* 0x000fc80003f0d000 */
[----:B------:R-:W-:-:S13]  /*38b0*/  FSETP.EQ.OR P0, PT, R27, 1.00000000000000000000e+09, !P0 ;  /* 0x4e6e6b281b00780b */ /* 0x000fda0004702400 */
[----:B------:R-:W-:Y:S05]  /*38c0*/  @P0 BRA `(.L_x_130) ;  /* 0x0000017800880947 */ /* 0x000fea0003800000 */
[-C--:B------:R-:W-:Y:S01]  /*38d0*/  FFMA R6, R23, R27.reuse, R24 ;  /* 0x0000001b17067223 */ /* 0x080fe20000000018 */
[----:B------:R-:W-:Y:S01]  /*38e0*/  FFMA R19, R5, R27, R22 ;  /* 0x0000001b05137223 */ /* 0x000fe20000000016 */
[----:B------:R-:W-:Y:S02]  /*38f0*/  FFMA R21, R23, R42, R24 ;  /* 0x0000002a17157223 */ /* 0x000fe40000000018 */
[----:B------:R-:W-:Y:S01]  /*3900*/  FMUL R20, R6, R6 ;  /* 0x0000000606147220 */ /* 0x000fe20000400000 */
[----:B------:R-:W-:Y:S01]  /*3910*/  FMUL R6, R2, R2 ;  /* 0x0000000202067220 */ /* 0x000fe20000400000 */
[----:B------:R-:W-:Y:S02]  /*3920*/  FMUL R21, R21, R21 ;  /* 0x0000001515157220 */ /* 0x000fe40000400000 */
[----:B------:R-:W-:Y:S01]  /*3930*/  FFMA R19, R19, R19, R20 ;  /* 0x0000001313137223 */ /* 0x000fe20000000014 */
[----:B------:R-:W-:-:S04]  /*3940*/  FFMA R20, R5, R42, R22 ;  /* 0x0000002a05147223 */ /* 0x000fc80000000016 */
[----:B------:R-:W-:Y:S01]  /*3950*/  FFMA R21, R20, R20, R21 ;  /* 0x0000001414157223 */ /* 0x000fe20000000015 */
[----:B------:R-:W-:-:S04]  /*3960*/  FSETP.GTU.AND P0, PT, R19, R6, PT ;  /* 0x000000061300720b */ /* 0x000fc80003f0c000 */
[----:B------:R-:W-:-:S13]  /*3970*/  FSETP.GTU.OR P0, PT, R21, R6, P0 ;  /* 0x000000061500720b */ /* 0x000fda000070c400 */
[----:B------:R-:W-:Y:S05]  /*3980*/  @P0 BRA `(.L_x_130) ;  /* 0x0000017800580947 */ /* 0x000fea0003800000 */
[----:B------:R-:W-:Y:S01]  /*3990*/  FMNMX R27, R42, R27, PT ;  /* 0x0000001b2a1b7209 */ /* 0x000fe20003800000 */
[----:B------:R-:W-:Y:S01]  /*39a0*/  FADD R3, R3, 1 ;  /* 0x3f80000003037421 */ /* 0x000fe20000000000 */
[----:B------:R-:W-:Y:S01]  /*39b0*/  ISETP.NE.AND P0, PT, R4, RZ, PT ;  /* 0x000000ff0400720c */ /* 0x000fe20003f05270 */
[----:B------:R-:W-:Y:S01]  /*39c0*/  FMUL R4, R35, R35 ;  /* 0x0000002323047220 */ /* 0x000fe20000400000 */
[----:B------:R-:W-:Y:S01]  /*39d0*/  BSSY.RECONVERGENT B3, `(.L_x_131) ;  /* 0x0000014000037945 */ /* 0x000fe20003800200 */
[-C--:B------:R-:W-:Y:S01]  /*39e0*/  FFMA R40, R23, R27.reuse, R24 ;  /* 0x0000001b17287223 */ /* 0x080fe20000000018 */
[----:B------:R-:W-:Y:S01]  /*39f0*/  FFMA R18, R5, R27, R22 ;  /* 0x0000001b05127223 */ /* 0x000fe20000000016 */
[----:B------:R-:W-:Y:S02]  /*3a00*/  HFMA2 R55, -RZ, RZ, 0, 0 ;  /* 0x00000000ff377431 */ /* 0x000fe400000001ff */
[----:B------:R-:W-:Y:S01]  /*3a10*/  FMUL R4, R4, R3 ;  /* 0x0000000304047220 */ /* 0x000fe20000400000 */
        /* <DEDUP_REMOVED lines=11> */
.L_x_132:
[----:B------:R-:W-:Y:S01]  /*3ad0*/  FMUL.FTZ R42, R19, R2 ;  /* 0x00000002132a7220 */ /* 0x000fe20000410000 */
[----:B------:R-:W-:-:S03]  /*3ae0*/  FMUL.FTZ R2, R2, 0.5 ;  /* 0x3f00000002027820 */ /* 0x000fc60000410000 */
[----:B------:R-:W-:-:S04]  /*3af0*/  FFMA R3, -R42, R42, R19 ;  /* 0x0000002a2a037223 */ /* 0x000fc80000000113 */
[----:B------:R-:W-:-:S07]  /*3b00*/  FFMA R42, R3, R2, R42 ;  /* 0x00000002032a7223 */ /* 0x000fce000000002a */
.L_x_133:
[----:B------:R-:W-:Y:S05]  /*3b10*/  BSYNC.RECONVERGENT B3 ;  /* 0x0000000000037941 */ /* 0x000fea0003800200 */
.L_x_131:
[----:B------:R-:W-:Y:S01]  /*3b20*/  FSETP.LT.OR P1, PT, R42, 0.0010000000474974513054, P0 ;  /* 0x3a83126f2a00780b */ /* 0x000fe20000721400 */
[----:B------:R-:W-:Y:S04]  /*3b30*/  BSSY.RECONVERGENT B6, `(.L_x_134) ;  /* 0x000177a000067945 */ /* 0x000fe80003800200 */
[----:B------:R-:W-:Y:S01]  /*3b40*/  BSSY.RELIABLE B7, `(.L_x_135) ;  /* 0x0000084000077945 */ /* 0x000fe20003800100 */
[----:B------:R-:W-:Y:S01]  /*3b50*/  HFMA2 R41, -RZ, RZ, 0, 0 ;  /* 0x00000000ff297431 */ /* 0x000fe200000001ff */
[----:B------:R-:W-:-:S06]  /*3b60*/  MOV R3, RZ ;  /* 0x000000ff00037202 */ /* 0x000fcc0000000f00 */
[----:B------:R-:W-:Y:S05]  /*3b70*/  @P1 BRA `(.L_x_136) ;  /* 0x0000000800001947 */ /* 0x000fea0003800000 */
[----:B------:R-:W-:Y:S01]  /*3b80*/  FMUL R41, R42, R42 ;  /* 0x0000002a2a297220 */ /* 0x000fe20000400000 */
[----:B------:R-:W-:-:S03]  /*3b90*/  MOV R28, 0x4e6e6b28 ;  /* 0x4e6e6b28001c7802 */ /* 0x000fc60000000f00 */
[----:B------:R-:W-:-:S05]  /*3ba0*/  FFMA R53, -R4, R41, 1 ;  /* 0x3f80000004357423 */ /* 0x000fca0000000129 */
[----:B------:R-:W-:-:S13]  /*3bb0*/  FSETP.GEU.AND P1, PT, R53, RZ, PT ;  /* 0x000000ff3500720b */ /* 0x000fda0003f2e000 */
[----:B------:R-:W-:Y:S05]  /*3bc0*/  @!P1 BREAK.RELIABLE B7 ;  /* 0x0000000000079942 */ /* 0x000fea0003800100 */
[----:B------:R-:W-:Y:S05]  /*3bd0*/  @!P1 BRA `(.L_x_137) ;  /* 0x0000017400bc9947 */ /* 0x000fea0003800000 */
        /* <DEDUP_REMOVED lines=14> */
.L_x_139:
[----:B------:R-:W-:Y:S05]  /*3cc0*/  BSYNC.RECONVERGENT B8 ;  /* 0x0000000000087941 */ /* 0x000fea0003800200 */
.L_x_138:
        /* <DEDUP_REMOVED lines=16> */
[----:B------:R-:W-:Y:S02]  /*3dd0*/  MOV R2, R53 ;  /* 0x0000003500027202 */ /* 0x000fe40000000f00 */
[----:B-1----:R-:W-:-:S07]  /*3de0*/  MOV R6, 0x3e00 ;  /* 0x00003e0000067802 */ /* 0x002fce0000000f00 */
[----:B----4-:R-:W-:Y:S05]  /*3df0*/  CALL.REL.NOINC `($__internal_3_$__cuda_sm20_sqrt_rn_f32_slowpath) ;  /* 0x000004f000e07944 */ /* 0x010fea0003c00000 */
[----:B------:R-:W-:Y:S01]  /*3e00*/  MOV R53, R2 ;  /* 0x0000000200357202 */ /* 0x000fe20000000f00 */
[----:B------:R-:W-:Y:S06]  /*3e10*/  BRA `(.L_x_142) ;  /* 0x0000000000107947 */ /* 0x000fec0003800000 */
.L_x_141:
[----:B-1----:R-:W-:Y:S01]  /*3e20*/  FMUL.FTZ R2, R53, R6 ;  /* 0x0000000635027220 */ /* 0x002fe20000410000 */
[----:B------:R-:W-:-:S03]  /*3e30*/  FMUL.FTZ R6, R6, 0.5 ;  /* 0x3f00000006067820 */ /* 0x000fc60000410000 */
[----:B------:R-:W-:-:S04]  /*3e40*/  FFMA R53, -R2, R2, R53 ;  /* 0x0000000202357223 */ /* 0x000fc80000000135 */
[----:B------:R-:W-:-:S07]  /*3e50*/  FFMA R53, R53, R6, R2 ;  /* 0x0000000635357223 */ /* 0x000fce0000000002 */
.L_x_142:
[----:B------:R-:W-:Y:S05]  /*3e60*/  BSYNC.RECONVERGENT B3 ;  /* 0x0000000000037941 */ /* 0x000fea0003800200 */
.L_x_140:
[----:B------:R-:W-:Y:S01]  /*3e70*/  FADD R6, R53, 1 ;  /* 0x3f80000035067421 */ /* 0x000fe20000000000 */
[----:B------:R-:W-:Y:S01]  /*3e80*/  FMUL R2, R35, R41 ;  /* 0x0000002923027220 */ /* 0x000fe20000400000 */
[----:B------:R-:W-:Y:S02]  /*3e90*/  BSSY.RECONVERGENT B8, `(.L_x_143) ;  /* 0x000000c000087945 */ /* 0x000fe40003800200 */
        /* <DEDUP_REMOVED lines=8> */
[----:B------:R-:W-:-:S07]  /*3f20*/  MOV R19, 0x3f40 ;  /* 0x00003f4000137802 */ /* 0x000fce0000000f00 */
[----:B----4-:R-:W-:Y:S05]  /*3f30*/  CALL.REL.NOINC `($__internal_4_$__cuda_sm3x_div_rn_noftz_f32_slowpath) ;  /* 0x000004f000ec7944 */ /* 0x010fea0003c00000 */
[----:B------:R-:W-:-:S07]  /*3f40*/  MOV R41, R2 ;  /* 0x0000000200297202 */ /* 0x000fce0000000f00 */
.L_x_144:
[----:B------:R-:W-:Y:S05]  /*3f50*/  BSYNC.RECONVERGENT B8 ;  /* 0x0000000000087941 */ /* 0x000fea0003800200 */
.L_x_143:
[----:B----4-:R-:W-:Y:S01]  /*3f60*/  FFMA R2, RZ, R52, R3 ;  /* 0x00000034ff027223 */ /* 0x010fe20000000003 */
[----:B------:R-:W0:Y:S01]  /*3f70*/  MUFU.RCP R54, R53 ;  /* 0x0000003500367308 */ /* 0x000e220000001000 */
[----:B------:R-:W-:Y:S02]  /*3f80*/  BSSY.RECONVERGENT B8, `(.L_x_145) ;  /* 0x0000017000087945 */ /* 0x000fe40003800200 */
[----:B------:R-:W-:-:S04]  /*3f90*/  FFMA R2, R52, R2, R43 ;  /* 0x0000000234027223 */ /* 0x000fc8000000002b */
[----:B------:R-:W-:-:S04]  /*3fa0*/  FFMA R2, R52, R2, R44 ;  /* 0x0000000234027223 */ /* 0x000fc8000000002c */
[----:B------:R-:W-:-:S04]  /*3fb0*/  FFMA R2, R52, R2, R45 ;  /* 0x0000000234027223 */ /* 0x000fc8000000002d */
[----:B------:R-:W-:Y:S01]  /*3fc0*/  FFMA R2, R52, R2, R46 ;  /* 0x0000000234027223 */ /* 0x000fe2000000002e */
[----:B0-----:R-:W-:-:S03]  /*3fd0*/  FFMA R19, R54, -R53, 1 ;  /* 0x3f80000036137423 */ /* 0x001fc60000000835 */
[----:B------:R-:W-:Y:S01]  /*3fe0*/  FFMA R6, R52, R2, R47 ;  /* 0x0000000234067223 */ /* 0x000fe2000000002f */
[----:B------:R-:W-:Y:S01]  /*3ff0*/  FMUL R2, R35, R42 ;  /* 0x0000002a23027220 */ /* 0x000fe20000400000 */
[----:B------:R-:W-:Y:S02]  /*4000*/  FFMA R54, R54, R19, R54 ;  /* 0x0000001336367223 */ /* 0x000fe40000000036 */
[----:B------:R-:W-:Y:S01]  /*4010*/  FFMA R6, R52, R6, R48 ;  /* 0x0000000634067223 */ /* 0x000fe20000000030 */
[----:B------:R-:W0:Y:S01]  /*4020*/  FCHK P1, R2, R53 ;  /* 0x0000003502007302 */ /* 0x000e220000020000 */
[----:B------:R-:W-:Y:S02]  /*4030*/  FFMA R19, R2, R54, RZ ;  /* 0x0000003602137223 */ /* 0x000fe400000000ff */
[----:B------:R-:W-:Y:S02]  /*4040*/  FFMA R6, R52, R6, R49 ;  /* 0x0000000634067223 */ /* 0x000fe40000000031 */
[----:B------:R-:W-:-:S02]  /*4050*/  FFMA R20, R19, -R53, R2 ;  /* 0x8000003513147223 */ /* 0x000fc40000000002 */
[----:B------:R-:W-:Y:S02]  /*4060*/  FFMA R6, R52, R6, R50 ;  /* 0x0000000634067223 */ /* 0x000fe40000000032 */
[----:B------:R-:W-:Y:S02]  /*4070*/  FFMA R54, R54, R20, R19 ;  /* 0x0000001436367223 */ /* 0x000fe40000000013 */
[----:B------:R-:W-:-:S04]  /*4080*/  FFMA R6, R52, R6, R51 ;  /* 0x0000000634067223 */ /* 0x000fc80000000033 */
[----:B------:R-:W-:Y:S01]  /*4090*/  FFMA R41, R52, R6, R41 ;  /* 0x0000000634297223 */ /* 0x000fe20000000029 */
[----:B0-----:R-:W-:Y:S06]  /*40a0*/  @!P1 BRA `(.L_x_146) ;  /* 0x0000000000109947 */ /* 0x001fec0003800000 */
[----:B------:R-:W-:Y:S02]  /*40b0*/  MOV R6, R53 ;  /* 0x0000003500067202 */ /* 0x000fe40000000f00 */
[----:B------:R-:W-:-:S07]  /*40c0*/  MOV R19, 0x40e0 ;  /* 0x000040e000137802 */ /* 0x000fce0000000f00 */
[----:B------:R-:W-:Y:S05]  /*40d0*/  CALL.REL.NOINC `($__internal_4_$__cuda_sm3x_div_rn_noftz_f32_slowpath) ;  /* 0x000004f000847944 */ /* 0x000fea0003c00000 */
[----:B------:R-:W-:-:S07]  /*40e0*/  MOV R54, R2 ;  /* 0x0000000200367202 */ /* 0x000fce0000000f00 */
.L_x_146:
[----:B------:R-:W-:Y:S05]  /*40f0*/  BSYNC.RECONVERGENT B8 ;  /* 0x0000000000087941 */ /* 0x000fea0003800200 */
.L_x_145:
[----:B------:R-:W-:Y:S01]  /*4100*/  FMUL R3, R3, 10 ;  /* 0x4120000003037820 */ /* 0x000fe20000400000 */
[----:B------:R-:W-:Y:S01]  /*4110*/  FMUL R43, R43, 9 ;  /* 0x411000002b2b7820 */ /* 0x000fe20000400000 */
[----:B------:R-:W-:Y:S01]  /*4120*/  FMUL R44, R44, 8 ;  /* 0x410000002c2c7820 */ /* 0x000fe20000400000 */
[----:B------:R-:W-:Y:S01]  /*4130*/  FMUL R45, R45, 7 ;  /* 0x40e000002d2d7820 */ /* 0x000fe20000400000 */
[----:B------:R-:W-:Y:S01]  /*4140*/  FFMA R3, RZ, R52, R3 ;  /* 0x00000034ff037223 */ /* 0x000fe20000000003 */
[----:B------:R-:W-:Y:S01]  /*4150*/  FMUL R47, R47, 5 ;  /* 0x40a000002f2f7820 */ /* 0x000fe20000400000 */
[----:B------:R-:W-:Y:S01]  /*4160*/  FMUL R19, R48, 4 ;  /* 0x4080000030137820 */ /* 0x000fe20000400000 */
[----:B------:R-:W-:Y:S01]  /*4170*/  FMUL R49, R49, 3 ;  /* 0x4040000031317820 */ /* 0x000fe20000400000 */
[----:B------:R-:W-:Y:S01]  /*4180*/  FFMA R3, R52, R3, R43 ;  /* 0x0000000334037223 */ /* 0x000fe2000000002b */
[----:B------:R-:W-:Y:S01]  /*4190*/  FADD R2, R28, R28 ;  /* 0x0000001c1c027221 */ /* 0x000fe20000000000 */
[----:B------:R-:W-:Y:S02]  /*41a0*/  BSSY.RECONVERGENT B8, `(.L_x_147) ;  /* 0x0000018000087945 */ /* 0x000fe40003800200 */
[----:B------:R-:W-:Y:S01]  /*41b0*/  FFMA R44, R52, R3, R44 ;  /* 0x00000003342c7223 */ /* 0x000fe2000000002c */
[----:B------:R-:W-:-:S03]  /*41c0*/  FMUL R3, R46, 6 ;  /* 0x40c000002e037820 */ /* 0x000fc60000400000 */
[----:B------:R-:W-:-:S04]  /*41d0*/  FFMA R44, R52, R44, R45 ;  /* 0x0000002c342c7223 */ /* 0x000fc8000000002d */
[C---:B------:R-:W-:Y:S02]  /*41e0*/  FFMA R44, R52.reuse, R44, R3 ;  /* 0x0000002c342c7223 */ /* 0x040fe40000000003 */
[----:B------:R-:W0:Y:S02]  /*41f0*/  MUFU.RCP R3, R32 ;  /* 0x0000002000037308 */ /* 0x000e240000001000 */
[----:B------:R-:W-:-:S04]  /*4200*/  FFMA R44, R52, R44, R47 ;  /* 0x0000002c342c7223 */ /* 0x000fc8000000002f */
[----:B------:R-:W-:Y:S01]  /*4210*/  FFMA R44, R52, R44, R19 ;  /* 0x0000002c342c7223 */ /* 0x000fe20000000013 */
[----:B------:R-:W-:-:S03]  /*4220*/  FADD R19, R50, R50 ;  /* 0x0000003232137221 */ /* 0x000fc60000000000 */
[----:B------:R-:W-:-:S04]  /*4230*/  FFMA R44, R52, R44, R49 ;  /* 0x0000002c342c7223 */ /* 0x000fc80000000031 */
[----:B------:R-:W-:Y:S01]  /*4240*/  FFMA R44, R52, R44, R19 ;  /* 0x0000002c342c7223 */ /* 0x000fe20000000013 */
[----:B0-----:R-:W-:-:S03]  /*4250*/  FFMA R6, -R32, R3, 1 ;  /* 0x3f80000020067423 */ /* 0x001fc60000000103 */
[----:B------:R-:W-:Y:S01]  /*4260*/  FFMA R51, R52, R44, R51 ;  /* 0x0000002c34337223 */ /* 0x000fe20000000033 */
[----:B------:R-:W-:-:S03]  /*4270*/  FFMA R3, R3, R6, R3 ;  /* 0x0000000603037223 */ /* 0x000fc60000000003 */
[----:B------:R-:W-:-:S04]  /*4280*/  FMUL R2, R2, R51 ;  /* 0x0000003302027220 */ /* 0x000fc80000400000 */
[----:B------:R-:W0:Y:S01]  /*4290*/  FCHK P1, R2, R32 ;  /* 0x0000002002007302 */ /* 0x000e220000020000 */
[----:B------:R-:W-:-:S04]  /*42a0*/  FFMA R6, R2, R3, RZ ;  /* 0x0000000302067223 */ /* 0x000fc800000000ff */
[----:B------:R-:W-:-:S04]  /*42b0*/  FFMA R19, -R32, R6, R2 ;  /* 0x0000000620137223 */ /* 0x000fc80000000102 */
[----:B------:R-:W-:Y:S01]  /*42c0*/  FFMA R3, R3, R19, R6 ;  /* 0x0000001303037223 */ /* 0x000fe20000000006 */
[----:B0-----:R-:W-:Y:S06]  /*42d0*/  @!P1 BRA `(.L_x_148) ;  /* 0x0000000000109947 */ /* 0x001fec0003800000 */
[----:B------:R-:W-:Y:S02]  /*42e0*/  MOV R6, R32 ;  /* 0x0000002000067202 */ /* 0x000fe40000000f00 */
[----:B------:R-:W-:-:S07]  /*42f0*/  MOV R19, 0x4310 ;  /* 0x0000431000137802 */ /* 0x000fce0000000f00 */
[----:B------:R-:W-:Y:S05]  /*4300*/  CALL.REL.NOINC `($__internal_4_$__cuda_sm3x_div_rn_noftz_f32_slowpath) ;  /* 0x000004ec00f87944 */ /* 0x000fea0003c00000 */
[----:B------:R-:W-:-:S07]  /*4310*/  MOV R3, R2 ;  /* 0x0000000200037202 */ /* 0x000fce0000000f00 */
.L_x_148:
[----:B------:R-:W-:Y:S05]  /*4320*/  BSYNC.RECONVERGENT B8 ;  /* 0x0000000000087941 */ /* 0x000fea0003800200 */
.L_x_147:
[----:B------:R-:W-:Y:S01]  /*4330*/  FSETP.NEU.AND P1, PT, R41, 1.00000000000000000000e+09, PT ;  /* 0x4e6e6b282900780b */ /* 0x000fe20003f2d000 */
[----:B------:R-:W-:Y:S02]  /*4340*/  HFMA2 R28, -RZ, RZ, 25.71875, 3664 ;  /* 0x4e6e6b28ff1c7431 */ /* 0x000fe400000001ff */
[----:B------:R-:W-:-:S10]  /*4350*/  FADD R3, R3, R54 ;  /* 0x0000003603037221 */ /* 0x000fd40000000000 */
[----:B------:R-:W-:Y:S05]  /*4360*/  @!P1 BREAK.RELIABLE B7 ;  /* 0x0000000000079942 */ /* 0x000fea0003800100 */
[----:B------:R-:W-:Y:S05]  /*4370*/  @!P1 BRA `(.L_x_137) ;  /* 0x0000016c00d49947 */ /* 0x000fea0003800000 */
.L_x_136:
[----:B------:R-:W-:Y:S05]  /*4380*/  BSYNC.RELIABLE B7 ;  /* 0x0000000000077941 */ /* 0x000fea0003800100 */
.L_x_135:
[----:B------:R-:W0:Y:S01]  /*4390*/  MUFU.RCP R19, R42 ;  /* 0x0000002a00137308 */ /* 0x000e220000001000 */
[----:B------:R-:W-:Y:S01]  /*43a0*/  FMUL R2, R23, R40 ;  /* 0x0000002817027220 */ /* 0x000fe20000400000 */
[----:B------:R-:W-:Y:S01]  /*43b0*/  BSSY.RECONVERGENT B7, `(.L_x_149) ;  /* 0x0000010000077945 */ /* 0x000fe20003800200 */
[----:B------:R-:W-:Y:S02]  /*43c0*/  FSETP.GT.AND P3, PT, R42, 0.0010000000474974513054, PT ;  /* 0x3a83126f2a00780b */ /* 0x000fe40003f64000 */
[----:B------:R-:W-:Y:S01]  /*43d0*/  FFMA R2, R5, R18, R2 ;  /* 0x0000001205027223 */ /* 0x000fe20000000002 */
[----:B------:R-:W-:-:S03]  /*43e0*/  FADD R18, R41, -R26 ;  /* 0x8000001a29127221 */ /* 0x000fc60000000000 */
[----:B------:R-:W1:Y:S01]  /*43f0*/  FCHK P1, R2, R42 ;  /* 0x0000002a02007302 */ /* 0x000e620000020000 */
[----:B------:R-:W-:Y:S01]  /*4400*/  FFMA R18, -R25, R27, R18 ;  /* 0x0000001b19127223 */ /* 0x000fe20000000112 */
[----:B0-----:R-:W-:-:S04]  /*4410*/  FFMA R6, R19, -R42, 1 ;  /* 0x3f80000013067423 */ /* 0x001fc8000000082a */
[----:B------:R-:W-:-:S04]  /*4420*/  FFMA R19, R19, R6, R19 ;  /* 0x0000000613137223 */ /* 0x000fc80000000013 */
[----:B------:R-:W-:-:S04]  /*4430*/  FFMA R21, R2, R19, RZ ;  /* 0x0000001302157223 */ /* 0x000fc800000000ff */
[----:B------:R-:W-:-:S04]  /*4440*/  FFMA R6, R21, -R42, R2 ;  /* 0x8000002a15067223 */ /* 0x000fc80000000002 */
[----:B------:R-:W-:Y:S01]  /*4450*/  FFMA R6, R19, R6, R21 ;  /* 0x0000000613067223 */ /* 0x000fe20000000015 */
[----:B-1----:R-:W-:Y:S06]  /*4460*/  @!P1 BRA `(.L_x_150) ;  /* 0x0000000000109947 */ /* 0x002fec0003800000 */
[----:B------:R-:W-:Y:S02]  /*4470*/  MOV R6, R42 ;  /* 0x0000002a00067202 */ /* 0x000fe40000000f00 */
[----:B------:R-:W-:-:S07]  /*4480*/  MOV R19, 0x44a0 ;  /* 0x000044a000137802 */ /* 0x000fce0000000f00 */
[----:B------:R-:W-:Y:S05]  /*4490*/  CALL.REL.NOINC `($__internal_4_$__cuda_sm3x_div_rn_noftz_f32_slowpath) ;  /* 0x000004ec00947944 */ /* 0x000fea0003c00000 */
[----:B------:R-:W-:-:S07]  /*44a0*/  MOV R6, R2 ;  /* 0x0000000200067202 */ /* 0x000fce0000000f00 */
.L_x_150:
[----:B------:R-:W-:Y:S05]  /*44b0*/  BSYNC.RECONVERGENT B7 ;  /* 0x0000000000077941 */ /* 0x000fea0003800200 */
.L_x_149:
[----:B------:R-:W-:Y:S01]  /*44c0*/  FSEL R6, R6, RZ, P3 ;  /* 0x000000ff06067208 */ /* 0x000fe20001800000 */
[----:B------:R-:W-:Y:S04]  /*44d0*/  BSSY.RECONVERGENT B7, `(.L_x_151) ;  /* 0x000000e000077945 */ /* 0x000fe80003800200 */
[----:B------:R-:W-:-:S04]  /*44e0*/  FFMA R19, R6, R3, -R25 ;  /* 0x0000000306137223 */ /* 0x000fc80000000819 */
[----:B------:R-:W0:Y:S08]  /*44f0*/  MUFU.RCP R2, R19 ;  /* 0x0000001300027308 */ /* 0x000e300000001000 */
[----:B------:R-:W1:Y:S01]  /*4500*/  FCHK P1, -R18, R19 ;  /* 0x0000001312007302 */ /* 0x000e620000020100 */
[----:B0-----:R-:W-:-:S04]  /*4510*/  FFMA R3, -R19, R2, 1 ;  /* 0x3f80000013037423 */ /* 0x001fc80000000102 */
[----:B------:R-:W-:-:S04]  /*4520*/  FFMA R3, R2, R3, R2 ;  /* 0x0000000302037223 */ /* 0x000fc80000000002 */
[----:B------:R-:W-:-:S04]  /*4530*/  FFMA R2, -R18, R3, RZ ;  /* 0x0000000312027223 */ /* 0x000fc800000001ff */
[----:B------:R-:W-:-:S04]  /*4540*/  FFMA R6, -R19, R2, -R18 ;  /* 0x0000000213067223 */ /* 0x000fc80000000912 */
[----:B------:R-:W-:Y:S01]  /*4550*/  FFMA R2, R3, R6, R2 ;  /* 0x0000000603027223 */ /* 0x000fe20000000002 */
[----:B-1----:R-:W-:Y:S06]  /*4560*/  @!P1 BRA `(.L_x_152) ;  /* 0x0000000000109947 */ /* 0x002fec0003800000 */
[----:B------:R-:W-:Y:S01]  /*4570*/  MOV R6, R19 ;  /* 0x0000001300067202 */ /* 0x000fe20000000f00 */
[----:B------:R-:W-:Y:S01]  /*4580*/  FADD R2, -R18, -RZ ;  /* 0x800000ff12027221 */ /* 0x000fe20000000100 */
[----:B------:R-:W-:-:S07]  /*4590*/  MOV R19, 0x45b0 ;  /* 0x000045b000137802 */ /* 0x000fce0000000f00 */
[----:B------:R-:W-:Y:S05]  /*45a0*/  CALL.REL.NOINC `($__internal_4_$__cuda_sm3x_div_rn_noftz_f32_slowpath) ;  /* 0x000004ec00507944 */ /* 0x000fea0003c00000 */
.L_x_152:
[----:B------:R-:W-:Y:S05]  /*45b0*/  BSYNC.RECONVERGENT B7 ;  /* 0x0000000000077941 */ /* 0x000fea0003800200 */
.L_x_151:
[----:B------:R-:W-:Y:S01]  /*45c0*/  FSETP.GE.AND P1, PT, |R27|, |R2|, PT ;  /* 0x400000021b00720b */ /* 0x000fe20003f26200 */
[----:B------:R-:W-:-:S12]  /*45d0*/  FADD R44, R2, R27 ;  /* 0x0000001b022c7221 */ /* 0x000fd80000000000 */
[----:B------:R-:W-:Y:S01]  /*45e0*/  @P1 FADD R3, R27, -R44 ;  /* 0x8000002c1b031221 */ /* 0x000fe20000000000 */
[----:B------:R-:W-:-:S03]  /*45f0*/  @!P1 FADD R6, -R44, R2 ;  /* 0x000000022c069221 */ /* 0x000fc60000000100 */
[----:B------:R-:W-:Y:S01]  /*4600*/  @P1 FADD R2, R3, R2 ;  /* 0x0000000203021221 */ /* 0x000fe20000000000 */
[----:B------:R-:W-:-:S03]  /*4610*/  @!P1 FADD R6, R6, R27 ;  /* 0x0000001b06069221 */ /* 0x000fc60000000000 */
[--C-:B------:R-:W-:Y:S01]  /*4620*/  @P1 FADD R43, R2, R55.reuse ;  /* 0x00000037022b1221 */ /* 0x100fe20000000000 */
[----:B------:R-:W-:-:S04]  /*4630*/  @!P1 FADD R43, R6, R55 ;  /* 0x00000037062b9221 */ /* 0x000fc80000000000 */
[----:B------:R-:W-:-:S04]  /*4640*/  FADD R42, R43, R44 ;  /* 0x0000002c2b2a7221 */ /* 0x000fc80000000000 */
[----:B------:R-:W-:Y:S01]  /*4650*/  FADD R27, -R27, R42 ;  /* 0x0000002a1b1b7221 */ /* 0x000fe20000000100 */
[----:B------:R-:W-:-:S04]  /*4660*/  MOV R28, R42 ;  /* 0x0000002a001c7202 */ /* 0x000fc80000000f00 */
[----:B------:R-:W-:-:S13]  /*4670*/  FSETP.GEU.AND P1, PT, |R27|, 9.9999997473787516356e-05, PT ;  /* 0x38d1b7171b00780b */ /* 0x000fda0003f2e200 */
[----:B------:R-:W-:Y:S05]  /*4680*/  @!P1 BRA `(.L_x_137) ;  /* 0x0000016c00109947 */ /* 0x000fea0003800000 */
[-C--:B------:R-:W-:Y:S01]  /*4690*/  FFMA R41, R23, R42.reuse, R24 ;  /* 0x0000002a17297223 */ /* 0x080fe20000000018 */
[----:B------:R-:W-:Y:S01]  /*46a0*/  FFMA R40, R5, R42, R22 ;  /* 0x0000002a05287223 */ /* 0x000fe20000000016 */
[----:B------:R-:W-:Y:S02]  /*46b0*/  BSSY.RECONVERGENT B3, `(.L_x_153) ;  /* 0x000000f000037945 */ /* 0x000fe40003800200 */
[----:B------:R-:W-:-:S04]  /*46c0*/  FMUL R3, R41, R41 ;  /* 0x0000002929037220 */ /* 0x000fc80000400000 */
[----:B------:R-:W-:-:S04]  /*46d0*/  FFMA R2, R40, R40, R3 ;  /* 0x0000002828027223 */ /* 0x000fc80000000003 */
[----:B------:R0:W1:Y:S01]  /*46e0*/  MUFU.RSQ R3, R2 ;  /* 0x0000000200037308 */ /* 0x0000620000001400 */
[----:B------:R-:W-:-:S04]  /*46f0*/  IADD3 R6, PT, PT, R2, -0xd000000, RZ ;  /* 0xf300000002067810 */ /* 0x000fc80007ffe0ff */
[----:B------:R-:W-:-:S13]  /*4700*/  ISETP.GT.U32.AND P1, PT, R6, 0x727fffff, PT ;  /* 0x727fffff0600780c */ /* 0x000fda0003f24070 */
[----:B01----:R-:W-:Y:S05]  /*4710*/  @!P1 BRA `(.L_x_154) ;  /* 0x0000000000109947 */ /* 0x003fea0003800000 */
[----:B------:R-:W-:-:S07]  /*4720*/  MOV R6, 0x4740 ;  /* 0x0000474000067802 */ /* 0x000fce0000000f00 */
[----:B------:R-:W-:Y:S05]  /*4730*/  CALL.REL.NOINC `($__internal_3_$__cuda_sm20_sqrt_rn_f32_slowpath) ;  /* 0x000004e800907944 */ /* 0x000fea0003c00000 */
[----:B------:R-:W-:Y:S01]  /*4740*/  MOV R27, R2 ;  /* 0x00000002001b7202 */ /* 0x000fe20000000f00 */
[----:B------:R-:W-:Y:S06]  /*4750*/  BRA `(.L_x_155) ;  /* 0x0000000000107947 */ /* 0x000fec0003800000 */
.L_x_154:
[----:B------:R-:W-:Y:S01]  /*4760*/  FMUL.FTZ R27, R2, R3 ;  /* 0x00000003021b7220 */ /* 0x000fe20000410000 */
[----:B------:R-:W-:-:S03]  /*4770*/  FMUL.FTZ R3, R3, 0.5 ;  /* 0x3f00000003037820 */ /* 0x000fc60000410000 */
[----:B------:R-:W-:-:S04]  /*4780*/  FFMA R2, -R27, R27, R2 ;  /* 0x0000001b1b027223 */ /* 0x000fc80000000102 */
[----:B------:R-:W-:-:S07]  /*4790*/  FFMA R27, R2, R3, R27 ;  /* 0x00000003021b7223 */ /* 0x000fce000000001b */
.L_x_155:
[----:B------:R-:W-:Y:S05]  /*47a0*/  BSYNC.RECONVERGENT B3 ;  /* 0x0000000000037941 */ /* 0x000fea0003800200 */
.L_x_153:
[----:B------:R-:W-:Y:S01]  /*47b0*/  FSETP.LT.OR P1, PT, R27, 0.0010000000474974513054, P0 ;  /* 0x3a83126f1b00780b */ /* 0x000fe20000721400 */
[----:B------:R-:W-:Y:S01]  /*47c0*/  BSSY.RELIABLE B7, `(.L_x_156) ;  /* 0x0000084000077945 */ /* 0x000fe20003800100 */
[----:B------:R-:W-:Y:S01]  /*47d0*/  HFMA2 R18, -RZ, RZ, 0, 0 ;  /* 0x00000000ff127431 */ /* 0x000fe200000001ff */
[----:B------:R-:W-:-:S10]  /*47e0*/  MOV R3, RZ ;  /* 0x000000ff00037202 */ /* 0x000fd40000000f00 */
        /* <DEDUP_REMOVED lines=21> */
.L_x_159:
[----:B------:R-:W-:Y:S05]  /*4940*/  BSYNC.RECONVERGENT B8 ;  /* 0x0000000000087941 */ /* 0x000fea0003800200 */
.L_x_158:
        /* <DEDUP_REMOVED lines=21> */
.L_x_161:
[----:B-1----:R-:W-:Y:S01]  /*4aa0*/  FMUL.FTZ R2, R55, R6 ;  /* 0x0000000637027220 */ /* 0x002fe20000410000 */
[----:B------:R-:W-:-:S03]  /*4ab0*/  FMUL.FTZ R6, R6, 0.5 ;  /* 0x3f00000006067820 */ /* 0x000fc60000410000 */
[----:B------:R-:W-:-:S04]  /*4ac0*/  FFMA R55, -R2, R2, R55 ;  /* 0x0000000202377223 */ /* 0x000fc80000000137 */
[----:B------:R-:W-:-:S07]  /*4ad0*/  FFMA R55, R55, R6, R2 ;  /* 0x0000000637377223 */ /* 0x000fce0000000002 */
.L_x_162:
[----:B------:R-:W-:Y:S05]  /*4ae0*/  BSYNC.RECONVERGENT B3 ;  /* 0x0000000000037941 */ /* 0x000fea0003800200 */
.L_x_160:
        /* <DEDUP_REMOVED lines=14> */
.L_x_164:
[----:B------:R-:W-:Y:S05]  /*4bd0*/  BSYNC.RECONVERGENT B8 ;  /* 0x0000000000087941 */ /* 0x000fea0003800200 */
.L_x_163:
[----:B------:R-:W0:Y:S01]  /*4be0*/  MUFU.RCP R56, R55 ;  /* 0x0000003700387308 */ /* 0x000e220000001000 */
[----:B------:R-:W-:Y:S01]  /*4bf0*/  FMUL R2, R35, R27 ;  /* 0x0000001b23027220 */ /* 0x000fe20000400000 */
[----:B------:R-:W-:Y:S06]  /*4c00*/  BSSY.RECONVERGENT B8, `(.L_x_165) ;  /* 0x0000017000087945 */ /* 0x000fec0003800200 */
[----:B------:R-:W1:Y:S01]  /*4c10*/  FCHK P1, R2, R55 ;  /* 0x0000003702007302 */ /* 0x000e620000020000 */
[----:B0-----:R-:W-:-:S04]  /*4c20*/  FFMA R6, R56, -R55, 1 ;  /* 0x3f80000038067423 */ /* 0x001fc80000000837 */
[----:B------:R-:W-:-:S04]  /*4c30*/  FFMA R56, R56, R6, R56 ;  /* 0x0000000638387223 */ /* 0x000fc80000000038 */
[----:B------:R-:W-:-:S04]  /*4c40*/  FFMA R6, R2, R56, RZ ;  /* 0x0000003802067223 */ /* 0x000fc800000000ff */
[----:B------:R-:W-:-:S04]  /*4c50*/  FFMA R19, R6, -R55, R2 ;  /* 0x8000003706137223 */ /* 0x000fc80000000002 */
[----:B------:R-:W-:Y:S01]  /*4c60*/  FFMA R56, R56, R19, R6 ;  /* 0x0000001338387223 */ /* 0x000fe20000000006 */
        /* <DEDUP_REMOVED lines=10> */
[----:B------:R-:W-:Y:S01]  /*4d10*/  FFMA R18, R54, R6, R18 ;  /* 0x0000000636127223 */ /* 0x000fe20000000012 */
[----:B-1----:R-:W-:Y:S06]  /*4d20*/  @!P1 BRA `(.L_x_166) ;  /* 0x0000000000109947 */ /* 0x002fec0003800000 */
[----:B------:R-:W-:Y:S02]  /*4d30*/  MOV R6, R55 ;  /* 0x0000003700067202 */ /* 0x000fe40000000f00 */
[----:B------:R-:W-:-:S07]  /*4d40*/  MOV R19, 0x4d60 ;  /* 0x00004d6000137802 */ /* 0x000fce0000000f00 */
[----:B------:R-:W-:Y:S05]  /*4d50*/  CALL.REL.NOINC `($__internal_4_$__cuda_sm3x_div_rn_noftz_f32_slowpath) ;  /* 0x000004e400647944 */ /* 0x000fea0003c00000 */
[----:B------:R-:W-:-:S07]  /*4d60*/  MOV R56, R2 ;  /* 0x0000000200387202 */ /* 0x000fce0000000f00 */
.L_x_166:
[----:B------:R-:W-:Y:S05]  /*4d70*/  BSYNC.RECONVERGENT B8 ;  /* 0x0000000000087941 */ /* 0x000fea0003800200 */
.L_x_165:
        /* <DEDUP_REMOVED lines=9> */
[----:B------:R-:W-:Y:S01]  /*4e10*/  FMUL R51, R51, 3 ;  /* 0x4040000033337820 */ /* 0x000fe20000400000 */
[----:B------:R-:W-:Y:S01]  /*4e20*/  FADD R2, R28, R28 ;  /* 0x0000001c1c027221 */ /* 0x000fe20000000000 */
[----:B------:R-:W-:Y:S01]  /*4e30*/  BSSY.RECONVERGENT B8, `(.L_x_167) ;  /* 0x0000017000087945 */ /* 0x000fe20003800200 */
[----:B------:R-:W-:-:S04]  /*4e40*/  FFMA R3, R54, R3, R46 ;  /* 0x0000000336037223 */ /* 0x000fc8000000002e */
        /* <DEDUP_REMOVED lines=21> */
.L_x_168:
[----:B------:R-:W-:Y:S05]  /*4fa0*/  BSYNC.RECONVERGENT B8 ;  /* 0x0000000000087941 */ /* 0x000fea0003800200 */
.L_x_167:
[----:B------:R-:W-:Y:S01]  /*4fb0*/  FSETP.NEU.AND P1, PT, R18, 1.00000000000000000000e+09, PT ;  /* 0x4e6e6b281200780b */ /* 0x000fe20003f2d000 */
[----:B------:R-:W-:Y:S02]  /*4fc0*/  HFMA2 R28, -RZ, RZ, 25.71875, 3664 ;  /* 0x4e6e6b28ff1c7431 */ /* 0x000fe400000001ff */
[----:B------:R-:W-:-:S10]  /*4fd0*/  FADD R3, R3, R56 ;  /* 0x0000003803037221 */ /* 0x000fd40000000000 */
[----:B------:R-:W-:Y:S05]  /*4fe0*/  @!P1 BREAK.RELIABLE B7 ;  /* 0x0000000000079942 */ /* 0x000fea0003800100 */
[----:B------:R-:W-:Y:S05]  /*4ff0*/  @!P1 BRA `(.L_x_137) ;  /* 0x0000016000b49947 */ /* 0x000fea0003800000 */
.L_x_157:
[----:B------:R-:W-:Y:S05]  /*5000*/  BSYNC.RELIABLE B7 ;  /* 0x0000000000077941 */ /* 0x000fea0003800100 */
.L_x_156:
[----:B------:R-:W0:Y:S01]  /*5010*/  MUFU.RCP R6, R27 ;  /* 0x0000001b00067308 */ /* 0x000e220000001000 */
[----:B------:R-:W-:Y:S01]  /*5020*/  FMUL R2, R23, R41 ;  /* 0x0000002917027220 */ /* 0x000fe20000400000 */
[----:B------:R-:W-:Y:S01]  /*5030*/  FADD R18, R18, -R26 ;  /* 0x8000001a12127221 */ /* 0x000fe20000000000 */
[----:B------:R-:W-:Y:S01]  /*5040*/  BSSY.RECONVERGENT B7, `(.L_x_169) ;  /* 0x000000f000077945 */ /* 0x000fe20003800200 */
[----:B------:R-:W-:Y:S01]  /*5050*/  FSETP.GT.AND P3, PT, R27, 0.0010000000474974513054, PT ;  /* 0x3a83126f1b00780b */ /* 0x000fe20003f64000 */
[----:B------:R-:W-:Y:S01]  /*5060*/  FFMA R2, R5, R40, R2 ;  /* 0x0000002805027223 */ /* 0x000fe20000000002 */
[----:B------:R-:W-:-:S03]  /*5070*/  FFMA R18, -R25, R42, R18 ;  /* 0x0000002a19127223 */ /* 0x000fc60000000112 */
[----:B------:R-:W1:Y:S01]  /*5080*/  FCHK P1, R2, R27 ;  /* 0x0000001b02007302 */ /* 0x000e620000020000 */
        /* <DEDUP_REMOVED lines=10> */
.L_x_170:
[----:B------:R-:W-:Y:S05]  /*5130*/  BSYNC.RECONVERGENT B7 ;  /* 0x0000000000077941 */ /* 0x000fea0003800200 */
.L_x_169:
        /* <DEDUP_REMOVED lines=15> */
.L_x_172:
[----:B------:R-:W-:Y:S05]  /*5230*/  BSYNC.RECONVERGENT B7 ;  /* 0x0000000000077941 */ /* 0x000fea0003800200 */
.L_x_171:
        /* <DEDUP_REMOVED lines=9> */
[----:B------:R-:W-:Y:S01]  /*52d0*/  FADD R42, R40, -R42 ;  /* 0x8000002a282a7221 */ /* 0x000fe20000000000 */
        /* <DEDUP_REMOVED lines=17> */
.L_x_174:
[----:B------:R-:W-:Y:S01]  /*53f0*/  FMUL.FTZ R42, R3, R2 ;  /* 0x00000002032a7220 */ /* 0x000fe20000410000 */
[----:B------:R-:W-:-:S03]  /*5400*/  FMUL.FTZ R2, R2, 0.5 ;  /* 0x3f00000002027820 */ /* 0x000fc60000410000 */
[----:B------:R-:W-:-:S04]  /*5410*/  FFMA R3, -R42, R42, R3 ;  /* 0x0000002a2a037223 */ /* 0x000fc80000000103 */
[----:B------:R-:W-:-:S07]  /*5420*/  FFMA R42, R3, R2, R42 ;  /* 0x00000002032a7223 */ /* 0x000fce000000002a */
.L_x_175:
[----:B------:R-:W-:Y:S05]  /*5430*/  BSYNC.RECONVERGENT B3 ;  /* 0x0000000000037941 */ /* 0x000fea0003800200 */
.L_x_173:
        /* <DEDUP_REMOVED lines=25> */
.L_x_179:
[----:B------:R-:W-:Y:S05]  /*55d0*/  BSYNC.RECONVERGENT B8 ;  /* 0x0000000000087941 */ /* 0x000fea0003800200 */
.L_x_178:
        /* <DEDUP_REMOVED lines=21> */
.L_x_181:
[----:B-1----:R-:W-:Y:S01]  /*5730*/  FMUL.FTZ R2, R55, R6 ;  /* 0x0000000637027220 */ /* 0x002fe20000410000 */
[----:B------:R-:W-:-:S03]  /*5740*/  FMUL.FTZ R6, R6, 0.5 ;  /* 0x3f00000006067820 */ /* 0x000fc60000410000 */
[----:B------:R-:W-:-:S04]  /*5750*/  FFMA R55, -R2, R2, R55 ;  /* 0x0000000202377223 */ /* 0x000fc80000000137 */
[----:B------:R-:W-:-:S07]  /*5760*/  FFMA R55, R55, R6, R2 ;  /* 0x0000000637377223 */ /* 0x000fce0000000002 */
.L_x_182:
[----:B------:R-:W-:Y:S05]  /*5770*/  BSYNC.RECONVERGENT B3 ;  /* 0x0000000000037941 */ /* 0x000fea0003800200 */
.L_x_180:
        /* <DEDUP_REMOVED lines=14> */
.L_x_184:
[----:B------:R-:W-:Y:S05]  /*5860*/  BSYNC.RECONVERGENT B8 ;  /* 0x0000000000087941 */ /* 0x000fea0003800200 */
.L_x_183:
        /* <DEDUP_REMOVED lines=25> */
.L_x_186:
[----:B------:R-:W-:Y:S05]  /*5a00*/  BSYNC.RECONVERGENT B8 ;  /* 0x0000000000087941 */ /* 0x000fea0003800200 */
.L_x_185:
        /* <DEDUP_REMOVED lines=34> */
.L_x_188:
[----:B------:R-:W-:Y:S05]  /*5c30*/  BSYNC.RECONVERGENT B8 ;  /* 0x0000000000087941 */ /* 0x000fea0003800200 */
.L_x_187:
[----:B------:R-:W-:Y:S01]  /*5c40*/  FSETP.NEU.AND P1, PT, R41, 1.00000000000000000000e+09, PT ;  /* 0x4e6e6b282900780b */ /* 0x000fe20003f2d000 */
[----:B------:R-:W-:Y:S02]  /*5c50*/  HFMA2 R28, -RZ, RZ, 25.71875, 3664 ;  /* 0x4e6e6b28ff1c7431 */ /* 0x000fe400000001ff */
[----:B------:R-:W-:-:S10]  /*5c60*/  FADD R3, R3, R56 ;  /* 0x0000003803037221 */ /* 0x000fd40000000000 */
[----:B------:R-:W-:Y:S05]  /*5c70*/  @!P1 BREAK.RELIABLE B7 ;  /* 0x0000000000079942 */ /* 0x000fea0003800100 */
[----:B------:R-:W-:Y:S05]  /*5c80*/  @!P1 BRA `(.L_x_137) ;  /* 0x0000015400909947 */ /* 0x000fea0003800000 */
.L_x_177:
[----:B------:R-:W-:Y:S05]  /*5c90*/  BSYNC.RELIABLE B7 ;  /* 0x0000000000077941 */ /* 0x000fea0003800100 */
.L_x_176:
        /* <DEDUP_REMOVED lines=18> */
.L_x_190:
[----:B------:R-:W-:Y:S05]  /*5dc0*/  BSYNC.RECONVERGENT B7 ;  /* 0x0000000000077941 */ /* 0x000fea0003800200 */
.L_x_189:
        /* <DEDUP_REMOVED lines=15> */
.L_x_192:
[----:B------:R-:W-:Y:S05]  /*5ec0*/  BSYNC.RECONVERGENT B7 ;  /* 0x0000000000077941 */ /* 0x000fea0003800200 */
.L_x_191:
        /* <DEDUP_REMOVED lines=27> */
.L_x_194:
[----:B------:R-:W-:Y:S01]  /*6080*/  FMUL.FTZ R42, R3, R2 ;  /* 0x00000002032a7220 */ /* 0x000fe20000410000 */
[----:B------:R-:W-:-:S03]  /*6090*/  FMUL.FTZ R2, R2, 0.5 ;  /* 0x3f00000002027820 */ /* 0x000fc60000410000 */
[----:B------:R-:W-:-:S04]  /*60a0*/  FFMA R3, -R42, R42, R3 ;  /* 0x0000002a2a037223 */ /* 0x000fc80000000103 */
[----:B------:R-:W-:-:S07]  /*60b0*/  FFMA R42, R3, R2, R42 ;  /* 0x00000002032a7223 */ /* 0x000fce000000002a */
.L_x_195:
[----:B------:R-:W-:Y:S05]  /*60c0*/  BSYNC.RECONVERGENT B3 ;  /* 0x0000000000037941 */ /* 0x000fea0003800200 */
.L_x_193:
        /* <DEDUP_REMOVED lines=25> */
.L_x_199:
[----:B------:R-:W-:Y:S05]  /*6260*/  BSYNC.RECONVERGENT B8 ;  /* 0x0000000000087941 */ /* 0x000fea0003800200 */
.L_x_198:
        /* <DEDUP_REMOVED lines=21> */
.L_x_201:
[----:B-1----:R-:W-:Y:S01]  /*63c0*/  FMUL.FTZ R2, R55, R6 ;  /* 0x0000000637027220 */ /* 0x002fe20000410000 */
[----:B------:R-:W-:-:S03]  /*63d0*/  FMUL.FTZ R6, R6, 0.5 ;  /* 0x3f00000006067820 */ /* 0x000fc60000410000 */
[----:B------:R-:W-:-:S04]  /*63e0*/  FFMA R55, -R2, R2, R55 ;  /* 0x0000000202377223 */ /* 0x000fc80000000137 */
[----:B------:R-:W-:-:S07]  /*63f0*/  FFMA R55, R55, R6, R2 ;  /* 0x0000000637377223 */ /* 0x000fce0000000002 */
.L_x_202:
[----:B------:R-:W-:Y:S05]  /*6400*/  BSYNC.RECONVERGENT B3 ;  /* 0x0000000000037941 */ /* 0x000fea0003800200 */
.L_x_200:
        /* <DEDUP_REMOVED lines=14> */
.L_x_204:
[----:B------:R-:W-:Y:S05]  /*64f0*/  BSYNC.RECONVERGENT B8 ;  /* 0x0000000000087941 */ /* 0x000fea0003800200 */
.L_x_203:
        /* <DEDUP_REMOVED lines=25> */
.L_x_206:
[----:B------:R-:W-:Y:S05]  /*6690*/  BSYNC.RECONVERGENT B8 ;  /* 0x0000000000087941 */ /* 0x000fea0003800200 */
.L_x_205:
        /* <DEDUP_REMOVED lines=34> */
.L_x_208:
[----:B------:R-:W-:Y:S05]  /*68c0*/  BSYNC.RECONVERGENT B8 ;  /* 0x0000000000087941 */ /* 0x000fea0003800200 */
.L_x_207:
[----:B------:R-:W-:Y:S01]  /*68d0*/  FSETP.NEU.AND P1, PT, R40, 1.00000000000000000000e+09, PT ;  /* 0x4e6e6b282800780b */ /* 0x000fe20003f2d000 */
[----:B------:R-:W-:Y:S02]  /*68e0*/  HFMA2 R28, -RZ, RZ, 25.71875, 3664 ;  /* 0x4e6e6b28ff1c7431 */ /* 0x000fe400000001ff */
[----:B------:R-:W-:-:S10]  /*68f0*/  FADD R3, R3, R56 ;  /* 0x0000003803037221 */ /* 0x000fd40000000000 */
[----:B------:R-:W-:Y:S05]  /*6900*/  @!P1 BREAK.RELIABLE B7 ;  /* 0x0000000000079942 */ /* 0x000fea0003800100 */
[----:B------:R-:W-:Y:S05]  /*6910*/  @!P1 BRA `(.L_x_137) ;  /* 0x00000148006c9947 */ /* 0x000fea0003800000 */
.L_x_197:
[----:B------:R-:W-:Y:S05]  /*6920*/  BSYNC.RELIABLE B7 ;  /* 0x0000000000077941 */ /* 0x000fea0003800100 */
.L_x_196:
        /* <DEDUP_REMOVED lines=18> */
.L_x_210:
[----:B------:R-:W-:Y:S05]  /*6a50*/  BSYNC.RECONVERGENT B7 ;  /* 0x0000000000077941 */ /* 0x000fea0003800200 */
.L_x_209:
        /* <DEDUP_REMOVED lines=15> */
.L_x_212:
[----:B------:R-:W-:Y:S05]  /*6b50*/  BSYNC.RECONVERGENT B7 ;  /* 0x0000000000077941 */ /* 0x000fea0003800200 */
.L_x_211:
        /* <DEDUP_REMOVED lines=27> */
.L_x_214:
[----:B------:R-:W-:Y:S01]  /*6d10*/  FMUL.FTZ R42, R3, R2 ;  /* 0x00000002032a7220 */ /* 0x000fe20000410000 */
[----:B------:R-:W-:-:S03]  /*6d20*/  FMUL.FTZ R2, R2, 0.5 ;  /* 0x3f00000002027820 */ /* 0x000fc60000410000 */
[----:B------:R-:W-:-:S04]  /*6d30*/  FFMA R3, -R42, R42, R3 ;  /* 0x0000002a2a037223 */ /* 0x000fc80000000103 */
[----:B------:R-:W-:-:S07]  /*6d40*/  FFMA R42, R3, R2, R42 ;  /* 0x00000002032a7223 */ /* 0x000fce000000002a */
.L_x_215:
[----:B------:R-:W-:Y:S05]  /*6d50*/  BSYNC.RECONVERGENT B3 ;  /* 0x0000000000037941 */ /* 0x000fea0003800200 */
.L_x_213:
        /* <DEDUP_REMOVED lines=25> */
.L_x_219:
[----:B------:R-:W-:Y:S05]  /*6ef0*/  BSYNC.RECONVERGENT B8 ;  /* 0x0000000000087941 */ /* 0x000fea0003800200 */
.L_x_218:
        /* <DEDUP_REMOVED lines=21> */
.L_x_221:
[----:B-1----:R-:W-:Y:S01]  /*7050*/  FMUL.FTZ R2, R55, R6 ;  /* 0x0000000637027220 */ /* 0x002fe20000410000 */
[----:B------:R-:W-:-:S03]  /*7060*/  FMUL.FTZ R6, R6, 0.5 ;  /* 0x3f00000006067820 */ /* 0x000fc60000410000 */
[----:B------:R-:W-:-:S04]  /*7070*/  FFMA R55, -R2, R2, R55 ;  /* 0x0000000202377223 */ /* 0x000fc80000000137 */
[----:B------:R-:W-:-:S07]  /*7080*/  FFMA R55, R55, R6, R2 ;  /* 0x0000000637377223 */ /* 0x000fce0000000002 */
.L_x_222:
[----:B------:R-:W-:Y:S05]  /*7090*/  BSYNC.RECONVERGENT B3 ;  /* 0x0000000000037941 */ /* 0x000fea0003800200 */
.L_x_220:
        /* <DEDUP_REMOVED lines=14> */
.L_x_224:
[----:B------:R-:W-:Y:S05]  /*7180*/  BSYNC.RECONVERGENT B8 ;  /* 0x0000000000087941 */ /* 0x000fea0003800200 */
.L_x_223:
        /* <DEDUP_REMOVED lines=25> */
.L_x_226:
[----:B------:R-:W-:Y:S05]  /*7320*/  BSYNC.RECONVERGENT B8 ;  /* 0x0000000000087941 */ /* 0x000fea0003800200 */
.L_x_225:
        /* <DEDUP_REMOVED lines=34> */
.L_x_228:
[----:B------:R-:W-:Y:S05]  /*7550*/  BSYNC.RECONVERGENT B8 ;  /* 0x0000000000087941 */ /* 0x000fea0003800200 */
.L_x_227:
[----:B------:R-:W-:Y:S01]  /*7560*/  FSETP.NEU.AND P1, PT, R27, 1.00000000000000000000e+09, PT ;  /* 0x4e6e6b281b00780b */ /* 0x000fe20003f2d000 */
[----:B------:R-:W-:Y:S02]  /*7570*/  HFMA2 R28, -RZ, RZ, 25.71875, 3664 ;  /* 0x4e6e6b28ff1c7431 */ /* 0x000fe400000001ff */
[----:B------:R-:W-:-:S10]  /*7580*/  FADD R3, R3, R56 ;  /* 0x0000003803037221 */ /* 0x000fd40000000000 */
[----:B------:R-:W-:Y:S05]  /*7590*/  @!P1 BREAK.RELIABLE B7 ;  /* 0x0000000000079942 */ /* 0x000fea0003800100 */
[----:B------:R-:W-:Y:S05]  /*75a0*/  @!P1 BRA `(.L_x_137) ;  /* 0x0000013c00489947 */ /* 0x000fea0003800000 */
.L_x_217:
[----:B------:R-:W-:Y:S05]  /*75b0*/  BSYNC.RELIABLE B7 ;  /* 0x0000000000077941 */ /* 0x000fea0003800100 */
.L_x_216:
[----:B------:R-:W0:Y:S01]  /*75c0*/  MUFU.RCP R19, R42 ;  /* 0x0000002a00137308 */ /* 0x000e220000001000 */
[----:B------:R-:W-:Y:S01]  /*75d0*/  FMUL R2, R23, R44 ;  /* 0x0000002c17027220 */ /* 0x000fe20000400000 */
[----:B------:R-:W-:Y:S01]  /*75e0*/  BSSY.RECONVERGENT B7, `(.L_x_229) ;  /* 0x0000010000077945 */ /* 0x000fe20003800200 */
[----:B------:R-:W-:Y:S02]  /*75f0*/  FSETP.GT.AND P3, PT, R42, 0.0010000000474974513054, PT ;  /* 0x3a83126f2a00780b */ /* 0x000fe40003f64000 */
[----:B------:R-:W-:-:S04]  /*7600*/  FFMA R2, R5, R43, R2 ;  /* 0x0000002b05027223 */ /* 0x000fc80000000002 */
[----:B------:R-:W1:Y:S01]  /*7610*/  FCHK P1, R2, R42 ;  /* 0x0000002a02007302 */ /* 0x000e620000020000 */
[----:B0-----:R-:W-:-:S04]  /*7620*/  FFMA R6, R19, -R42, 1 ;  /* 0x3f80000013067423 */ /* 0x001fc8000000082a */
[----:B------:R-:W-:Y:S01]  /*7630*/  FFMA R19, R19, R6, R19 ;  /* 0x0000000613137223 */ /* 0x000fe20000000013 */
[----:B------:R-:W-:-:S03]  /*7640*/  FADD R6, R27, -R26 ;  /* 0x8000001a1b067221 */ /* 0x000fc60000000000 */
[----:B------:R-:W-:Y:S01]  /*7650*/  FFMA R21, R2, R19, RZ ;  /* 0x0000001302157223 */ /* 0x000fe200000000ff */
[----:B------:R-:W-:-:S03]  /*7660*/  FFMA R27, -R25, R18, R6 ;  /* 0x00000012191b7223 */ /* 0x000fc60000000106 */
[----:B------:R-:W-:-:S04]  /*7670*/  FFMA R20, R21, -R42, R2 ;  /* 0x8000002a15147223 */ /* 0x000fc80000000002 */
[----:B------:R-:W-:Y:S01]  /*7680*/  FFMA R19, R19, R20, R21 ;  /* 0x0000001413137223 */ /* 0x000fe20000000015 */
[----:B-1----:R-:W-:Y:S06]  /*7690*/  @!P1 BRA `(.L_x_230) ;  /* 0x0000000000109947 */ /* 0x002fec0003800000 */
[----:B------:R-:W-:Y:S02]  /*76a0*/  MOV R6, R42 ;  /* 0x0000002a00067202 */ /* 0x000fe40000000f00 */
[----:B------:R-:W-:-:S07]  /*76b0*/  MOV R19, 0x76d0 ;  /* 0x000076d000137802 */ /* 0x000fce0000000f00 */
[----:B------:R-:W-:Y:S05]  /*76c0*/  CALL.REL.NOINC `($__internal_4_$__cuda_sm3x_div_rn_noftz_f32_slowpath) ;  /* 0x000004bc00087944 */ /* 0x000fea0003c00000 */
[----:B------:R-:W-:-:S07]  /*76d0*/  MOV R19, R2 ;  /* 0x0000000200137202 */ /* 0x000fce0000000f00 */
.L_x_230:
[----:B------:R-:W-:Y:S05]  /*76e0*/  BSYNC.RECONVERGENT B7 ;  /* 0x0000000000077941 */ /* 0x000fea0003800200 */
.L_x_229:
        /* <DEDUP_REMOVED lines=14> */
[----:B------:R-:W-:Y:S05]  /*77d0*/  CALL.REL.NOINC `($__internal_4_$__cuda_sm3x_div_rn_noftz_f32_slowpath) ;  /* 0x000004b800c47944 */ /* 0x000fea0003c00000 */
.L_x_232:
[----:B------:R-:W-:Y:S05]  /*77e0*/  BSYNC.RECONVERGENT B7 ;  /* 0x0000000000077941 */ /* 0x000fea0003800200 */
.L_x_231:
        /* <DEDUP_REMOVED lines=27> */
.L_x_234:
[----:B------:R-:W-:Y:S01]  /*79a0*/  FMUL.FTZ R42, R3, R2 ;  /* 0x00000002032a7220 */ /* 0x000fe20000410000 */
[----:B------:R-:W-:-:S03]  /*79b0*/  FMUL.FTZ R2, R2, 0.5 ;  /* 0x3f00000002027820 */ /* 0x000fc60000410000 */
[----:B------:R-:W-:-:S04]  /*79c0*/  FFMA R3, -R42, R42, R3 ;  /* 0x0000002a2a037223 */ /* 0x000fc80000000103 */
[----:B------:R-:W-:-:S07]  /*79d0*/  FFMA R42, R3, R2, R42 ;  /* 0x00000002032a7223 */ /* 0x000fce000000002a */
.L_x_235:
[----:B------:R-:W-:Y:S05]  /*79e0*/  BSYNC.RECONVERGENT B3 ;  /* 0x0000000000037941 */ /* 0x000fea0003800200 */
.L_x_233:
        /* <DEDUP_REMOVED lines=25> */
.L_x_239:
[----:B------:R-:W-:Y:S05]  /*7b80*/  BSYNC.RECONVERGENT B8 ;  /* 0x0000000000087941 */ /* 0x000fea0003800200 */
.L_x_238:
        /* <DEDUP_REMOVED lines=21> */
.L_x_241:
[----:B-1----:R-:W-:Y:S01]  /*7ce0*/  FMUL.FTZ R2, R55, R6 ;  /* 0x0000000637027220 */ /* 0x002fe20000410000 */
[----:B------:R-:W-:-:S03]  /*7cf0*/  FMUL.FTZ R6, R6, 0.5 ;  /* 0x3f00000006067820 */ /* 0x000fc60000410000 */
[----:B------:R-:W-:-:S04]  /*7d00*/  FFMA R55, -R2, R2, R55 ;  /* 0x0000000202377223 */ /* 0x000fc80000000137 */
[----:B------:R-:W-:-:S07]  /*7d10*/  FFMA R55, R55, R6, R2 ;  /* 0x0000000637377223 */ /* 0x000fce0000000002 */
.L_x_242:
[----:B------:R-:W-:Y:S05]  /*7d20*/  BSYNC.RECONVERGENT B3 ;  /* 0x0000000000037941 */ /* 0x000fea0003800200 */
.L_x_240:
        /* <DEDUP_REMOVED lines=14> */
.L_x_244:
[----:B------:R-:W-:Y:S05]  /*7e10*/  BSYNC.RECONVERGENT B8 ;  /* 0x0000000000087941 */ /* 0x000fea0003800200 */
.L_x_243:
        /* <DEDUP_REMOVED lines=25> */
.L_x_246:
[----:B------:R-:W-:Y:S05]  /*7fb0*/  BSYNC.RECONVERGENT B8 ;  /* 0x0000000000087941 */ /* 0x000fea0003800200 */
.L_x_245:
        /* <DEDUP_REMOVED lines=34> */
.L_x_248:
[----:B------:R-:W-:Y:S05]  /*81e0*/  BSYNC.RECONVERGENT B8 ;  /* 0x0000000000087941 */ /* 0x000fea0003800200 */
.L_x_247:
[----:B------:R-:W-:Y:S01]  /*81f0*/  FSETP.NEU.AND P1, PT, R18, 1.00000000000000000000e+09, PT ;  /* 0x4e6e6b281200780b */ /* 0x000fe20003f2d000 */
[----:B------:R-:W-:Y:S02]  /*8200*/  HFMA2 R28, -RZ, RZ, 25.71875, 3664 ;  /* 0x4e6e6b28ff1c7431 */ /* 0x000fe400000001ff */
[----:B------:R-:W-:-:S10]  /*8210*/  FADD R3, R3, R56 ;  /* 0x0000003803037221 */ /* 0x000fd40000000000 */
[----:B------:R-:W-:Y:S05]  /*8220*/  @!P1 BREAK.RELIABLE B7 ;  /* 0x0000000000079942 */ /* 0x000fea0003800100 */
[----:B------:R-:W-:Y:S05]  /*8230*/  @!P1 BRA `(.L_x_137) ;  /* 0x0000013000249947 */ /* 0x000fea0003800000 */
.L_x_237:
[----:B------:R-:W-:Y:S05]  /*8240*/  BSYNC.RELIABLE B7 ;  /* 0x0000000000077941 */ /* 0x000fea0003800100 */
.L_x_236:
        /* <DEDUP_REMOVED lines=18> */
.L_x_250:
[----:B------:R-:W-:Y:S05]  /*8370*/  BSYNC.RECONVERGENT B7 ;  /* 0x0000000000077941 */ /* 0x000fea0003800200 */
.L_x_249:
        /* <DEDUP_REMOVED lines=15> */
.L_x_252:
[----:B------:R-:W-:Y:S05]  /*8470*/  BSYNC.RECONVERGENT B7 ;  /* 0x0000000000077941 */ /* 0x000fea0003800200 */
.L_x_251:
        /* <DEDUP_REMOVED lines=27> */
.L_x_254:
[----:B------:R-:W-:Y:S01]  /*8630*/  FMUL.FTZ R42, R3, R2 ;  /* 0x00000002032a7220 */ /* 0x000fe20000410000 */
[----:B------:R-:W-:-:S03]  /*8640*/  FMUL.FTZ R2, R2, 0.5 ;  /* 0x3f00000002027820 */ /* 0x000fc60000410000 */
[----:B------:R-:W-:-:S04]  /*8650*/  FFMA R3, -R42, R42, R3 ;  /* 0x0000002a2a037223 */ /* 0x000fc80000000103 */
[----:B------:R-:W-:-:S07]  /*8660*/  FFMA R42, R3, R2, R42 ;  /* 0x00000002032a7223 */ /* 0x000fce000000002a */
.L_x_255:
[----:B------:R-:W-:Y:S05]  /*8670*/  BSYNC.RECONVERGENT B3 ;  /* 0x0000000000037941 */ /* 0x000fea0003800200 */
.L_x_253:
        /* <DEDUP_REMOVED lines=25> */
.L_x_259:
[----:B------:R-:W-:Y:S05]  /*8810*/  BSYNC.RECONVERGENT B8 ;  /* 0x0000000000087941 */ /* 0x000fea0003800200 */
.L_x_258:
        /* <DEDUP_REMOVED lines=21> */
.L_x_261:
[----:B-1----:R-:W-:Y:S01]  /*8970*/  FMUL.FTZ R2, R55, R6 ;  /* 0x0000000637027220 */ /* 0x002fe20000410000 */
[----:B------:R-:W-:-:S03]  /*8980*/  FMUL.FTZ R6, R6, 0.5 ;  /* 0x3f00000006067820 */ /* 0x000fc60000410000 */
[----:B------:R-:W-:-:S04]  /*8990*/  FFMA R55, -R2, R2, R55 ;  /* 0x0000000202377223 */ /* 0x000fc80000000137 */
[----:B------:R-:W-:-:S07]  /*89a0*/  FFMA R55, R55, R6, R2 ;  /* 0x0000000637377223 */ /* 0x000fce0000000002 */
.L_x_262:
[----:B------:R-:W-:Y:S05]  /*89b0*/  BSYNC.RECONVERGENT B3 ;  /* 0x0000000000037941 */ /* 0x000fea0003800200 */
.L_x_260:
        /* <DEDUP_REMOVED lines=14> */
.L_x_264:
[----:B------:R-:W-:Y:S05]  /*8aa0*/  BSYNC.RECONVERGENT B8 ;  /* 0x0000000000087941 */ /* 0x000fea0003800200 */
.L_x_263:
        /* <DEDUP_REMOVED lines=25> */
.L_x_266:
[----:B------:R-:W-:Y:S05]  /*8c40*/  BSYNC.RECONVERGENT B8 ;  /* 0x0000000000087941 */ /* 0x000fea0003800200 */
.L_x_265:
        /* <DEDUP_REMOVED lines=34> */
.L_x_268:
[----:B------:R-:W-:Y:S05]  /*8e70*/  BSYNC.RECONVERGENT B8 ;  /* 0x0000000000087941 */ /* 0x000fea0003800200 */
.L_x_267:
[----:B------:R-:W-:Y:S01]  /*8e80*/  FSETP.NEU.AND P1, PT, R41, 1.00000000000000000000e+09, PT ;  /* 0x4e6e6b282900780b */ /* 0x000fe20003f2d000 */
[----:B------:R-:W-:Y:S02]  /*8e90*/  HFMA2 R28, -RZ, RZ, 25.71875, 3664 ;  /* 0x4e6e6b28ff1c7431 */ /* 0x000fe400000001ff */
[----:B------:R-:W-:-:S10]  /*8ea0*/  FADD R3, R3, R56 ;  /* 0x0000003803037221 */ /* 0x000fd40000000000 */
[----:B------:R-:W-:Y:S05]  /*8eb0*/  @!P1 BREAK.RELIABLE B7 ;  /* 0x0000000000079942 */ /* 0x000fea0003800100 */
[----:B------:R-:W-:Y:S05]  /*8ec0*/  @!P1 BRA `(.L_x_137) ;  /* 0x0000012400009947 */ /* 0x000fea0003800000 */
.L_x_257:
[----:B------:R-:W-:Y:S05]  /*8ed0*/  BSYNC.RELIABLE B7 ;  /* 0x0000000000077941 */ /* 0x000fea0003800100 */
.L_x_256:
        /* <DEDUP_REMOVED lines=18> */
.L_x_270:
[----:B------:R-:W-:Y:S05]  /*9000*/  BSYNC.RECONVERGENT B7 ;  /* 0x0000000000077941 */ /* 0x000fea0003800200 */
.L_x_269:
        /* <DEDUP_REMOVED lines=15> */
.L_x_272:
[----:B------:R-:W-:Y:S05]  /*9100*/  BSYNC.RECONVERGENT B7 ;  /* 0x0000000000077941 */ /* 0x000fea0003800200 */
.L_x_271:
        /* <DEDUP_REMOVED lines=27> */
.L_x_274:
[----:B------:R-:W-:Y:S01]  /*92c0*/  FMUL.FTZ R42, R3, R2 ;  /* 0x00000002032a7220 */ /* 0x000fe20000410000 */
[----:B------:R-:W-:-:S03]  /*92d0*/  FMUL.FTZ R2, R2, 0.5 ;  /* 0x3f00000002027820 */ /* 0x000fc60000410000 */
[----:B------:R-:W-:-:S04]  /*92e0*/  FFMA R3, -R42, R42, R3 ;  /* 0x0000002a2a037223 */ /* 0x000fc80000000103 */
[----:B------:R-:W-:-:S07]  /*92f0*/  FFMA R42, R3, R2, R42 ;  /* 0x00000002032a7223 */ /* 0x000fce000000002a */
.L_x_275:
[----:B------:R-:W-:Y:S05]  /*9300*/  BSYNC.RECONVERGENT B3 ;  /* 0x0000000000037941 */ /* 0x000fea0003800200 */
.L_x_273:
        /* <DEDUP_REMOVED lines=25> */
.L_x_279:
[----:B------:R-:W-:Y:S05]  /*94a0*/  BSYNC.RECONVERGENT B8 ;  /* 0x0000000000087941 */ /* 0x000fea0003800200 */
.L_x_278:
        /* <DEDUP_REMOVED lines=21> */
.L_x_281:
[----:B-1----:R-:W-:Y:S01]  /*9600*/  FMUL.FTZ R2, R55, R6 ;  /* 0x0000000637027220 */ /* 0x002fe20000410000 */
[----:B------:R-:W-:-:S03]  /*9610*/  FMUL.FTZ R6, R6, 0.5 ;  /* 0x3f00000006067820 */ /* 0x000fc60000410000 */
[----:B------:R-:W-:-:S04]  /*9620*/  FFMA R55, -R2, R2, R55 ;  /* 0x0000000202377223 */ /* 0x000fc80000000137 */
[----:B------:R-:W-:-:S07]  /*9630*/  FFMA R55, R55, R6, R2 ;  /* 0x0000000637377223 */ /* 0x000fce0000000002 */
.L_x_282:
[----:B------:R-:W-:Y:S05]  /*9640*/  BSYNC.RECONVERGENT B3 ;  /* 0x0000000000037941 */ /* 0x000fea0003800200 */
.L_x_280:
        /* <DEDUP_REMOVED lines=14> */
.L_x_284:
[----:B------:R-:W-:Y:S05]  /*9730*/  BSYNC.RECONVERGENT B8 ;  /* 0x0000000000087941 */ /* 0x000fea0003800200 */
.L_x_283:
        /* <DEDUP_REMOVED lines=25> */
.L_x_286:
[----:B------:R-:W-:Y:S05]  /*98d0*/  BSYNC.RECONVERGENT B8 ;  /* 0x0000000000087941 */ /* 0x000fea0003800200 */
.L_x_285:
        /* <DEDUP_REMOVED lines=34> */
.L_x_288:
[----:B------:R-:W-:Y:S05]  /*9b00*/  BSYNC.RECONVERGENT B8 ;  /* 0x0000000000087941 */ /* 0x000fea0003800200 */
.L_x_287:
[----:B------:R-:W-:Y:S01]  /*9b10*/  FSETP.NEU.AND P1, PT, R40, 1.00000000000000000000e+09, PT ;  /* 0x4e6e6b282800780b */ /* 0x000fe20003f2d000 */
[----:B------:R-:W-:Y:S02]  /*9b20*/  HFMA2 R28, -RZ, RZ, 25.71875, 3664 ;  /* 0x4e6e6b28ff1c7431 */ /* 0x000fe400000001ff */
[----:B------:R-:W-:-:S10]  /*9b30*/  FADD R3, R3, R56 ;  /* 0x0000003803037221 */ /* 0x000fd40000000000 */
[----:B------:R-:W-:Y:S05]  /*9b40*/  @!P1 BREAK.RELIABLE B7 ;  /* 0x0000000000079942 */ /* 0x000fea0003800100 */
[----:B------:R-:W-:Y:S05]  /*9b50*/  @!P1 BRA `(.L_x_137) ;  /* 0x0000011400dc9947 */ /* 0x000fea0003800000 */
.L_x_277:
[----:B------:R-:W-:Y:S05]  /*9b60*/  BSYNC.RELIABLE B7 ;  /* 0x0000000000077941 */ /* 0x000fea0003800100 */
.L_x_276:
        /* <DEDUP_REMOVED lines=18> */
.L_x_290:
[----:B------:R-:W-:Y:S05]  /*9c90*/  BSYNC.RECONVERGENT B7 ;  /* 0x0000000000077941 */ /* 0x000fea0003800200 */
.L_x_289:
        /* <DEDUP_REMOVED lines=15> */
.L_x_292:
[----:B------:R-:W-:Y:S05]  /*9d90*/  BSYNC.RECONVERGENT B7 ;  /* 0x0000000000077941 */ /* 0x000fea0003800200 */
.L_x_291:
        /* <DEDUP_REMOVED lines=27> */
.L_x_294:
[----:B------:R-:W-:Y:S01]  /*9f50*/  FMUL.FTZ R42, R3, R2 ;  /* 0x00000002032a7220 */ /* 0x000fe20000410000 */
[----:B------:R-:W-:-:S03]  /*9f60*/  FMUL.FTZ R2, R2, 0.5 ;  /* 0x3f00000002027820 */ /* 0x000fc60000410000 */
[----:B------:R-:W-:-:S04]  /*9f70*/  FFMA R3, -R42, R42, R3 ;  /* 0x0000002a2a037223 */ /* 0x000fc80000000103 */
[----:B------:R-:W-:-:S07]  /*9f80*/  FFMA R42, R3, R2, R42 ;  /* 0x00000002032a7223 */ /* 0x000fce000000002a */
.L_x_295:
[----:B------:R-:W-:Y:S05]  /*9f90*/  BSYNC.RECONVERGENT B3 ;  /* 0x0000000000037941 */ /* 0x000fea0003800200 */
.L_x_293:
        /* <DEDUP_REMOVED lines=25> */
.L_x_299:
[----:B------:R-:W-:Y:S05]  /*a130*/  BSYNC.RECONVERGENT B8 ;  /* 0x0000000000087941 */ /* 0x000fea0003800200 */
.L_x_298:
        /* <DEDUP_REMOVED lines=21> */
.L_x_301:
[----:B-1----:R-:W-:Y:S01]  /*a290*/  FMUL.FTZ R2, R55, R6 ;  /* 0x0000000637027220 */ /* 0x002fe20000410000 */
[----:B------:R-:W-:-:S03]  /*a2a0*/  FMUL.FTZ R6, R6, 0.5 ;  /* 0x3f00000006067820 */ /* 0x000fc60000410000 */
[----:B------:R-:W-:-:S04]  /*a2b0*/  FFMA R55, -R2, R2, R55 ;  /* 0x0000000202377223 */ /* 0x000fc80000000137 */
[----:B------:R-:W-:-:S07]  /*a2c0*/  FFMA R55, R55, R6, R2 ;  /* 0x0000000637377223 */ /* 0x000fce0000000002 */
.L_x_302:
[----:B------:R-:W-:Y:S05]  /*a2d0*/  BSYNC.RECONVERGENT B3 ;  /* 0x0000000000037941 */ /* 0x000fea0003800200 */
.L_x_300:
        /* <DEDUP_REMOVED lines=14> */
.L_x_304:
[----:B------:R-:W-:Y:S05]  /*a3c0*/  BSYNC.RECONVERGENT B8 ;  /* 0x0000000000087941 */ /* 0x000fea0003800200 */
.L_x_303:
        /* <DEDUP_REMOVED lines=25> */
.L_x_306:
[----:B------:R-:W-:Y:S05]  /*a560*/  BSYNC.RECONVERGENT B8 ;  /* 0x0000000000087941 */ /* 0x000fea0003800200 */
.L_x_305:
        /* <DEDUP_REMOVED lines=34> */
.L_x_308:
[----:B------:R-:W-:Y:S05]  /*a790*/  BSYNC.RECONVERGENT B8 ;  /* 0x0000000000087941 */ /* 0x000fea0003800200 */
.L_x_307:
[----:B------:R-:W-:Y:S01]  /*a7a0*/  FSETP.NEU.AND P1, PT, R27, 1.00000000000000000000e+09, PT ;  /* 0x4e6e6b281b00780b */ /* 0x000fe20003f2d000 */
[----:B------:R-:W-:Y:S02]  /*a7b0*/  HFMA2 R28, -RZ, RZ, 25.71875, 3664 ;  /* 0x4e6e6b28ff1c7431 */ /* 0x000fe400000001ff */
[----:B------:R-:W-:-:S10]  /*a7c0*/  FADD R3, R3, R56 ;  /* 0x0000003803037221 */ /* 0x000fd40000000000 */
[----:B------:R-:W-:Y:S05]  /*a7d0*/  @!P1 BREAK.RELIABLE B7 ;  /* 0x0000000000079942 */ /* 0x000fea0003800100 */
[----:B------:R-:W-:Y:S05]  /*a7e0*/  @!P1 BRA `(.L_x_137) ;  /* 0x0000010800b89947 */ /* 0x000fea0003800000 */
.L_x_297:
[----:B------:R-:W-:Y:S05]  /*a7f0*/  BSYNC.RELIABLE B7 ;  /* 0x0000000000077941 */ /* 0x000fea0003800100 */
.L_x_296:
        /* <DEDUP_REMOVED lines=18> */
.L_x_310:
[----:B------:R-:W-:Y:S05]  /*a920*/  BSYNC.RECONVERGENT B7 ;  /* 0x0000000000077941 */ /* 0x000fea0003800200 */
.L_x_309:
        /* <DEDUP_REMOVED lines=15> */
.L_x_312:
[----:B------:R-:W-:Y:S05]  /*aa20*/  BSYNC.RECONVERGENT B7 ;  /* 0x0000000000077941 */ /* 0x000fea0003800200 */
.L_x_311:
        /* <DEDUP_REMOVED lines=27> */
.L_x_314:
[----:B------:R-:W-:Y:S01]  /*abe0*/  FMUL.FTZ R42, R3, R2 ;  /* 0x00000002032a7220 */ /* 0x000fe20000410000 */
[----:B------:R-:W-:-:S03]  /*abf0*/  FMUL.FTZ R2, R2, 0.5 ;  /* 0x3f00000002027820 */ /* 0x000fc60000410000 */
[----:B------:R-:W-:-:S04]  /*ac00*/  FFMA R3, -R42, R42, R3 ;  /* 0x0000002a2a037223 */ /* 0x000fc80000000103 */
[----:B------:R-:W-:-:S07]  /*ac10*/  FFMA R42, R3, R2, R42 ;  /* 0x00000002032a7223 */ /* 0x000fce000000002a */
.L_x_315:
[----:B------:R-:W-:Y:S05]  /*ac20*/  BSYNC.RECONVERGENT B3 ;  /* 0x0000000000037941 */ /* 0x000fea0003800200 */
.L_x_313:
        /* <DEDUP_REMOVED lines=25> */
.L_x_319:
[----:B------:R-:W-:Y:S05]  /*adc0*/  BSYNC.RECONVERGENT B8 ;  /* 0x0000000000087941 */ /* 0x000fea0003800200 */
.L_x_318:
        /* <DEDUP_REMOVED lines=21> */
.L_x_321:
[----:B-1----:R-:W-:Y:S01]  /*af20*/  FMUL.FTZ R2, R55, R6 ;  /* 0x0000000637027220 */ /* 0x002fe20000410000 */
[----:B------:R-:W-:-:S03]  /*af30*/  FMUL.FTZ R6, R6, 0.5 ;  /* 0x3f00000006067820 */ /* 0x000fc60000410000 */
[----:B------:R-:W-:-:S04]  /*af40*/  FFMA R55, -R2, R2, R55 ;  /* 0x0000000202377223 */ /* 0x000fc80000000137 */
[----:B------:R-:W-:-:S07]  /*af50*/  FFMA R55, R55, R6, R2 ;  /* 0x0000000637377223 */ /* 0x000fce0000000002 */
.L_x_322:
[----:B------:R-:W-:Y:S05]  /*af60*/  BSYNC.RECONVERGENT B3 ;  /* 0x0000000000037941 */ /* 0x000fea0003800200 */
.L_x_320:
        /* <DEDUP_REMOVED lines=14> */
.L_x_324:
[----:B------:R-:W-:Y:S05]  /*b050*/  BSYNC.RECONVERGENT B8 ;  /* 0x0000000000087941 */ /* 0x000fea0003800200 */
.L_x_323:
        /* <DEDUP_REMOVED lines=25> */
.L_x_326:
[----:B------:R-:W-:Y:S05]  /*b1f0*/  BSYNC.RECONVERGENT B8 ;  /* 0x0000000000087941 */ /* 0x000fea0003800200 */
.L_x_325:
        /* <DEDUP_REMOVED lines=34> */
.L_x_328:
[----:B------:R-:W-:Y:S05]  /*b420*/  BSYNC.RECONVERGENT B8 ;  /* 0x0000000000087941 */ /* 0x000fea0003800200 */
.L_x_327:
[----:B------:R-:W-:Y:S01]  /*b430*/  FSETP.NEU.AND P1, PT, R18, 1.00000000000000000000e+09, PT ;  /* 0x4e6e6b281200780b */ /* 0x000fe20003f2d000 */
[----:B------:R-:W-:Y:S02]  /*b440*/  HFMA2 R28, -RZ, RZ, 25.71875, 3664 ;  /* 0x4e6e6b28ff1c7431 */ /* 0x000fe400000001ff */
[----:B------:R-:W-:-:S10]  /*b450*/  FADD R3, R3, R56 ;  /* 0x0000003803037221 */ /* 0x000fd40000000000 */
[----:B------:R-:W-:Y:S05]  /*b460*/  @!P1 BREAK.RELIABLE B7 ;  /* 0x0000000000079942 */ /* 0x000fea0003800100 */
[----:B------:R-:W-:Y:S05]  /*b470*/  @!P1 BRA `(.L_x_137) ;  /* 0x000000fc00949947 */ /* 0x000fea0003800000 */
.L_x_317:
[----:B------:R-:W-:Y:S05]  /*b480*/  BSYNC.RELIABLE B7 ;  /* 0x0000000000077941 */ /* 0x000fea0003800100 */
.L_x_316:
        /* <DEDUP_REMOVED lines=18> */
.L_x_330:
[----:B------:R-:W-:Y:S05]  /*b5b0*/  BSYNC.RECONVERGENT B7 ;  /* 0x0000000000077941 */ /* 0x000fea0003800200 */
.L_x_329:
        /* <DEDUP_REMOVED lines=15> */
.L_x_332:
[----:B------:R-:W-:Y:S05]  /*b6b0*/  BSYNC.RECONVERGENT B7 ;  /* 0x0000000000077941 */ /* 0x000fea0003800200 */
.L_x_331:
        /* <DEDUP_REMOVED lines=27> */
.L_x_334:
[----:B------:R-:W-:Y:S01]  /*b870*/  FMUL.FTZ R42, R3, R2 ;  /* 0x00000002032a7220 */ /* 0x000fe20000410000 */
[----:B------:R-:W-:-:S03]  /*b880*/  FMUL.FTZ R2, R2, 0.5 ;  /* 0x3f00000002027820 */ /* 0x000fc60000410000 */
[----:B------:R-:W-:-:S04]  /*b890*/  FFMA R3, -R42, R42, R3 ;  /* 0x0000002a2a037223 */ /* 0x000fc80000000103 */
[----:B------:R-:W-:-:S07]  /*b8a0*/  FFMA R42, R3, R2, R42 ;  /* 0x00000002032a7223 */ /* 0x000fce000000002a */
.L_x_335:
[----:B------:R-:W-:Y:S05]  /*b8b0*/  BSYNC.RECONVERGENT B3 ;  /* 0x0000000000037941 */ /* 0x000fea0003800200 */
.L_x_333:
        /* <DEDUP_REMOVED lines=25> */
.L_x_339:
[----:B------:R-:W-:Y:S05]  /*ba50*/  BSYNC.RECONVERGENT B8 ;  /* 0x0000000000087941 */ /* 0x000fea0003800200 */
.L_x_338:
        /* <DEDUP_REMOVED lines=21> */
.L_x_341:
[----:B-1----:R-:W-:Y:S01]  /*bbb0*/  FMUL.FTZ R2, R55, R6 ;  /* 0x0000000637027220 */ /* 0x002fe20000410000 */
[----:B------:R-:W-:-:S03]  /*bbc0*/  FMUL.FTZ R6, R6, 0.5 ;  /* 0x3f00000006067820 */ /* 0x000fc60000410000 */
[----:B------:R-:W-:-:S04]  /*bbd0*/  FFMA R55, -R2, R2, R55 ;  /* 0x0000000202377223 */ /* 0x000fc80000000137 */
[----:B------:R-:W-:-:S07]  /*bbe0*/  FFMA R55, R55, R6, R2 ;  /* 0x0000000637377223 */ /* 0x000fce0000000002 */
.L_x_342:
[----:B------:R-:W-:Y:S05]  /*bbf0*/  BSYNC.RECONVERGENT B3 ;  /* 0x0000000000037941 */ /* 0x000fea0003800200 */
.L_x_340:
        /* <DEDUP_REMOVED lines=14> */
.L_x_344:
[----:B------:R-:W-:Y:S05]  /*bce0*/  BSYNC.RECONVERGENT B8 ;  /* 0x0000000000087941 */ /* 0x000fea0003800200 */
.L_x_343:
        /* <DEDUP_REMOVED lines=25> */
.L_x_346:
[----:B------:R-:W-:Y:S05]  /*be80*/  BSYNC.RECONVERGENT B8 ;  /* 0x0000000000087941 */ /* 0x000fea0003800200 */
.L_x_345:
        /* <DEDUP_REMOVED lines=34> */
.L_x_348:
[----:B------:R-:W-:Y:S05]  /*c0b0*/  BSYNC.RECONVERGENT B8 ;  /* 0x0000000000087941 */ /* 0x000fea0003800200 */
.L_x_347:
[----:B------:R-:W-:Y:S01]  /*c0c0*/  FSETP.NEU.AND P1, PT, R41, 1.00000000000000000000e+09, PT ;  /* 0x4e6e6b282900780b */ /* 0x000fe20003f2d000 */
[----:B------:R-:W-:Y:S02]  /*c0d0*/  HFMA2 R28, -RZ, RZ, 25.71875, 3664 ;  /* 0x4e6e6b28ff1c7431 */ /* 0x000fe400000001ff */
[----:B------:R-:W-:-:S10]  /*c0e0*/  FADD R3, R3, R56 ;  /* 0x0000003803037221 */ /* 0x000fd40000000000 */
[----:B------:R-:W-:Y:S05]  /*c0f0*/  @!P1 BREAK.RELIABLE B7 ;  /* 0x0000000000079942 */ /* 0x000fea0003800100 */
[----:B------:R-:W-:Y:S05]  /*c100*/  @!P1 BRA `(.L_x_137) ;  /* 0x000000f000709947 */ /* 0x000fea0003800000 */
.L_x_337:
[----:B------:R-:W-:Y:S05]  /*c110*/  BSYNC.RELIABLE B7 ;  /* 0x0000000000077941 */ /* 0x000fea0003800100 */
.L_x_336:
        /* <DEDUP_REMOVED lines=18> */
.L_x_350:
[----:B------:R-:W-:Y:S05]  /*c240*/  BSYNC.RECONVERGENT B7 ;  /* 0x0000000000077941 */ /* 0x000fea0003800200 */
.L_x_349:
        /* <DEDUP_REMOVED lines=15> */
.L_x_352:
[----:B------:R-:W-:Y:S05]  /*c340*/  BSYNC.RECONVERGENT B7 ;  /* 0x0000000000077941 */ /* 0x000fea0003800200 */
.L_x_351:
        /* <DEDUP_REMOVED lines=27> */
.L_x_354:
[----:B------:R-:W-:Y:S01]  /*c500*/  FMUL.FTZ R42, R3, R2 ;  /* 0x00000002032a7220 */ /* 0x000fe20000410000 */
[----:B------:R-:W-:-:S03]  /*c510*/  FMUL.FTZ R2, R2, 0.5 ;  /* 0x3f00000002027820 */ /* 0x000fc60000410000 */
[----:B------:R-:W-:-:S04]  /*c520*/  FFMA R3, -R42, R42, R3 ;  /* 0x0000002a2a037223 */ /* 0x000fc80000000103 */
[----:B------:R-:W-:-:S07]  /*c530*/  FFMA R42, R3, R2, R42 ;  /* 0x00000002032a7223 */ /* 0x000fce000000002a */
.L_x_355:
[----:B------:R-:W-:Y:S05]  /*c540*/  BSYNC.RECONVERGENT B3 ;  /* 0x0000000000037941 */ /* 0x000fea0003800200 */
.L_x_353:
        /* <DEDUP_REMOVED lines=25> */
.L_x_359:
[----:B------:R-:W-:Y:S05]  /*c6e0*/  BSYNC.RECONVERGENT B8 ;  /* 0x0000000000087941 */ /* 0x000fea0003800200 */
.L_x_358:
        /* <DEDUP_REMOVED lines=21> */
.L_x_361:
[----:B-1----:R-:W-:Y:S01]  /*c840*/  FMUL.FTZ R2, R55, R6 ;  /* 0x0000000637027220 */ /* 0x002fe20000410000 */
[----:B------:R-:W-:-:S03]  /*c850*/  FMUL.FTZ R6, R6, 0.5 ;  /* 0x3f00000006067820 */ /* 0x000fc60000410000 */
[----:B------:R-:W-:-:S04]  /*c860*/  FFMA R55, -R2, R2, R55 ;  /* 0x0000000202377223 */ /* 0x000fc80000000137 */
[----:B------:R-:W-:-:S07]  /*c870*/  FFMA R55, R55, R6, R2 ;  /* 0x0000000637377223 */ /* 0x000fce0000000002 */
.L_x_362:
[----:B------:R-:W-:Y:S05]  /*c880*/  BSYNC.RECONVERGENT B3 ;  /* 0x0000000000037941 */ /* 0x000fea0003800200 */
.L_x_360:
        /* <DEDUP_REMOVED lines=14> */
.L_x_364:
[----:B------:R-:W-:Y:S05]  /*c970*/  BSYNC.RECONVERGENT B8 ;  /* 0x0000000000087941 */ /* 0x000fea0003800200 */
.L_x_363:
        /* <DEDUP_REMOVED lines=25> */
.L_x_366:
[----:B------:R-:W-:Y:S05]  /*cb10*/  BSYNC.RECONVERGENT B8 ;  /* 0x0000000000087941 */ /* 0x000fea0003800200 */
.L_x_365:
        /* <DEDUP_REMOVED lines=34> */
.L_x_368:
[----:B------:R-:W-:Y:S05]  /*cd40*/  BSYNC.RECONVERGENT B8 ;  /* 0x0000000000087941 */ /* 0x000fea0003800200 */
.L_x_367:
[----:B------:R-:W-:Y:S01]  /*cd50*/  FSETP.NEU.AND P1, PT, R40, 1.00000000000000000000e+09, PT ;  /* 0x4e6e6b282800780b */ /* 0x000fe20003f2d000 */
[----:B------:R-:W-:Y:S02]  /*cd60*/  HFMA2 R28, -RZ, RZ, 25.71875, 3664 ;  /* 0x4e6e6b28ff1c7431 */ /* 0x000fe400000001ff */
[----:B------:R-:W-:-:S10]  /*cd70*/  FADD R3, R3, R56 ;  /* 0x0000003803037221 */ /* 0x000fd40000000000 */
[----:B------:R-:W-:Y:S05]  /*cd80*/  @!P1 BREAK.RELIABLE B7 ;  /* 0x0000000000079942 */ /* 0x000fea0003800100 */
[----:B------:R-:W-:Y:S05]  /*cd90*/  @!P1 BRA `(.L_x_137) ;  /* 0x000000e4004c9947 */ /* 0x000fea0003800000 */
.L_x_357:
[----:B------:R-:W-:Y:S05]  /*cda0*/  BSYNC.RELIABLE B7 ;  /* 0x0000000000077941 */ /* 0x000fea0003800100 */
.L_x_356:
        /* <DEDUP_REMOVED lines=18> */
.L_x_370:
[----:B------:R-:W-:Y:S05]  /*ced0*/  BSYNC.RECONVERGENT B7 ;  /* 0x0000000000077941 */ /* 0x000fea0003800200 */
.L_x_369:
        /* <DEDUP_REMOVED lines=15> */
.L_x_372:
[----:B------:R-:W-:Y:S05]  /*cfd0*/  BSYNC.RECONVERGENT B7 ;  /* 0x0000000000077941 */ /* 0x000fea0003800200 */
.L_x_371:
        /* <DEDUP_REMOVED lines=11> */
[----:B------:R-:W-:-:S13]  /*d090*/  FSETP.GEU.AND P1, PT, |R27|, 0.0010000000474974513054, PT ;  /* 0x3a83126f1b00780b */ /* 0x000fda0003f2e200 */
        /* <DEDUP_REMOVED lines=15> */
.L_x_374:
[----:B------:R-:W-:Y:S01]  /*d190*/  FMUL.FTZ R42, R3, R2 ;  /* 0x00000002032a7220 */ /* 0x000fe20000410000 */
[----:B------:R-:W-:-:S03]  /*d1a0*/  FMUL.FTZ R2, R2, 0.5 ;  /* 0x3f00000002027820 */ /* 0x000fc60000410000 */
[----:B------:R-:W-:-:S04]  /*d1b0*/  FFMA R3, -R42, R42, R3 ;  /* 0x0000002a2a037223 */ /* 0x000fc80000000103 */
[----:B------:R-:W-:-:S07]  /*d1c0*/  FFMA R42, R3, R2, R42 ;  /* 0x00000002032a7223 */ /* 0x000fce000000002a */
.L_x_375:
[----:B------:R-:W-:Y:S05]  /*d1d0*/  BSYNC.RECONVERGENT B3 ;  /* 0x0000000000037941 */ /* 0x000fea0003800200 */
.L_x_373:
        /* <DEDUP_REMOVED lines=25> */
.L_x_379:
[----:B------:R-:W-:Y:S05]  /*d370*/  BSYNC.RECONVERGENT B8 ;  /* 0x0000000000087941 */ /* 0x000fea0003800200 */
.L_x_378:
        /* <DEDUP_REMOVED lines=21> */
.L_x_381:
[----:B-1----:R-:W-:Y:S01]  /*d4d0*/  FMUL.FTZ R2, R55, R6 ;  /* 0x0000000637027220 */ /* 0x002fe20000410000 */
[----:B------:R-:W-:-:S03]  /*d4e0*/  FMUL.FTZ R6, R6, 0.5 ;  /* 0x3f00000006067820 */ /* 0x000fc60000410000 */
[----:B------:R-:W-:-:S04]  /*d4f0*/  FFMA R55, -R2, R2, R55 ;  /* 0x0000000202377223 */ /* 0x000fc80000000137 */
[----:B------:R-:W-:-:S07]  /*d500*/  FFMA R55, R55, R6, R2 ;  /* 0x0000000637377223 */ /* 0x000fce0000000002 */
.L_x_382:
[----:B------:R-:W-:Y:S05]  /*d510*/  BSYNC.RECONVERGENT B3 ;  /* 0x0000000000037941 */ /* 0x000fea0003800200 */
.L_x_380:
        /* <DEDUP_REMOVED lines=14> */
.L_x_384:
[----:B------:R-:W-:Y:S05]  /*d600*/  BSYNC.RECONVERGENT B8 ;  /* 0x0000000000087941 */ /* 0x000fea0003800200 */
.L_x_383:
        /* <DEDUP_REMOVED lines=25> */
.L_x_386:
[----:B------:R-:W-:Y:S05]  /*d7a0*/  BSYNC.RECONVERGENT B8 ;  /* 0x0000000000087941 */ /* 0x000fea0003800200 */
.L_x_385:
        /* <DEDUP_REMOVED lines=34> */
.L_x_388:
[----:B------:R-:W-:Y:S05]  /*d9d0*/  BSYNC.RECONVERGENT B8 ;  /* 0x0000000000087941 */ /* 0x000fea0003800200 */
.L_x_387:
[----:B------:R-:W-:Y:S01]  /*d9e0*/  FSETP.NEU.AND P1, PT, R27, 1.00000000000000000000e+09, PT ;  /* 0x4e6e6b281b00780b */ /* 0x000fe20003f2d000 */
[----:B------:R-:W-:Y:S02]  /*d9f0*/  HFMA2 R28, -RZ, RZ, 25.71875, 3664 ;  /* 0x4e6e6b28ff1c7431 */ /* 0x000fe400000001ff */
[----:B------:R-:W-:-:S10]  /*da00*/  FADD R3, R3, R56 ;  /* 0x0000003803037221 */ /* 0x000fd40000000000 */
[----:B------:R-:W-:Y:S05]  /*da10*/  @!P1 BREAK.RELIABLE B7 ;  /* 0x0000000000079942 */ /* 0x000fea0003800100 */
[----:B------:R-:W-:Y:S05]  /*da20*/  @!P1 BRA `(.L_x_137) ;  /* 0x000000d800289947 */ /* 0x000fea0003800000 */
.L_x_377:
[----:B------:R-:W-:Y:S05]  /*da30*/  BSYNC.RELIABLE B7 ;  /* 0x0000000000077941 */ /* 0x000fea0003800100 */
.L_x_376:
        /* <DEDUP_REMOVED lines=18> */
.L_x_390:
[----:B------:R-:W-:Y:S05]  /*db60*/  BSYNC.RECONVERGENT B7 ;  /* 0x0000000000077941 */ /* 0x000fea0003800200 */
.L_x_389:
        /* <DEDUP_REMOVED lines=15> */
.L_x_392:
[----:B------:R-:W-:Y:S05]  /*dc60*/  BSYNC.RECONVERGENT B7 ;  /* 0x0000000000077941 */ /* 0x000fea0003800200 */
.L_x_391:
        /* <DEDUP_REMOVED lines=27> */
.L_x_394:
[----:B------:R-:W-:Y:S01]  /*de20*/  FMUL.FTZ R42, R3, R2 ;  /* 0x00000002032a7220 */ /* 0x000fe20000410000 */
[----:B------:R-:W-:-:S03]  /*de30*/  FMUL.FTZ R2, R2, 0.5 ;  /* 0x3f00000002027820 */ /* 0x000fc60000410000 */
[----:B------:R-:W-:-:S04]  /*de40*/  FFMA R3, -R42, R42, R3 ;  /* 0x0000002a2a037223 */ /* 0x000fc80000000103 */
[----:B------:R-:W-:-:S07]  /*de50*/  FFMA R42, R3, R2, R42 ;  /* 0x00000002032a7223 */ /* 0x000fce000000002a */
.L_x_395:
[----:B------:R-:W-:Y:S05]  /*de60*/  BSYNC.RECONVERGENT B3 ;  /* 0x0000000000037941 */ /* 0x000fea0003800200 */
.L_x_393:
        /* <DEDUP_REMOVED lines=25> */
.L_x_399:
[----:B------:R-:W-:Y:S05]  /*e000*/  BSYNC.RECONVERGENT B8 ;  /* 0x0000000000087941 */ /* 0x000fea0003800200 */
.L_x_398:
        /* <DEDUP_REMOVED lines=21> */
.L_x_401:
[----:B-1----:R-:W-:Y:S01]  /*e160*/  FMUL.FTZ R2, R55, R6 ;  /* 0x0000000637027220 */ /* 0x002fe20000410000 */
[----:B------:R-:W-:-:S03]  /*e170*/  FMUL.FTZ R6, R6, 0.5 ;  /* 0x3f00000006067820 */ /* 0x000fc60000410000 */
[----:B------:R-:W-:-:S04]  /*e180*/  FFMA R55, -R2, R2, R55 ;  /* 0x0000000202377223 */ /* 0x000fc80000000137 */
[----:B------:R-:W-:-:S07]  /*e190*/  FFMA R55, R55, R6, R2 ;  /* 0x0000000637377223 */ /* 0x000fce0000000002 */
.L_x_402:
[----:B------:R-:W-:Y:S05]  /*e1a0*/  BSYNC.RECONVERGENT B3 ;  /* 0x0000000000037941 */ /* 0x000fea0003800200 */
.L_x_400:
        /* <DEDUP_REMOVED lines=14> */
.L_x_404:
[----:B------:R-:W-:Y:S05]  /*e290*/  BSYNC.RECONVERGENT B8 ;  /* 0x0000000000087941 */ /* 0x000fea0003800200 */
.L_x_403:
        /* <DEDUP_REMOVED lines=25> */
.L_x_406:
[----:B------:R-:W-:Y:S05]  /*e430*/  BSYNC.RECONVERGENT B8 ;  /* 0x0000000000087941 */ /* 0x000fea0003800200 */
.L_x_405:
        /* <DEDUP_REMOVED lines=34> */
.L_x_408:
[----:B------:R-:W-:Y:S05]  /*e660*/  BSYNC.RECONVERGENT B8 ;  /* 0x0000000000087941 */ /* 0x000fea0003800200 */
.L_x_407:
[----:B------:R-:W-:Y:S01]  /*e670*/  FSETP.NEU.AND P1, PT, R18, 1.00000000000000000000e+09, PT ;  /* 0x4e6e6b281200780b */ /* 0x000fe20003f2d000 */
[----:B------:R-:W-:Y:S02]  /*e680*/  HFMA2 R28, -RZ, RZ, 25.71875, 3664 ;  /* 0x4e6e6b28ff1c7431 */ /* 0x000fe400000001ff */
[----:B------:R-:W-:-:S10]  /*e690*/  FADD R3, R3, R56 ;  /* 0x0000003803037221 */ /* 0x000fd40000000000 */
[----:B------:R-:W-:Y:S05]  /*e6a0*/  @!P1 BREAK.RELIABLE B7 ;  /* 0x0000000000079942 */ /* 0x000fea0003800100 */
[----:B------:R-:W-:Y:S05]  /*e6b0*/  @!P1 BRA `(.L_x_137) ;  /* 0x000000cc00049947 */ /* 0x000fea0003800000 */
.L_x_397:
[----:B------:R-:W-:Y:S05]  /*e6c0*/  BSYNC.RELIABLE B7 ;  /* 0x0000000000077941 */ /* 0x000fea0003800100 */
.L_x_396:
        /* <DEDUP_REMOVED lines=18> */
.L_x_410:
[----:B------:R-:W-:Y:S05]  /*e7f0*/  BSYNC.RECONVERGENT B7 ;  /* 0x0000000000077941 */ /* 0x000fea0003800200 */
.L_x_409:
        /* <DEDUP_REMOVED lines=15> */
.L_x_412:
[----:B------:R-:W-:Y:S05]  /*e8f0*/  BSYNC.RECONVERGENT B7 ;  /* 0x0000000000077941 */ /* 0x000fea0003800200 */
.L_x_411:
        /* <DEDUP_REMOVED lines=27> */
.L_x_414:
[----:B------:R-:W-:Y:S01]  /*eab0*/  FMUL.FTZ R42, R3, R2 ;  /* 0x00000002032a7220 */ /* 0x000fe20000410000 */
[----:B------:R-:W-:-:S03]  /*eac0*/  FMUL.FTZ R2, R2, 0.5 ;  /* 0x3f00000002027820 */ /* 0x000fc60000410000 */
[----:B------:R-:W-:-:S04]  /*ead0*/  FFMA R3, -R42, R42, R3 ;  /* 0x0000002a2a037223 */ /* 0x000fc80000000103 */
[----:B------:R-:W-:-:S07]  /*eae0*/  FFMA R42, R3, R2, R42 ;  /* 0x00000002032a7223 */ /* 0x000fce000000002a */
.L_x_415:
[----:B------:R-:W-:Y:S05]  /*eaf0*/  BSYNC.RECONVERGENT B3 ;  /* 0x0000000000037941 */ /* 0x000fea0003800200 */
.L_x_413:
        /* <DEDUP_REMOVED lines=25> */
.L_x_419:
[----:B------:R-:W-:Y:S05]  /*ec90*/  BSYNC.RECONVERGENT B8 ;  /* 0x0000000000087941 */ /* 0x000fea0003800200 */
.L_x_418:
        /* <DEDUP_REMOVED lines=21> */
.L_x_421:
[----:B-1----:R-:W-:Y:S01]  /*edf0*/  FMUL.FTZ R2, R55, R6 ;  /* 0x0000000637027220 */ /* 0x002fe20000410000 */
[----:B------:R-:W-:-:S03]  /*ee00*/  FMUL.FTZ R6, R6, 0.5 ;  /* 0x3f00000006067820 */ /* 0x000fc60000410000 */
[----:B------:R-:W-:-:S04]  /*ee10*/  FFMA R55, -R2, R2, R55 ;  /* 0x0000000202377223 */ /* 0x000fc80000000137 */
[----:B------:R-:W-:-:S07]  /*ee20*/  FFMA R55, R55, R6, R2 ;  /* 0x0000000637377223 */ /* 0x000fce0000000002 */
.L_x_422:
[----:B------:R-:W-:Y:S05]  /*ee30*/  BSYNC.RECONVERGENT B3 ;  /* 0x0000000000037941 */ /* 0x000fea0003800200 */
.L_x_420:
        /* <DEDUP_REMOVED lines=14> */
.L_x_424:
[----:B------:R-:W-:Y:S05]  /*ef20*/  BSYNC.RECONVERGENT B8 ;  /* 0x0000000000087941 */ /* 0x000fea0003800200 */
.L_x_423:
        /* <DEDUP_REMOVED lines=25> */
.L_x_426:
[----:B------:R-:W-:Y:S05]  /*f0c0*/  BSYNC.RECONVERGENT B8 ;  /* 0x0000000000087941 */ /* 0x000fea0003800200 */
.L_x_425:
        /* <DEDUP_REMOVED lines=34> */
.L_x_428:
[----:B------:R-:W-:Y:S05]  /*f2f0*/  BSYNC.RECONVERGENT B8 ;  /* 0x0000000000087941 */ /* 0x000fea0003800200 */
.L_x_427:
[----:B------:R-:W-:Y:S01]  /*f300*/  FSETP.NEU.AND P1, PT, R41, 1.00000000000000000000e+09, PT ;  /* 0x4e6e6b282900780b */ /* 0x000fe20003f2d000 */
[----:B------:R-:W-:Y:S02]  /*f310*/  HFMA2 R28, -RZ, RZ, 25.71875, 3664 ;  /* 0x4e6e6b28ff1c7431 */ /* 0x000fe400000001ff */
[----:B------:R-:W-:-:S10]  /*f320*/  FADD R3, R3, R56 ;  /* 0x0000003803037221 */ /* 0x000fd40000000000 */
[----:B------:R-:W-:Y:S05]  /*f330*/  @!P1 BREAK.RELIABLE B7 ;  /* 0x0000000000079942 */ /* 0x000fea0003800100 */
[----:B------:R-:W-:Y:S05]  /*f340*/  @!P1 BRA `(.L_x_137) ;  /* 0x000000bc00e09947 */ /* 0x000fea0003800000 */
.L_x_417:
[----:B------:R-:W-:Y:S05]  /*f350*/  BSYNC.RELIABLE B7 ;  /* 0x0000000000077941 */ /* 0x000fea0003800100 */
.L_x_416:
        /* <DEDUP_REMOVED lines=18> */
.L_x_430:
[----:B------:R-:W-:Y:S05]  /*f480*/  BSYNC.RECONVERGENT B7 ;  /* 0x0000000000077941 */ /* 0x000fea0003800200 */
.L_x_429:
        /* <DEDUP_REMOVED lines=15> */
.L_x_432:
[----:B------:R-:W-:Y:S05]  /*f580*/  BSYNC.RECONVERGENT B7 ;  /* 0x0000000000077941 */ /* 0x000fea0003800200 */
.L_x_431:
        /* <DEDUP_REMOVED lines=27> */
.L_x_434:
[----:B------:R-:W-:Y:S01]  /*f740*/  FMUL.FTZ R42, R3, R2 ;  /* 0x00000002032a7220 */ /* 0x000fe20000410000 */
[----:B------:R-:W-:-:S03]  /*f750*/  FMUL.FTZ R2, R2, 0.5 ;  /* 0x3f00000002027820 */ /* 0x000fc60000410000 */
[----:B------:R-:W-:-:S04]  /*f760*/  FFMA R3, -R42, R42, R3 ;  /* 0x0000002a2a037223 */ /* 0x000fc80000000103 */
[----:B------:R-:W-:-:S07]  /*f770*/  FFMA R42, R3, R2, R42 ;  /* 0x00000002032a7223 */ /* 0x000fce000000002a */
.L_x_435:
[----:B------:R-:W-:Y:S05]  /*f780*/  BSYNC.RECONVERGENT B3 ;  /* 0x0000000000037941 */ /* 0x000fea0003800200 */
.L_x_433:
        /* <DEDUP_REMOVED lines=25> */
.L_x_439:
[----:B------:R-:W-:Y:S05]  /*f920*/  BSYNC.RECONVERGENT B8 ;  /* 0x0000000000087941 */ /* 0x000fea0003800200 */
.L_x_438:
        /* <DEDUP_REMOVED lines=21> */
.L_x_441:
[----:B-1----:R-:W-:Y:S01]  /*fa80*/  FMUL.FTZ R2, R55, R6 ;  /* 0x0000000637027220 */ /* 0x002fe20000410000 */
[----:B------:R-:W-:-:S03]  /*fa90*/  FMUL.FTZ R6, R6, 0.5 ;  /* 0x3f00000006067820 */ /* 0x000fc60000410000 */
[----:B------:R-:W-:-:S04]  /*faa0*/  FFMA R55, -R2, R2, R55 ;  /* 0x0000000202377223 */ /* 0x000fc80000000137 */
[----:B------:R-:W-:-:S07]  /*fab0*/  FFMA R55, R55, R6, R2 ;  /* 0x0000000637377223 */ /* 0x000fce0000000002 */
.L_x_442:
[----:B------:R-:W-:Y:S05]  /*fac0*/  BSYNC.RECONVERGENT B3 ;  /* 0x0000000000037941 */ /* 0x000fea0003800200 */
.L_x_440:
        /* <DEDUP_REMOVED lines=14> */
.L_x_444:
[----:B------:R-:W-:Y:S05]  /*fbb0*/  BSYNC.RECONVERGENT B8 ;  /* 0x0000000000087941 */ /* 0x000fea0003800200 */
.L_x_443:
        /* <DEDUP_REMOVED lines=25> */
.L_x_446:
[----:B------:R-:W-:Y:S05]  /*fd50*/  BSYNC.RECONVERGENT B8 ;  /* 0x0000000000087941 */ /* 0x000fea0003800200 */
.L_x_445:
        /* <DEDUP_REMOVED lines=34> */
.L_x_448:
[----:B------:R-:W-:Y:S05]  /*ff80*/  BSYNC.RECONVERGENT B8 ;  /* 0x0000000000087941 */ /* 0x000fea0003800200 */
.L_x_447:
[----:B------:R-:W-:Y:S01]  /*ff90*/  FSETP.NEU.AND P1, PT, R40, 1.00000000000000000000e+09, PT ;  /* 0x4e6e6b282800780b */ /* 0x000fe20003f2d000 */
[----:B------:R-:W-:Y:S02]  /*ffa0*/  HFMA2 R28, -RZ, RZ, 25.71875, 3664 ;  /* 0x4e6e6b28ff1c7431 */ /* 0x000fe400000001ff */
[----:B------:R-:W-:-:S10]  /*ffb0*/  FADD R3, R3, R56 ;  /* 0x0000003803037221 */ /* 0x000fd40000000000 */
[----:B------:R-:W-:Y:S05]  /*ffc0*/  @!P1 BREAK.RELIABLE B7 ;  /* 0x0000000000079942 */ /* 0x000fea0003800100 */
[----:B------:R-:W-:Y:S05]  /*ffd0*/  @!P1 BRA `(.L_x_137) ;  /* 0x000000b000bc9947 */ /* 0x000fea0003800000 */
.L_x_437:
[----:B------:R-:W-:Y:S05]  /*ffe0*/  BSYNC.RELIABLE B7 ;  /* 0x0000000000077941 */ /* 0x000fea0003800100 */
.L_x_436:
        /* <DEDUP_REMOVED lines=18> */
.L_x_450:
[----:B------:R-:W-:Y:S05]  /*10110*/  BSYNC.RECONVERGENT B7 ;  /* 0x0000000000077941 */ /* 0x000fea0003800200 */
.L_x_449:
        /* <DEDUP_REMOVED lines=15> */
.L_x_452:
[----:B------:R-:W-:Y:S05]  /*10210*/  BSYNC.RECONVERGENT B7 ;  /* 0x0000000000077941 */ /* 0x000fea0003800200 */
.L_x_451:
        /* <DEDUP_REMOVED lines=27> */
.L_x_454:
[----:B------:R-:W-:Y:S01]  /*103d0*/  FMUL.FTZ R42, R3, R2 ;  /* 0x00000002032a7220 */ /* 0x000fe20000410000 */
[----:B------:R-:W-:-:S03]  /*103e0*/  FMUL.FTZ R2, R2, 0.5 ;  /* 0x3f00000002027820 */ /* 0x000fc60000410000 */
[----:B------:R-:W-:-:S04]  /*103f0*/  FFMA R3, -R42, R42, R3 ;  /* 0x0000002a2a037223 */ /* 0x000fc80000000103 */
[----:B------:R-:W-:-:S07]  /*10400*/  FFMA R42, R3, R2, R42 ;  /* 0x00000002032a7223 */ /* 0x000fce000000002a */
.L_x_455:
[----:B------:R-:W-:Y:S05]  /*10410*/  BSYNC.RECONVERGENT B3 ;  /* 0x0000000000037941 */ /* 0x000fea0003800200 */
.L_x_453:
        /* <DEDUP_REMOVED lines=25> */
.L_x_459:
[----:B------:R-:W-:Y:S05]  /*105b0*/  BSYNC.RECONVERGENT B8 ;  /* 0x0000000000087941 */ /* 0x000fea0003800200 */
.L_x_458:
        /* <DEDUP_REMOVED lines=21> */
.L_x_461:
[----:B-1----:R-:W-:Y:S01]  /*10710*/  FMUL.FTZ R2, R55, R6 ;  /* 0x0000000637027220 */ /* 0x002fe20000410000 */
[----:B------:R-:W-:-:S03]  /*10720*/  FMUL.FTZ R6, R6, 0.5 ;  /* 0x3f00000006067820 */ /* 0x000fc60000410000 */
[----:B------:R-:W-:-:S04]  /*10730*/  FFMA R55, -R2, R2, R55 ;  /* 0x0000000202377223 */ /* 0x000fc80000000137 */
[----:B------:R-:W-:-:S07]  /*10740*/  FFMA R55, R55, R6, R2 ;  /* 0x0000000637377223 */ /* 0x000fce0000000002 */
.L_x_462:
[----:B------:R-:W-:Y:S05]  /*10750*/  BSYNC.RECONVERGENT B3 ;  /* 0x0000000000037941 */ /* 0x000fea0003800200 */
.L_x_460:
        /* <DEDUP_REMOVED lines=14> */
.L_x_464:
[----:B------:R-:W-:Y:S05]  /*10840*/  BSYNC.RECONVERGENT B8 ;  /* 0x0000000000087941 */ /* 0x000fea0003800200 */
.L_x_463:
        /* <DEDUP_REMOVED lines=25> */
.L_x_466:
[----:B------:R-:W-:Y:S05]  /*109e0*/  BSYNC.RECONVERGENT B8 ;  /* 0x0000000000087941 */ /* 0x000fea0003800200 */
.L_x_465:
        /* <DEDUP_REMOVED lines=34> */
.L_x_468:
[----:B------:R-:W-:Y:S05]  /*10c10*/  BSYNC.RECONVERGENT B8 ;  /* 0x0000000000087941 */ /* 0x000fea0003800200 */
.L_x_467:
[----:B------:R-:W-:Y:S01]  /*10c20*/  FSETP.NEU.AND P1, PT, R27, 1.00000000000000000000e+09, PT ;  /* 0x4e6e6b281b00780b */ /* 0x000fe20003f2d000 */
[----:B------:R-:W-:Y:S02]  /*10c30*/  HFMA2 R28, -RZ, RZ, 25.71875, 3664 ;  /* 0x4e6e6b28ff1c7431 */ /* 0x000fe400000001ff */
[----:B------:R-:W-:-:S10]  /*10c40*/  FADD R3, R3, R56 ;  /* 0x0000003803037221 */ /* 0x000fd40000000000 */
[----:B------:R-:W-:Y:S05]  /*10c50*/  @!P1 BREAK.RELIABLE B7 ;  /* 0x0000000000079942 */ /* 0x000fea0003800100 */
[----:B------:R-:W-:Y:S05]  /*10c60*/  @!P1 BRA `(.L_x_137) ;  /* 0x000000a400989947 */ /* 0x000fea0003800000 */
.L_x_457:
[----:B------:R-:W-:Y:S05]  /*10c70*/  BSYNC.RELIABLE B7 ;  /* 0x0000000000077941 */ /* 0x000fea0003800100 */
.L_x_456:
        /* <DEDUP_REMOVED lines=18> */
.L_x_470:
[----:B------:R-:W-:Y:S05]  /*10da0*/  BSYNC.RECONVERGENT B7 ;  /* 0x0000000000077941 */ /* 0x000fea0003800200 */
.L_x_469:
        /* <DEDUP_REMOVED lines=15> */
.L_x_472:
[----:B------:R-:W-:Y:S05]  /*10ea0*/  BSYNC.RECONVERGENT B7 ;  /* 0x0000000000077941 */ /* 0x000fea0003800200 */
.L_x_471:
        /* <DEDUP_REMOVED lines=11> */
[----:B------:R-:W-:-:S13]  /*10f60*/  FSETP.GEU.AND P1, PT, |R18|, 0.0099999997764825820923, PT ;  /* 0x3c23d70a1200780b */ /* 0x000fda0003f2e200 */
        /* <DEDUP_REMOVED lines=15> */
.L_x_474:
[----:B------:R-:W-:Y:S01]  /*11060*/  FMUL.FTZ R42, R3, R2 ;  /* 0x00000002032a7220 */ /* 0x000fe20000410000 */
[----:B------:R-:W-:-:S03]  /*11070*/  FMUL.FTZ R2, R2, 0.5 ;  /* 0x3f00000002027820 */ /* 0x000fc60000410000 */
[----:B------:R-:W-:-:S04]  /*11080*/  FFMA R3, -R42, R42, R3 ;  /* 0x0000002a2a037223 */ /* 0x000fc80000000103 */
[----:B------:R-:W-:-:S07]  /*11090*/  FFMA R42, R3, R2, R42 ;  /* 0x00000002032a7223 */ /* 0x000fce000000002a */
.L_x_475:
[----:B------:R-:W-:Y:S05]  /*110a0*/  BSYNC.RECONVERGENT B3 ;  /* 0x0000000000037941 */ /* 0x000fea0003800200 */
.L_x_473:
        /* <DEDUP_REMOVED lines=25> */
.L_x_479:
[----:B------:R-:W-:Y:S05]  /*11240*/  BSYNC.RECONVERGENT B8 ;  /* 0x0000000000087941 */ /* 0x000fea0003800200 */
.L_x_478:
        /* <DEDUP_REMOVED lines=21> */
.L_x_481:
[----:B-1----:R-:W-:Y:S01]  /*113a0*/  FMUL.FTZ R2, R55, R6 ;  /* 0x0000000637027220 */ /* 0x002fe20000410000 */
[----:B------:R-:W-:-:S03]  /*113b0*/  FMUL.FTZ R6, R6, 0.5 ;  /* 0x3f00000006067820 */ /* 0x000fc60000410000 */
[----:B------:R-:W-:-:S04]  /*113c0*/  FFMA R55, -R2, R2, R55 ;  /* 0x0000000202377223 */ /* 0x000fc80000000137 */
[----:B------:R-:W-:-:S07]  /*113d0*/  FFMA R55, R55, R6, R2 ;  /* 0x0000000637377223 */ /* 0x000fce0000000002 */
.L_x_482:
[----:B------:R-:W-:Y:S05]  /*113e0*/  BSYNC.RECONVERGENT B3 ;  /* 0x0000000000037941 */ /* 0x000fea0003800200 */
.L_x_480:
        /* <DEDUP_REMOVED lines=14> */
.L_x_484:
[----:B------:R-:W-:Y:S05]  /*114d0*/  BSYNC.RECONVERGENT B8 ;  /* 0x0000000000087941 */ /* 0x000fea0003800200 */
.L_x_483:
        /* <DEDUP_REMOVED lines=25> */
.L_x_486:
[----:B------:R-:W-:Y:S05]  /*11670*/  BSYNC.RECONVERGENT B8 ;  /* 0x0000000000087941 */ /* 0x000fea0003800200 */
.L_x_485:
        /* <DEDUP_REMOVED lines=34> */
.L_x_488:
[----:B------:R-:W-:Y:S05]  /*118a0*/  BSYNC.RECONVERGENT B8 ;  /* 0x0000000000087941 */ /* 0x000fea0003800200 */
.L_x_487:
[----:B------:R-:W-:Y:S01]  /*118b0*/  FSETP.NEU.AND P1, PT, R18, 1.00000000000000000000e+09, PT ;  /* 0x4e6e6b281200780b */ /* 0x000fe20003f2d000 */
[----:B------:R-:W-:Y:S02]  /*118c0*/  HFMA2 R28, -RZ, RZ, 25.71875, 3664 ;  /* 0x4e6e6b28ff1c7431 */ /* 0x000fe400000001ff */
[----:B------:R-:W-:-:S10]  /*118d0*/  FADD R3, R3, R56 ;  /* 0x0000003803037221 */ /* 0x000fd40000000000 */
[----:B------:R-:W-:Y:S05]  /*118e0*/  @!P1 BREAK.RELIABLE B7 ;  /* 0x0000000000079942 */ /* 0x000fea0003800100 */
[----:B------:R-:W-:Y:S05]  /*118f0*/  @!P1 BRA `(.L_x_137) ;  /* 0x0000009800749947 */ /* 0x000fea0003800000 */
.L_x_477:
[----:B------:R-:W-:Y:S05]  /*11900*/  BSYNC.RELIABLE B7 ;  /* 0x0000000000077941 */ /* 0x000fea0003800100 */
.L_x_476:
        /* <DEDUP_REMOVED lines=18> */
.L_x_490:
[----:B------:R-:W-:Y:S05]  /*11a30*/  BSYNC.RECONVERGENT B7 ;  /* 0x0000000000077941 */ /* 0x000fea0003800200 */
.L_x_489:
        /* <DEDUP_REMOVED lines=15> */
.L_x_492:
[----:B------:R-:W-:Y:S05]  /*11b30*/  BSYNC.RECONVERGENT B7 ;  /* 0x0000000000077941 */ /* 0x000fea0003800200 */
.L_x_491:
        /* <DEDUP_REMOVED lines=27> */
.L_x_494:
[----:B------:R-:W-:Y:S01]  /*11cf0*/  FMUL.FTZ R42, R3, R2 ;  /* 0x00000002032a7220 */ /* 0x000fe20000410000 */
[----:B------:R-:W-:-:S03]  /*11d00*/  FMUL.FTZ R2, R2, 0.5 ;  /* 0x3f00000002027820 */ /* 0x000fc60000410000 */
[----:B------:R-:W-:-:S04]  /*11d10*/  FFMA R3, -R42, R42, R3 ;  /* 0x0000002a2a037223 */ /* 0x000fc80000000103 */
[----:B------:R-:W-:-:S07]  /*11d20*/  FFMA R42, R3, R2, R42 ;  /* 0x00000002032a7223 */ /* 0x000fce000000002a */
.L_x_495:
[----:B------:R-:W-:Y:S05]  /*11d30*/  BSYNC.RECONVERGENT B3 ;  /* 0x0000000000037941 */ /* 0x000fea0003800200 */
.L_x_493:
        /* <DEDUP_REMOVED lines=25> */
.L_x_499:
[----:B------:R-:W-:Y:S05]  /*11ed0*/  BSYNC.RECONVERGENT B8 ;  /* 0x0000000000087941 */ /* 0x000fea0003800200 */
.L_x_498:
        /* <DEDUP_REMOVED lines=21> */
.L_x_501:
[----:B-1----:R-:W-:Y:S01]  /*12030*/  FMUL.FTZ R2, R55, R6 ;  /* 0x0000000637027220 */ /* 0x002fe20000410000 */
[----:B------:R-:W-:-:S03]  /*12040*/  FMUL.FTZ R6, R6, 0.5 ;  /* 0x3f00000006067820 */ /* 0x000fc60000410000 */
[----:B------:R-:W-:-:S04]  /*12050*/  FFMA R55, -R2, R2, R55 ;  /* 0x0000000202377223 */ /* 0x000fc80000000137 */
[----:B------:R-:W-:-:S07]  /*12060*/  FFMA R55, R55, R6, R2 ;  /* 0x0000000637377223 */ /* 0x000fce0000000002 */
.L_x_502:
[----:B------:R-:W-:Y:S05]  /*12070*/  BSYNC.RECONVERGENT B3 ;  /* 0x0000000000037941 */ /* 0x000fea0003800200 */
.L_x_500:
        /* <DEDUP_REMOVED lines=14> */
.L_x_504:
[----:B------:R-:W-:Y:S05]  /*12160*/  BSYNC.RECONVERGENT B8 ;  /* 0x0000000000087941 */ /* 0x000fea0003800200 */
.L_x_503:
        /* <DEDUP_REMOVED lines=25> */
.L_x_506:
[----:B------:R-:W-:Y:S05]  /*12300*/  BSYNC.RECONVERGENT B8 ;  /* 0x0000000000087941 */ /* 0x000fea0003800200 */
.L_x_505:
        /* <DEDUP_REMOVED lines=34> */
.L_x_508:
[----:B------:R-:W-:Y:S05]  /*12530*/  BSYNC.RECONVERGENT B8 ;  /* 0x0000000000087941 */ /* 0x000fea0003800200 */
.L_x_507:
[----:B------:R-:W-:Y:S01]  /*12540*/  FSETP.NEU.AND P1, PT, R41, 1.00000000000000000000e+09, PT ;  /* 0x4e6e6b282900780b */ /* 0x000fe20003f2d000 */
[----:B------:R-:W-:Y:S02]  /*12550*/  HFMA2 R28, -RZ, RZ, 25.71875, 3664 ;  /* 0x4e6e6b28ff1c7431 */ /* 0x000fe400000001ff */
[----:B------:R-:W-:-:S10]  /*12560*/  FADD R3, R3, R56 ;  /* 0x0000003803037221 */ /* 0x000fd40000000000 */
[----:B------:R-:W-:Y:S05]  /*12570*/  @!P1 BREAK.RELIABLE B7 ;  /* 0x0000000000079942 */ /* 0x000fea0003800100 */
[----:B------:R-:W-:Y:S05]  /*12580*/  @!P1 BRA `(.L_x_137) ;  /* 0x0000008c00509947 */ /* 0x000fea0003800000 */
.L_x_497:
[----:B------:R-:W-:Y:S05]  /*12590*/  BSYNC.RELIABLE B7 ;  /* 0x0000000000077941 */ /* 0x000fea0003800100 */
.L_x_496:
        /* <DEDUP_REMOVED lines=18> */
.L_x_510:
[----:B------:R-:W-:Y:S05]  /*126c0*/  BSYNC.RECONVERGENT B7 ;  /* 0x0000000000077941 */ /* 0x000fea0003800200 */
.L_x_509:
        /* <DEDUP_REMOVED lines=15> */
.L_x_512:
[----:B------:R-:W-:Y:S05]  /*127c0*/  BSYNC.RECONVERGENT B7 ;  /* 0x0000000000077941 */ /* 0x000fea0003800200 */
.L_x_511:
        /* <DEDUP_REMOVED lines=27> */
.L_x_514:
[----:B------:R-:W-:Y:S01]  /*12980*/  FMUL.FTZ R42, R3, R2 ;  /* 0x00000002032a7220 */ /* 0x000fe20000410000 */
[----:B------:R-:W-:-:S03]  /*12990*/  FMUL.FTZ R2, R2, 0.5 ;  /* 0x3f00000002027820 */ /* 0x000fc60000410000 */
[----:B------:R-:W-:-:S04]  /*129a0*/  FFMA R3, -R42, R42, R3 ;  /* 0x0000002a2a037223 */ /* 0x000fc80000000103 */
[----:B------:R-:W-:-:S07]  /*129b0*/  FFMA R42, R3, R2, R42 ;  /* 0x00000002032a7223 */ /* 0x000fce000000002a */
.L_x_515:
[----:B------:R-:W-:Y:S05]  /*129c0*/  BSYNC.RECONVERGENT B3 ;  /* 0x0000000000037941 */ /* 0x000fea0003800200 */
.L_x_513:
        /* <DEDUP_REMOVED lines=25> */
.L_x_519:
[----:B------:R-:W-:Y:S05]  /*12b60*/  BSYNC.RECONVERGENT B8 ;  /* 0x0000000000087941 */ /* 0x000fea0003800200 */
.L_x_518:
        /* <DEDUP_REMOVED lines=21> */
.L_x_521:
[----:B-1----:R-:W-:Y:S01]  /*12cc0*/  FMUL.FTZ R2, R55, R6 ;  /* 0x0000000637027220 */ /* 0x002fe20000410000 */
[----:B------:R-:W-:-:S03]  /*12cd0*/  FMUL.FTZ R6, R6, 0.5 ;  /* 0x3f00000006067820 */ /* 0x000fc60000410000 */
[----:B------:R-:W-:-:S04]  /*12ce0*/  FFMA R55, -R2, R2, R55 ;  /* 0x0000000202377223 */ /* 0x000fc80000000137 */
[----:B------:R-:W-:-:S07]  /*12cf0*/  FFMA R55, R55, R6, R2 ;  /* 0x0000000637377223 */ /* 0x000fce0000000002 */
.L_x_522:
[----:B------:R-:W-:Y:S05]  /*12d00*/  BSYNC.RECONVERGENT B3 ;  /* 0x0000000000037941 */ /* 0x000fea0003800200 */
.L_x_520:
        /* <DEDUP_REMOVED lines=14> */
.L_x_524:
[----:B------:R-:W-:Y:S05]  /*12df0*/  BSYNC.RECONVERGENT B8 ;  /* 0x0000000000087941 */ /* 0x000fea0003800200 */
.L_x_523:
        /* <DEDUP_REMOVED lines=25> */
.L_x_526:
[----:B------:R-:W-:Y:S05]  /*12f90*/  BSYNC.RECONVERGENT B8 ;  /* 0x0000000000087941 */ /* 0x000fea0003800200 */
.L_x_525:
        /* <DEDUP_REMOVED lines=34> */
.L_x_528:
[----:B------:R-:W-:Y:S05]  /*131c0*/  BSYNC.RECONVERGENT B8 ;  /* 0x0000000000087941 */ /* 0x000fea0003800200 */
.L_x_527:
[----:B------:R-:W-:Y:S01]  /*131d0*/  FSETP.NEU.AND P1, PT, R40, 1.00000000000000000000e+09, PT ;  /* 0x4e6e6b282800780b */ /* 0x000fe20003f2d000 */
[----:B------:R-:W-:Y:S02]  /*131e0*/  HFMA2 R28, -RZ, RZ, 25.71875, 3664 ;  /* 0x4e6e6b28ff1c7431 */ /* 0x000fe400000001ff */
[----:B------:R-:W-:-:S10]  /*131f0*/  FADD R3, R3, R56 ;  /* 0x0000003803037221 */ /* 0x000fd40000000000 */
[----:B------:R-:W-:Y:S05]  /*13200*/  @!P1 BREAK.RELIABLE B7 ;  /* 0x0000000000079942 */ /* 0x000fea0003800100 */
[----:B------:R-:W-:Y:S05]  /*13210*/  @!P1 BRA `(.L_x_137) ;  /* 0x00000080002c9947 */ /* 0x000fea0003800000 */
.L_x_517:
[----:B------:R-:W-:Y:S05]  /*13220*/  BSYNC.RELIABLE B7 ;  /* 0x0000000000077941 */ /* 0x000fea0003800100 */
.L_x_516:
        /* <DEDUP_REMOVED lines=18> */
.L_x_530:
[----:B------:R-:W-:Y:S05]  /*13350*/  BSYNC.RECONVERGENT B7 ;  /* 0x0000000000077941 */ /* 0x000fea0003800200 */
.L_x_529:
        /* <DEDUP_REMOVED lines=15> */
.L_x_532:
[----:B------:R-:W-:Y:S05]  /*13450*/  BSYNC.RECONVERGENT B7 ;  /* 0x0000000000077941 */ /* 0x000fea0003800200 */
.L_x_531:
        /* <DEDUP_REMOVED lines=27> */
.L_x_534:
[----:B------:R-:W-:Y:S01]  /*13610*/  FMUL.FTZ R42, R3, R2 ;  /* 0x00000002032a7220 */ /* 0x000fe20000410000 */
[----:B------:R-:W-:-:S03]  /*13620*/  FMUL.FTZ R2, R2, 0.5 ;  /* 0x3f00000002027820 */ /* 0x000fc60000410000 */
[----:B------:R-:W-:-:S04]  /*13630*/  FFMA R3, -R42, R42, R3 ;  /* 0x0000002a2a037223 */ /* 0x000fc80000000103 */
[----:B------:R-:W-:-:S07]  /*13640*/  FFMA R42, R3, R2, R42 ;  /* 0x00000002032a7223 */ /* 0x000fce000000002a */
.L_x_535:
[----:B------:R-:W-:Y:S05]  /*13650*/  BSYNC.RECONVERGENT B3 ;  /* 0x0000000000037941 */ /* 0x000fea0003800200 */
.L_x_533:
        /* <DEDUP_REMOVED lines=25> */
.L_x_539:
[----:B------:R-:W-:Y:S05]  /*137f0*/  BSYNC.RECONVERGENT B8 ;  /* 0x0000000000087941 */ /* 0x000fea0003800200 */
.L_x_538:
        /* <DEDUP_REMOVED lines=21> */
.L_x_541:
[----:B-1----:R-:W-:Y:S01]  /*13950*/  FMUL.FTZ R2, R55, R6 ;  /* 0x0000000637027220 */ /* 0x002fe20000410000 */
[----:B------:R-:W-:-:S03]  /*13960*/  FMUL.FTZ R6, R6, 0.5 ;  /* 0x3f00000006067820 */ /* 0x000fc60000410000 */
[----:B------:R-:W-:-:S04]  /*13970*/  FFMA R55, -R2, R2, R55 ;  /* 0x0000000202377223 */ /* 0x000fc80000000137 */
[----:B------:R-:W-:-:S07]  /*13980*/  FFMA R55, R55, R6, R2 ;  /* 0x0000000637377223 */ /* 0x000fce0000000002 */
.L_x_542:
[----:B------:R-:W-:Y:S05]  /*13990*/  BSYNC.RECONVERGENT B3 ;  /* 0x0000000000037941 */ /* 0x000fea0003800200 */
.L_x_540:
        /* <DEDUP_REMOVED lines=14> */
.L_x_544:
[----:B------:R-:W-:Y:S05]  /*13a80*/  BSYNC.RECONVERGENT B8 ;  /* 0x0000000000087941 */ /* 0x000fea0003800200 */
.L_x_543:
        /* <DEDUP_REMOVED lines=25> */
.L_x_546:
[----:B------:R-:W-:Y:S05]  /*13c20*/  BSYNC.RECONVERGENT B8 ;  /* 0x0000000000087941 */ /* 0x000fea0003800200 */
.L_x_545:
        /* <DEDUP_REMOVED lines=34> */
.L_x_548:
[----:B------:R-:W-:Y:S05]  /*13e50*/  BSYNC.RECONVERGENT B8 ;  /* 0x0000000000087941 */ /* 0x000fea0003800200 */
.L_x_547:
[----:B------:R-:W-:Y:S01]  /*13e60*/  FSETP.NEU.AND P1, PT, R27, 1.00000000000000000000e+09, PT ;  /* 0x4e6e6b281b00780b */ /* 0x000fe20003f2d000 */
[----:B------:R-:W-:Y:S02]  /*13e70*/  HFMA2 R28, -RZ, RZ, 25.71875, 3664 ;  /* 0x4e6e6b28ff1c7431 */ /* 0x000fe400000001ff */
[----:B------:R-:W-:-:S10]  /*13e80*/  FADD R3, R3, R56 ;  /* 0x0000003803037221 */ /* 0x000fd40000000000 */
[----:B------:R-:W-:Y:S05]  /*13e90*/  @!P1 BREAK.RELIABLE B7 ;  /* 0x0000000000079942 */ /* 0x000fea0003800100 */
[----:B------:R-:W-:Y:S05]  /*13ea0*/  @!P1 BRA `(.L_x_137) ;  /* 0x0000007400089947 */ /* 0x000fea0003800000 */
.L_x_537:
[----:B------:R-:W-:Y:S05]  /*13eb0*/  BSYNC.RELIABLE B7 ;  /* 0x0000000000077941 */ /* 0x000fea0003800100 */
.L_x_536:
        /* <DEDUP_REMOVED lines=18> */
.L_x_550:
[----:B------:R-:W-:Y:S05]  /*13fe0*/  BSYNC.RECONVERGENT B7 ;  /* 0x0000000000077941 */ /* 0x000fea0003800200 */
.L_x_549:
        /* <DEDUP_REMOVED lines=15> */
.L_x_552:
[----:B------:R-:W-:Y:S05]  /*140e0*/  BSYNC.RECONVERGENT B7 ;  /* 0x0000000000077941 */ /* 0x000fea0003800200 */
.L_x_551:
        /* <DEDUP_REMOVED lines=27> */
.L_x_554:
[----:B------:R-:W-:Y:S01]  /*142a0*/  FMUL.FTZ R42, R3, R2 ;  /* 0x00000002032a7220 */ /* 0x000fe20000410000 */
[----:B------:R-:W-:-:S03]  /*142b0*/  FMUL.FTZ R2, R2, 0.5 ;  /* 0x3f00000002027820 */ /* 0x000fc60000410000 */
[----:B------:R-:W-:-:S04]  /*142c0*/  FFMA R3, -R42, R42, R3 ;  /* 0x0000002a2a037223 */ /* 0x000fc80000000103 */
[----:B------:R-:W-:-:S07]  /*142d0*/  FFMA R42, R3, R2, R42 ;  /* 0x00000002032a7223 */ /* 0x000fce000000002a */
.L_x_555:
[----:B------:R-:W-:Y:S05]  /*142e0*/  BSYNC.RECONVERGENT B3 ;  /* 0x0000000000037941 */ /* 0x000fea0003800200 */
.L_x_553:
        /* <DEDUP_REMOVED lines=25> */
.L_x_559:
[----:B------:R-:W-:Y:S05]  /*14480*/  BSYNC.RECONVERGENT B8 ;  /* 0x0000000000087941 */ /* 0x000fea0003800200 */
.L_x_558:
        /* <DEDUP_REMOVED lines=21> */
.L_x_561:
[----:B-1----:R-:W-:Y:S01]  /*145e0*/  FMUL.FTZ R2, R55, R6 ;  /* 0x0000000637027220 */ /* 0x002fe20000410000 */
[----:B------:R-:W-:-:S03]  /*145f0*/  FMUL.FTZ R6, R6, 0.5 ;  /* 0x3f00000006067820 */ /* 0x000fc60000410000 */
[----:B------:R-:W-:-:S04]  /*14600*/  FFMA R55, -R2, R2, R55 ;  /* 0x0000000202377223 */ /* 0x000fc80000000137 */
[----:B------:R-:W-:-:S07]  /*14610*/  FFMA R55, R55, R6, R2 ;  /* 0x0000000637377223 */ /* 0x000fce0000000002 */
.L_x_562:
[----:B------:R-:W-:Y:S05]  /*14620*/  BSYNC.RECONVERGENT B3 ;  /* 0x0000000000037941 */ /* 0x000fea0003800200 */
.L_x_560:
        /* <DEDUP_REMOVED lines=14> */
.L_x_564:
[----:B------:R-:W-:Y:S05]  /*14710*/  BSYNC.RECONVERGENT B8 ;  /* 0x0000000000087941 */ /* 0x000fea0003800200 */
.L_x_563:
        /* <DEDUP_REMOVED lines=25> */
.L_x_566:
[----:B------:R-:W-:Y:S05]  /*148b0*/  BSYNC.RECONVERGENT B8 ;  /* 0x0000000000087941 */ /* 0x000fea0003800200 */
.L_x_565:
        /* <DEDUP_REMOVED lines=34> */
.L_x_568:
[----:B------:R-:W-:Y:S05]  /*14ae0*/  BSYNC.RECONVERGENT B8 ;  /* 0x0000000000087941 */ /* 0x000fea0003800200 */
.L_x_567:
[----:B------:R-:W-:Y:S01]  /*14af0*/  FSETP.NEU.AND P1, PT, R18, 1.00000000000000000000e+09, PT ;  /* 0x4e6e6b281200780b */ /* 0x000fe20003f2d000 */
[----:B------:R-:W-:Y:S02]  /*14b00*/  HFMA2 R28, -RZ, RZ, 25.71875, 3664 ;  /* 0x4e6e6b28ff1c7431 */ /* 0x000fe400000001ff */
[----:B------:R-:W-:-:S10]  /*14b10*/  FADD R3, R3, R56 ;  /* 0x0000003803037221 */ /* 0x000fd40000000000 */
[----:B------:R-:W-:Y:S05]  /*14b20*/  @!P1 BREAK.RELIABLE B7 ;  /* 0x0000000000079942 */ /* 0x000fea0003800100 */
[----:B------:R-:W-:Y:S05]  /*14b30*/  @!P1 BRA `(.L_x_137) ;  /* 0x0000006400e49947 */ /* 0x000fea0003800000 */
.L_x_557:
[----:B------:R-:W-:Y:S05]  /*14b40*/  BSYNC.RELIABLE B7 ;  /* 0x0000000000077941 */ /* 0x000fea0003800100 */
.L_x_556:
        /* <DEDUP_REMOVED lines=18> */
.L_x_570:
[----:B------:R-:W-:Y:S05]  /*14c70*/  BSYNC.RECONVERGENT B7 ;  /* 0x0000000000077941 */ /* 0x000fea0003800200 */
.L_x_569:
        /* <DEDUP_REMOVED lines=15> */
.L_x_572:
[----:B------:R-:W-:Y:S05]  /*14d70*/  BSYNC.RECONVERGENT B7 ;  /* 0x0000000000077941 */ /* 0x000fea0003800200 */
.L_x_571:
        /* <DEDUP_REMOVED lines=27> */
.L_x_574:
[----:B------:R-:W-:Y:S01]  /*14f30*/  FMUL.FTZ R42, R3, R2 ;  /* 0x00000002032a7220 */ /* 0x000fe20000410000 */
[----:B------:R-:W-:-:S03]  /*14f40*/  FMUL.FTZ R2, R2, 0.5 ;  /* 0x3f00000002027820 */ /* 0x000fc60000410000 */
[----:B------:R-:W-:-:S04]  /*14f50*/  FFMA R3, -R42, R42, R3 ;  /* 0x0000002a2a037223 */ /* 0x000fc80000000103 */
[----:B------:R-:W-:-:S07]  /*14f60*/  FFMA R42, R3, R2, R42 ;  /* 0x00000002032a7223 */ /* 0x000fce000000002a */
.L_x_575:
[----:B------:R-:W-:Y:S05]  /*14f70*/  BSYNC.RECONVERGENT B3 ;  /* 0x0000000000037941 */ /* 0x000fea0003800200 */
.L_x_573:
        /* <DEDUP_REMOVED lines=25> */
.L_x_579:
[----:B------:R-:W-:Y:S05]  /*15110*/  BSYNC.RECONVERGENT B8 ;  /* 0x0000000000087941 */ /* 0x000fea0003800200 */
.L_x_578:
        /* <DEDUP_REMOVED lines=21> */
.L_x_581:
[----:B-1----:R-:W-:Y:S01]  /*15270*/  FMUL.FTZ R2, R55, R6 ;  /* 0x0000000637027220 */ /* 0x002fe20000410000 */
[----:B------:R-:W-:-:S03]  /*15280*/  FMUL.FTZ R6, R6, 0.5 ;  /* 0x3f00000006067820 */ /* 0x000fc60000410000 */
[----:B------:R-:W-:-:S04]  /*15290*/  FFMA R55, -R2, R2, R55 ;  /* 0x0000000202377223 */ /* 0x000fc80000000137 */
[----:B------:R-:W-:-:S07]  /*152a0*/  FFMA R55, R55, R6, R2 ;  /* 0x0000000637377223 */ /* 0x000fce0000000002 */
.L_x_582:
[----:B------:R-:W-:Y:S05]  /*152b0*/  BSYNC.RECONVERGENT B3 ;  /* 0x0000000000037941 */ /* 0x000fea0003800200 */
.L_x_580:
        /* <DEDUP_REMOVED lines=14> */
.L_x_584:
[----:B------:R-:W-:Y:S05]  /*153a0*/  BSYNC.RECONVERGENT B8 ;  /* 0x0000000000087941 */ /* 0x000fea0003800200 */
.L_x_583:
        /* <DEDUP_REMOVED lines=25> */
.L_x_586:
[----:B------:R-:W-:Y:S05]  /*15540*/  BSYNC.RECONVERGENT B8 ;  /* 0x0000000000087941 */ /* 0x000fea0003800200 */
.L_x_585:
        /* <DEDUP_REMOVED lines=34> */
.L_x_588:
[----:B------:R-:W-:Y:S05]  /*15770*/  BSYNC.RECONVERGENT B8 ;  /* 0x0000000000087941 */ /* 0x000fea0003800200 */
.L_x_587:
[----:B------:R-:W-:Y:S01]  /*15780*/  FSETP.NEU.AND P1, PT, R41, 1.00000000000000000000e+09, PT ;  /* 0x4e6e6b282900780b */ /* 0x000fe20003f2d000 */
[----:B------:R-:W-:Y:S02]  /*15790*/  HFMA2 R28, -RZ, RZ, 25.71875, 3664 ;  /* 0x4e6e6b28ff1c7431 */ /* 0x000fe400000001ff */
[----:B------:R-:W-:-:S10]  /*157a0*/  FADD R3, R3, R56 ;  /* 0x0000003803037221 */ /* 0x000fd40000000000 */
[----:B------:R-:W-:Y:S05]  /*157b0*/  @!P1 BREAK.RELIABLE B7 ;  /* 0x0000000000079942 */ /* 0x000fea0003800100 */
[----:B------:R-:W-:Y:S05]  /*157c0*/  @!P1 BRA `(.L_x_137) ;  /* 0x0000005800c09947 */ /* 0x000fea0003800000 */
.L_x_577:
[----:B------:R-:W-:Y:S05]  /*157d0*/  BSYNC.RELIABLE B7 ;  /* 0x0000000000077941 */ /* 0x000fea0003800100 */
.L_x_576:
        /* <DEDUP_REMOVED lines=18> */
.L_x_590:
[----:B------:R-:W-:Y:S05]  /*15900*/  BSYNC.RECONVERGENT B7 ;  /* 0x0000000000077941 */ /* 0x000fea0003800200 */
.L_x_589:
        /* <DEDUP_REMOVED lines=15> */
.L_x_592:
[----:B------:R-:W-:Y:S05]  /*15a00*/  BSYNC.RECONVERGENT B7 ;  /* 0x0000000000077941 */ /* 0x000fea0003800200 */
.L_x_591:
        /* <DEDUP_REMOVED lines=27> */
.L_x_594:
[----:B------:R-:W-:Y:S01]  /*15bc0*/  FMUL.FTZ R42, R3, R2 ;  /* 0x00000002032a7220 */ /* 0x000fe20000410000 */
[----:B------:R-:W-:-:S03]  /*15bd0*/  FMUL.FTZ R2, R2, 0.5 ;  /* 0x3f00000002027820 */ /* 0x000fc60000410000 */
[----:B------:R-:W-:-:S04]  /*15be0*/  FFMA R3, -R42, R42, R3 ;  /* 0x0000002a2a037223 */ /* 0x000fc80000000103 */
[----:B------:R-:W-:-:S07]  /*15bf0*/  FFMA R42, R3, R2, R42 ;  /* 0x00000002032a7223 */ /* 0x000fce000000002a */
.L_x_595:
[----:B------:R-:W-:Y:S05]  /*15c00*/  BSYNC.RECONVERGENT B3 ;  /* 0x0000000000037941 */ /* 0x000fea0003800200 */
.L_x_593:
        /* <DEDUP_REMOVED lines=25> */
.L_x_599:
[----:B------:R-:W-:Y:S05]  /*15da0*/  BSYNC.RECONVERGENT B8 ;  /* 0x0000000000087941 */ /* 0x000fea0003800200 */
.L_x_598:
        /* <DEDUP_REMOVED lines=21> */
.L_x_601:
[----:B-1----:R-:W-:Y:S01]  /*15f00*/  FMUL.FTZ R2, R55, R6 ;  /* 0x0000000637027220 */ /* 0x002fe20000410000 */
[----:B------:R-:W-:-:S03]  /*15f10*/  FMUL.FTZ R6, R6, 0.5 ;  /* 0x3f00000006067820 */ /* 0x000fc60000410000 */
[----:B------:R-:W-:-:S04]  /*15f20*/  FFMA R55, -R2, R2, R55 ;  /* 0x0000000202377223 */ /* 0x000fc80000000137 */
[----:B------:R-:W-:-:S07]  /*15f30*/  FFMA R55, R55, R6, R2 ;  /* 0x0000000637377223 */ /* 0x000fce0000000002 */
.L_x_602:
[----:B------:R-:W-:Y:S05]  /*15f40*/  BSYNC.RECONVERGENT B3 ;  /* 0x0000000000037941 */ /* 0x000fea0003800200 */
.L_x_600:
        /* <DEDUP_REMOVED lines=14> */
.L_x_604:
[----:B------:R-:W-:Y:S05]  /*16030*/  BSYNC.RECONVERGENT B8 ;  /* 0x0000000000087941 */ /* 0x000fea0003800200 */
.L_x_603:
        /* <DEDUP_REMOVED lines=25> */
.L_x_606:
[----:B------:R-:W-:Y:S05]  /*161d0*/  BSYNC.RECONVERGENT B8 ;  /* 0x0000000000087941 */ /* 0x000fea0003800200 */
.L_x_605:
        /* <DEDUP_REMOVED lines=34> */
.L_x_608:
[----:B------:R-:W-:Y:S05]  /*16400*/  BSYNC.RECONVERGENT B8 ;  /* 0x0000000000087941 */ /* 0x000fea0003800200 */
.L_x_607:
[----:B------:R-:W-:Y:S01]  /*16410*/  FSETP.NEU.AND P1, PT, R40, 1.00000000000000000000e+09, PT ;  /* 0x4e6e6b282800780b */ /* 0x000fe20003f2d000 */
[----:B------:R-:W-:Y:S02]  /*16420*/  HFMA2 R28, -RZ, RZ, 25.71875, 3664 ;  /* 0x4e6e6b28ff1c7431 */ /* 0x000fe400000001ff */
[----:B------:R-:W-:-:S10]  /*16430*/  FADD R3, R3, R56 ;  /* 0x0000003803037221 */ /* 0x000fd40000000000 */
[----:B------:R-:W-:Y:S05]  /*16440*/  @!P1 BREAK.RELIABLE B7 ;  /* 0x0000000000079942 */ /* 0x000fea0003800100 */
[----:B------:R-:W-:Y:S05]  /*16450*/  @!P1 BRA `(.L_x_137) ;  /* 0x0000004c009c9947 */ /* 0x000fea0003800000 */
.L_x_597:
[----:B------:R-:W-:Y:S05]  /*16460*/  BSYNC.RELIABLE B7 ;  /* 0x0000000000077941 */ /* 0x000fea0003800100 */
.L_x_596:
        /* <DEDUP_REMOVED lines=18> */
.L_x_610:
[----:B------:R-:W-:Y:S05]  /*16590*/  BSYNC.RECONVERGENT B7 ;  /* 0x0000000000077941 */ /* 0x000fea0003800200 */
.L_x_609:
        /* <DEDUP_REMOVED lines=15> */
.L_x_612:
[----:B------:R-:W-:Y:S05]  /*16690*/  BSYNC.RECONVERGENT B7 ;  /* 0x0000000000077941 */ /* 0x000fea0003800200 */
.L_x_611:
        /* <DEDUP_REMOVED lines=27> */
.L_x_614:
[----:B------:R-:W-:Y:S01]  /*16850*/  FMUL.FTZ R42, R3, R2 ;  /* 0x00000002032a7220 */ /* 0x000fe20000410000 */
[----:B------:R-:W-:-:S03]  /*16860*/  FMUL.FTZ R2, R2, 0.5 ;  /* 0x3f00000002027820 */ /* 0x000fc60000410000 */
[----:B------:R-:W-:-:S04]  /*16870*/  FFMA R3, -R42, R42, R3 ;  /* 0x0000002a2a037223 */ /* 0x000fc80000000103 */
[----:B------:R-:W-:-:S07]  /*16880*/  FFMA R42, R3, R2, R42 ;  /* 0x00000002032a7223 */ /* 0x000fce000000002a */
.L_x_615:
[----:B------:R-:W-:Y:S05]  /*16890*/  BSYNC.RECONVERGENT B3 ;  /* 0x0000000000037941 */ /* 0x000fea0003800200 */
.L_x_613:
        /* <DEDUP_REMOVED lines=25> */
.L_x_619:
[----:B------:R-:W-:Y:S05]  /*16a30*/  BSYNC.RECONVERGENT B8 ;  /* 0x0000000000087941 */ /* 0x000fea0003800200 */
.L_x_618:
        /* <DEDUP_REMOVED lines=21> */
.L_x_621:
[----:B-1----:R-:W-:Y:S01]  /*16b90*/  FMUL.FTZ R2, R55, R6 ;  /* 0x0000000637027220 */ /* 0x002fe20000410000 */
[----:B------:R-:W-:-:S03]  /*16ba0*/  FMUL.FTZ R6, R6, 0.5 ;  /* 0x3f00000006067820 */ /* 0x000fc60000410000 */
[----:B------:R-:W-:-:S04]  /*16bb0*/  FFMA R55, -R2, R2, R55 ;  /* 0x0000000202377223 */ /* 0x000fc80000000137 */
[----:B------:R-:W-:-:S07]  /*16bc0*/  FFMA R55, R55, R6, R2 ;  /* 0x0000000637377223 */ /* 0x000fce0000000002 */
.L_x_622:
[----:B------:R-:W-:Y:S05]  /*16bd0*/  BSYNC.RECONVERGENT B3 ;  /* 0x0000000000037941 */ /* 0x000fea0003800200 */
.L_x_620:
        /* <DEDUP_REMOVED lines=14> */
.L_x_624:
[----:B------:R-:W-:Y:S05]  /*16cc0*/  BSYNC.RECONVERGENT B8 ;  /* 0x0000000000087941 */ /* 0x000fea0003800200 */
.L_x_623:
        /* <DEDUP_REMOVED lines=25> */
.L_x_626:
[----:B------:R-:W-:Y:S05]  /*16e60*/  BSYNC.RECONVERGENT B8 ;  /* 0x0000000000087941 */ /* 0x000fea0003800200 */
.L_x_625:
        /* <DEDUP_REMOVED lines=34> */
.L_x_628:
[----:B------:R-:W-:Y:S05]  /*17090*/  BSYNC.RECONVERGENT B8 ;  /* 0x0000000000087941 */ /* 0x000fea0003800200 */
.L_x_627:
[----:B------:R-:W-:Y:S01]  /*170a0*/  FSETP.NEU.AND P1, PT, R27, 1.00000000000000000000e+09, PT ;  /* 0x4e6e6b281b00780b */ /* 0x000fe20003f2d000 */
[----:B------:R-:W-:Y:S02]  /*170b0*/  HFMA2 R28, -RZ, RZ, 25.71875, 3664 ;  /* 0x4e6e6b28ff1c7431 */ /* 0x000fe400000001ff */
[----:B------:R-:W-:-:S10]  /*170c0*/  FADD R3, R3, R56 ;  /* 0x0000003803037221 */ /* 0x000fd40000000000 */
[----:B------:R-:W-:Y:S05]  /*170d0*/  @!P1 BREAK.RELIABLE B7 ;  /* 0x0000000000079942 */ /* 0x000fea0003800100 */
[----:B------:R-:W-:Y:S05]  /*170e0*/  @!P1 BRA `(.L_x_137) ;  /* 0x0000004000789947 */ /* 0x000fea0003800000 */
.L_x_617:
[----:B------:R-:W-:Y:S05]  /*170f0*/  BSYNC.RELIABLE B7 ;  /* 0x0000000000077941 */ /* 0x000fea0003800100 */
.L_x_616:
        /* <DEDUP_REMOVED lines=18> */
.L_x_630:
[----:B------:R-:W-:Y:S05]  /*17220*/  BSYNC.RECONVERGENT B7 ;  /* 0x0000000000077941 */ /* 0x000fea0003800200 */
.L_x_629:
        /* <DEDUP_REMOVED lines=15> */
.L_x_632:
[----:B------:R-:W-:Y:S05]  /*17320*/  BSYNC.RECONVERGENT B7 ;  /* 0x0000000000077941 */ /* 0x000fea0003800200 */
.L_x_631:
        /* <DEDUP_REMOVED lines=27> */
.L_x_634:
[----:B------:R-:W-:Y:S01]  /*174e0*/  FMUL.FTZ R42, R3, R2 ;  /* 0x00000002032a7220 */ /* 0x000fe20000410000 */
[----:B------:R-:W-:-:S03]  /*174f0*/  FMUL.FTZ R2, R2, 0.5 ;  /* 0x3f00000002027820 */ /* 0x000fc60000410000 */
[----:B------:R-:W-:-:S04]  /*17500*/  FFMA R3, -R42, R42, R3 ;  /* 0x0000002a2a037223 */ /* 0x000fc80000000103 */
[----:B------:R-:W-:-:S07]  /*17510*/  FFMA R42, R3, R2, R42 ;  /* 0x00000002032a7223 */ /* 0x000fce000000002a */
.L_x_635:
[----:B------:R-:W-:Y:S05]  /*17520*/  BSYNC.RECONVERGENT B3 ;  /* 0x0000000000037941 */ /* 0x000fea0003800200 */
.L_x_633:
        /* <DEDUP_REMOVED lines=25> */
.L_x_639:
[----:B------:R-:W-:Y:S05]  /*176c0*/  BSYNC.RECONVERGENT B8 ;  /* 0x0000000000087941 */ /* 0x000fea0003800200 */
.L_x_638:
        /* <DEDUP_REMOVED lines=21> */
.L_x_641:
[----:B-1----:R-:W-:Y:S01]  /*17820*/  FMUL.FTZ R2, R55, R6 ;  /* 0x0000000637027220 */ /* 0x002fe20000410000 */
[----:B------:R-:W-:-:S03]  /*17830*/  FMUL.FTZ R6, R6, 0.5 ;  /* 0x3f00000006067820 */ /* 0x000fc60000410000 */
[----:B------:R-:W-:-:S04]  /*17840*/  FFMA R55, -R2, R2, R55 ;  /* 0x0000000202377223 */ /* 0x000fc80000000137 */
[----:B------:R-:W-:-:S07]  /*17850*/  FFMA R55, R55, R6, R2 ;  /* 0x0000000637377223 */ /* 0x000fce0000000002 */
.L_x_642:
[----:B------:R-:W-:Y:S05]  /*17860*/  BSYNC.RECONVERGENT B3 ;  /* 0x0000000000037941 */ /* 0x000fea0003800200 */
.L_x_640:
        /* <DEDUP_REMOVED lines=14> */
.L_x_644:
[----:B------:R-:W-:Y:S05]  /*17950*/  BSYNC.RECONVERGENT B8 ;  /* 0x0000000000087941 */ /* 0x000fea0003800200 */
.L_x_643:
        /* <DEDUP_REMOVED lines=25> */
.L_x_646:
[----:B------:R-:W-:Y:S05]  /*17af0*/  BSYNC.RECONVERGENT B8 ;  /* 0x0000000000087941 */ /* 0x000fea0003800200 */
.L_x_645:
        /* <DEDUP_REMOVED lines=34> */
.L_x_648:
[----:B------:R-:W-:Y:S05]  /*17d20*/  BSYNC.RECONVERGENT B8 ;  /* 0x0000000000087941 */ /* 0x000fea0003800200 */
.L_x_647:
[----:B------:R-:W-:Y:S01]  /*17d30*/  FSETP.NEU.AND P1, PT, R18, 1.00000000000000000000e+09, PT ;  /* 0x4e6e6b281200780b */ /* 0x000fe20003f2d000 */
[----:B------:R-:W-:Y:S02]  /*17d40*/  HFMA2 R28, -RZ, RZ, 25.71875, 3664 ;  /* 0x4e6e6b28ff1c7431 */ /* 0x000fe400000001ff */
[----:B------:R-:W-:-:S10]  /*17d50*/  FADD R3, R3, R56 ;  /* 0x0000003803037221 */ /* 0x000fd40000000000 */
[----:B------:R-:W-:Y:S05]  /*17d60*/  @!P1 BREAK.RELIABLE B7 ;  /* 0x0000000000079942 */ /* 0x000fea0003800100 */
[----:B------:R-:W-:Y:S05]  /*17d70*/  @!P1 BRA `(.L_x_137) ;  /* 0x0000003400549947 */ /* 0x000fea0003800000 */
.L_x_637:
[----:B------:R-:W-:Y:S05]  /*17d80*/  BSYNC.RELIABLE B7 ;  /* 0x0000000000077941 */ /* 0x000fea0003800100 */
.L_x_636:
        /* <DEDUP_REMOVED lines=18> */
.L_x_650:
[----:B------:R-:W-:Y:S05]  /*17eb0*/  BSYNC.RECONVERGENT B7 ;  /* 0x0000000000077941 */ /* 0x000fea0003800200 */
.L_x_649:
        /* <DEDUP_REMOVED lines=15> */
.L_x_652:
[----:B------:R-:W-:Y:S05]  /*17fb0*/  BSYNC.RECONVERGENT B7 ;  /* 0x0000000000077941 */ /* 0x000fea0003800200 */
.L_x_651:
        /* <DEDUP_REMOVED lines=27> */
.L_x_654:
[----:B------:R-:W-:Y:S01]  /*18170*/  FMUL.FTZ R42, R3, R2 ;  /* 0x00000002032a7220 */ /* 0x000fe20000410000 */
[----:B------:R-:W-:-:S03]  /*18180*/  FMUL.FTZ R2, R2, 0.5 ;  /* 0x3f00000002027820 */ /* 0x000fc60000410000 */
[----:B------:R-:W-:-:S04]  /*18190*/  FFMA R3, -R42, R42, R3 ;  /* 0x0000002a2a037223 */ /* 0x000fc80000000103 */
[----:B------:R-:W-:-:S07]  /*181a0*/  FFMA R42, R3, R2, R42 ;  /* 0x00000002032a7223 */ /* 0x000fce000000002a */
.L_x_655:
[----:B------:R-:W-:Y:S05]  /*181b0*/  BSYNC.RECONVERGENT B3 ;  /* 0x0000000000037941 */ /* 0x000fea0003800200 */
.L_x_653:
        /* <DEDUP_REMOVED lines=25> */
.L_x_659:
[----:B------:R-:W-:Y:S05]  /*18350*/  BSYNC.RECONVERGENT B8 ;  /* 0x0000000000087941 */ /* 0x000fea0003800200 */
.L_x_658:
        /* <DEDUP_REMOVED lines=21> */
.L_x_661:
[----:B-1----:R-:W-:Y:S01]  /*184b0*/  FMUL.FTZ R2, R55, R6 ;  /* 0x0000000637027220 */ /* 0x002fe20000410000 */
[----:B------:R-:W-:-:S03]  /*184c0*/  FMUL.FTZ R6, R6, 0.5 ;  /* 0x3f00000006067820 */ /* 0x000fc60000410000 */
[----:B------:R-:W-:-:S04]  /*184d0*/  FFMA R55, -R2, R2, R55 ;  /* 0x0000000202377223 */ /* 0x000fc80000000137 */
[----:B------:R-:W-:-:S07]  /*184e0*/  FFMA R55, R55, R6, R2 ;  /* 0x0000000637377223 */ /* 0x000fce0000000002 */
.L_x_662:
[----:B------:R-:W-:Y:S05]  /*184f0*/  BSYNC.RECONVERGENT B3 ;  /* 0x0000000000037941 */ /* 0x000fea0003800200 */
.L_x_660:
        /* <DEDUP_REMOVED lines=14> */
.L_x_664:
[----:B------:R-:W-:Y:S05]  /*185e0*/  BSYNC.RECONVERGENT B8 ;  /* 0x0000000000087941 */ /* 0x000fea0003800200 */
.L_x_663:
        /* <DEDUP_REMOVED lines=25> */
.L_x_666:
[----:B------:R-:W-:Y:S05]  /*18780*/  BSYNC.RECONVERGENT B8 ;  /* 0x0000000000087941 */ /* 0x000fea0003800200 */
.L_x_665:
        /* <DEDUP_REMOVED lines=34> */
.L_x_668:
[----:B------:R-:W-:Y:S05]  /*189b0*/  BSYNC.RECONVERGENT B8 ;  /* 0x0000000000087941 */ /* 0x000fea0003800200 */
.L_x_667:
[----:B------:R-:W-:Y:S01]  /*189c0*/  FSETP.NEU.AND P1, PT, R41, 1.00000000000000000000e+09, PT ;  /* 0x4e6e6b282900780b */ /* 0x000fe20003f2d000 */
[----:B------:R-:W-:Y:S02]  /*189d0*/  HFMA2 R28, -RZ, RZ, 25.71875, 3664 ;  /* 0x4e6e6b28ff1c7431 */ /* 0x000fe400000001ff */
[----:B------:R-:W-:-:S10]  /*189e0*/  FADD R3, R3, R56 ;  /* 0x0000003803037221 */ /* 0x000fd40000000000 */
[----:B------:R-:W-:Y:S05]  /*189f0*/  @!P1 BREAK.RELIABLE B7 ;  /* 0x0000000000079942 */ /* 0x000fea0003800100 */
[----:B------:R-:W-:Y:S05]  /*18a00*/  @!P1 BRA `(.L_x_137) ;  /* 0x0000002800309947 */ /* 0x000fea0003800000 */
.L_x_657:
[----:B------:R-:W-:Y:S05]  /*18a10*/  BSYNC.RELIABLE B7 ;  /* 0x0000000000077941 */ /* 0x000fea0003800100 */
.L_x_656:
        /* <DEDUP_REMOVED lines=18> */
.L_x_670:
[----:B------:R-:W-:Y:S05]  /*18b40*/  BSYNC.RECONVERGENT B7 ;  /* 0x0000000000077941 */ /* 0x000fea0003800200 */
.L_x_669:
        /* <DEDUP_REMOVED lines=15> */
.L_x_672:
[----:B------:R-:W-:Y:S05]  /*18c40*/  BSYNC.RECONVERGENT B7 ;  /* 0x0000000000077941 */ /* 0x000fea0003800200 */
.L_x_671:
        /* <DEDUP_REMOVED lines=11> */
[----:B------:R-:W-:-:S13]  /*18d00*/  FSETP.GEU.AND P1, PT, |R40|, 0.10000000149011611938, PT ;  /* 0x3dcccccd2800780b */ /* 0x000fda0003f2e200 */
        /* <DEDUP_REMOVED lines=15> */
.L_x_674:
[----:B------:R-:W-:Y:S01]  /*18e00*/  FMUL.FTZ R42, R3, R2 ;  /* 0x00000002032a7220 */ /* 0x000fe20000410000 */
[----:B------:R-:W-:-:S03]  /*18e10*/  FMUL.FTZ R2, R2, 0.5 ;  /* 0x3f00000002027820 */ /* 0x000fc60000410000 */
[----:B------:R-:W-:-:S04]  /*18e20*/  FFMA R3, -R42, R42, R3 ;  /* 0x0000002a2a037223 */ /* 0x000fc80000000103 */
[----:B------:R-:W-:-:S07]  /*18e30*/  FFMA R42, R3, R2, R42 ;  /* 0x00000002032a7223 */ /* 0x000fce000000002a */
.L_x_675:
[----:B------:R-:W-:Y:S05]  /*18e40*/  BSYNC.RECONVERGENT B3 ;  /* 0x0000000000037941 */ /* 0x000fea0003800200 */
.L_x_673:
        /* <DEDUP_REMOVED lines=25> */
.L_x_679:
[----:B------:R-:W-:Y:S05]  /*18fe0*/  BSYNC.RECONVERGENT B8 ;  /* 0x0000000000087941 */ /* 0x000fea0003800200 */
.L_x_678:
        /* <DEDUP_REMOVED lines=21> */
.L_x_681:
[----:B-1----:R-:W-:Y:S01]  /*19140*/  FMUL.FTZ R2, R55, R6 ;  /* 0x0000000637027220 */ /* 0x002fe20000410000 */
[----:B------:R-:W-:-:S03]  /*19150*/  FMUL.FTZ R6, R6, 0.5 ;  /* 0x3f00000006067820 */ /* 0x000fc60000410000 */
[----:B------:R-:W-:-:S04]  /*19160*/  FFMA R55, -R2, R2, R55 ;  /* 0x0000000202377223 */ /* 0x000fc80000000137 */
[----:B------:R-:W-:-:S07]  /*19170*/  FFMA R55, R55, R6, R2 ;  /* 0x0000000637377223 */ /* 0x000fce0000000002 */
.L_x_682:
[----:B------:R-:W-:Y:S05]  /*19180*/  BSYNC.RECONVERGENT B3 ;  /* 0x0000000000037941 */ /* 0x000fea0003800200 */
.L_x_680:
        /* <DEDUP_REMOVED lines=14> */
.L_x_684:
[----:B------:R-:W-:Y:S05]  /*19270*/  BSYNC.RECONVERGENT B8 ;  /* 0x0000000000087941 */ /* 0x000fea0003800200 */
.L_x_683:
        /* <DEDUP_REMOVED lines=25> */
.L_x_686:
[----:B------:R-:W-:Y:S05]  /*19410*/  BSYNC.RECONVERGENT B8 ;  /* 0x0000000000087941 */ /* 0x000fea0003800200 */
.L_x_685:
        /* <DEDUP_REMOVED lines=34> */
.L_x_688:
[----:B------:R-:W-:Y:S05]  /*19640*/  BSYNC.RECONVERGENT B8 ;  /* 0x0000000000087941 */ /* 0x000fea0003800200 */
.L_x_687:
[----:B------:R-:W-:Y:S01]  /*19650*/  FSETP.NEU.AND P1, PT, R40, 1.00000000000000000000e+09, PT ;  /* 0x4e6e6b282800780b */ /* 0x000fe20003f2d000 */
[----:B------:R-:W-:Y:S02]  /*19660*/  HFMA2 R28, -RZ, RZ, 25.71875, 3664 ;  /* 0x4e6e6b28ff1c7431 */ /* 0x000fe400000001ff */
[----:B------:R-:W-:-:S10]  /*19670*/  FADD R3, R3, R56 ;  /* 0x0000003803037221 */ /* 0x000fd40000000000 */
[----:B------:R-:W-:Y:S05]  /*19680*/  @!P1 BREAK.RELIABLE B7 ;  /* 0x0000000000079942 */ /* 0x000fea0003800100 */
[----:B------:R-:W-:Y:S05]  /*19690*/  @!P1 BRA `(.L_x_137) ;  /* 0x0000001c000c9947 */ /* 0x000fea0003800000 */
.L_x_677:
[----:B------:R-:W-:Y:S05]  /*196a0*/  BSYNC.RELIABLE B7 ;  /* 0x0000000000077941 */ /* 0x000fea0003800100 */
.L_x_676:
        /* <DEDUP_REMOVED lines=18> */
.L_x_690:
[----:B------:R-:W-:Y:S05]  /*197d0*/  BSYNC.RECONVERGENT B7 ;  /* 0x0000000000077941 */ /* 0x000fea0003800200 */
.L_x_689:
        /* <DEDUP_REMOVED lines=15> */
.L_x_692:
[----:B------:R-:W-:Y:S05]  /*198d0*/  BSYNC.RECONVERGENT B7 ;  /* 0x0000000000077941 */ /* 0x000fea0003800200 */
.L_x_691:
        /* <DEDUP_REMOVED lines=27> */
.L_x_694:
[----:B------:R-:W-:Y:S01]  /*19a90*/  FMUL.FTZ R42, R3, R2 ;  /* 0x00000002032a7220 */ /* 0x000fe20000410000 */
[----:B------:R-:W-:-:S03]  /*19aa0*/  FMUL.FTZ R2, R2, 0.5 ;  /* 0x3f00000002027820 */ /* 0x000fc60000410000 */
[----:B------:R-:W-:-:S04]  /*19ab0*/  FFMA R3, -R42, R42, R3 ;  /* 0x0000002a2a037223 */ /* 0x000fc80000000103 */
[----:B------:R-:W-:-:S07]  /*19ac0*/  FFMA R42, R3, R2, R42 ;  /* 0x00000002032a7223 */ /* 0x000fce000000002a */
.L_x_695:
[----:B------:R-:W-:Y:S05]  /*19ad0*/  BSYNC.RECONVERGENT B3 ;  /* 0x0000000000037941 */ /* 0x000fea0003800200 */
.L_x_693:
        /* <DEDUP_REMOVED lines=25> */
.L_x_699:
[----:B------:R-:W-:Y:S05]  /*19c70*/  BSYNC.RECONVERGENT B8 ;  /* 0x0000000000087941 */ /* 0x000fea0003800200 */
.L_x_698:
        /* <DEDUP_REMOVED lines=21> */
.L_x_701:
[----:B-1----:R-:W-:Y:S01]  /*19dd0*/  FMUL.FTZ R2, R55, R6 ;  /* 0x0000000637027220 */ /* 0x002fe20000410000 */
[----:B------:R-:W-:-:S03]  /*19de0*/  FMUL.FTZ R6, R6, 0.5 ;  /* 0x3f00000006067820 */ /* 0x000fc60000410000 */
[----:B------:R-:W-:-:S04]  /*19df0*/  FFMA R55, -R2, R2, R55 ;  /* 0x0000000202377223 */ /* 0x000fc80000000137 */
[----:B------:R-:W-:-:S07]  /*19e00*/  FFMA R55, R55, R6, R2 ;  /* 0x0000000637377223 */ /* 0x000fce0000000002 */
.L_x_702:
[----:B------:R-:W-:Y:S05]  /*19e10*/  BSYNC.RECONVERGENT B3 ;  /* 0x0000000000037941 */ /* 0x000fea0003800200 */
.L_x_700:
        /* <DEDUP_REMOVED lines=14> */
.L_x_704:
[----:B------:R-:W-:Y:S05]  /*19f00*/  BSYNC.RECONVERGENT B8 ;  /* 0x0000000000087941 */ /* 0x000fea0003800200 */
.L_x_703:
        /* <DEDUP_REMOVED lines=25> */
.L_x_706:
[----:B------:R-:W-:Y:S05]  /*1a0a0*/  BSYNC.RECONVERGENT B8 ;  /* 0x0000000000087941 */ /* 0x000fea0003800200 */
.L_x_705:
        /* <DEDUP_REMOVED lines=34> */
.L_x_708:
[----:B------:R-:W-:Y:S05]  /*1a2d0*/  BSYNC.RECONVERGENT B8 ;  /* 0x0000000000087941 */ /* 0x000fea0003800200 */
.L_x_707:
[----:B------:R-:W-:Y:S01]  /*1a2e0*/  FSETP.NEU.AND P1, PT, R27, 1.00000000000000000000e+09, PT ;  /* 0x4e6e6b281b00780b */ /* 0x000fe20003f2d000 */
[----:B------:R-:W-:Y:S02]  /*1a2f0*/  HFMA2 R28, -RZ, RZ, 25.71875, 3664 ;  /* 0x4e6e6b28ff1c7431 */ /* 0x000fe400000001ff */
[----:B------:R-:W-:-:S10]  /*1a300*/  FADD R3, R3, R56 ;  /* 0x0000003803037221 */ /* 0x000fd40000000000 */
[----:B------:R-:W-:Y:S05]  /*1a310*/  @!P1 BREAK.RELIABLE B7 ;  /* 0x0000000000079942 */ /* 0x000fea0003800100 */
[----:B------:R-:W-:Y:S05]  /*1a320*/  @!P1 BRA `(.L_x_137) ;  /* 0x0000000c00e89947 */ /* 0x000fea0003800000 */
.L_x_697:
[----:B------:R-:W-:Y:S05]  /*1a330*/  BSYNC.RELIABLE B7 ;  /* 0x0000000000077941 */ /* 0x000fea0003800100 */
.L_x_696:
        /* <DEDUP_REMOVED lines=18> */
.L_x_710:
[----:B------:R-:W-:Y:S05]  /*1a460*/  BSYNC.RECONVERGENT B7 ;  /* 0x0000000000077941 */ /* 0x000fea0003800200 */
.L_x_709:
        /* <DEDUP_REMOVED lines=15> */
.L_x_712:
[----:B------:R-:W-:Y:S05]  /*1a560*/  BSYNC.RECONVERGENT B7 ;  /* 0x0000000000077941 */ /* 0x000fea0003800200 */
.L_x_711:
        /* <DEDUP_REMOVED lines=27> */
.L_x_714:
[----:B------:R-:W-:Y:S01]  /*1a720*/  FMUL.FTZ R42, R3, R2 ;  /* 0x00000002032a7220 */ /* 0x000fe20000410000 */
[----:B------:R-:W-:-:S03]  /*1a730*/  FMUL.FTZ R2, R2, 0.5 ;  /* 0x3f00000002027820 */ /* 0x000fc60000410000 */
[----:B------:R-:W-:-:S04]  /*1a740*/  FFMA R3, -R42, R42, R3 ;  /* 0x0000002a2a037223 */ /* 0x000fc80000000103 */
[----:B------:R-:W-:-:S07]  /*1a750*/  FFMA R42, R3, R2, R42 ;  /* 0x00000002032a7223 */ /* 0x000fce000000002a */
.L_x_715:
[----:B------:R-:W-:Y:S05]  /*1a760*/  BSYNC.RECONVERGENT B3 ;  /* 0x0000000000037941 */ /* 0x000fea0003800200 */
.L_x_713:
        /* <DEDUP_REMOVED lines=25> */
.L_x_719:
[----:B------:R-:W-:Y:S05]  /*1a900*/  BSYNC.RECONVERGENT B8 ;  /* 0x0000000000087941 */ /* 0x000fea0003800200 */
.L_x_718:
[----:B------:R-:W-:Y:S01]  /*1a910*/  IADD3 R2, PT, PT, R52, -0xd000000, RZ ;  /* 0xf300000034027810 */ /* 0x000fe20007ffe0ff */
[----:B------:R0:W1:Y:S01]  /*1a920*/  MUFU.RSQ R6, R52 ;  /* 0x0000003400067308 */ /* 0x0000620000001400 */
[----:B------:R-:W4:Y:S02]  /*1a930*/  LDG.E R50, desc[UR10][R38.64+0x44] ;  /* 0x0000440a26327981 */ /* 0x000f24000c1e1900 */
[----:B------:R-:W-:Y:S01]  /*1a940*/  ISETP.GT.U32.AND P0, PT, R2, 0x727fffff, PT ;  /* 0x727fffff0200780c */ /* 0x000fe20003f04070 */
[----:B------:R-:W-:Y:S01]  /*1a950*/  BSSY.RECONVERGENT B3, `(.L_x_720) ;  /* 0x0000015000037945 */ /* 0x000fe20003800200 */
[----:B------:R-:W4:Y:S04]  /*1a960*/  LDG.E R3, desc[UR10][R38.64+0x68] ;  /* 0x0000680a26037981 */ /* 0x000f28000c1e1900 */
[----:B------:R-:W4:Y:S04]  /*1a970*/  LDG.E R49, desc[UR10][R38.64+0x64] ;  /* 0x0000640a26317981 */ /* 0x000f28000c1e1900 */
[----:B------:R-:W4:Y:S04]  /*1a980*/  LDG.E R48, desc[UR10][R38.64+0x60] ;  /* 0x0000600a26307981 */ /* 0x000f28000c1e1900 */
[----:B------:R-:W4:Y:S04]  /*1a990*/  LDG.E R47, desc[UR10][R38.64+0x5c] ;  /* 0x00005c0a262f7981 */ /* 0x000f28000c1e1900 */
[----:B------:R-:W4:Y:S04]  /*1a9a0*/  LDG.E R46, desc[UR10][R38.64+0x58] ;  /* 0x0000580a262e7981 */ /* 0x000f28000c1e1900 */
[----:B------:R-:W4:Y:S04]  /*1a9b0*/  LDG.E R45, desc[UR10][R38.64+0x54] ;  /* 0x0000540a262d7981 */ /* 0x000f28000c1e1900 */
[----:B------:R-:W4:Y:S04]  /*1a9c0*/  LDG.E R28, desc[UR10][R38.64+0x50] ;  /* 0x0000500a261c7981 */ /* 0x000f28000c1e1900 */
[----:B------:R-:W4:Y:S04]  /*1a9d0*/  LDG.E R4, desc[UR10][R38.64+0x4c] ;  /* 0x00004c0a26047981 */ /* 0x000f28000c1e1900 */
[----:B------:R2:W4:Y:S02]  /*1a9e0*/  LDG.E R38, desc[UR10][R38.64+0x48] ;  /* 0x0000480a26267981 */ /* 0x000524000c1e1900 */
[----:B--2---:R-:W-:Y:S01]  /*1a9f0*/  FMUL R39, R51, R51 ;  /* 0x0000003333277220 */ /* 0x004fe20000400000 */
[----:B01----:R-:W-:Y:S06]  /*1aa00*/  @!P0 BRA `(.L_x_721) ;  /* 0x0000000000148947 */ /* 0x003fec0003800000 */
[----:B------:R-:W-:Y:S02]  /*1aa10*/  MOV R2, R52 ;  /* 0x0000003400027202 */ /* 0x000fe40000000f00 */
[----:B------:R-:W-:-:S07]  /*1aa20*/  MOV R6, 0x1aa40 ;  /* 0x0001aa4000067802 */ /* 0x000fce0000000f00 */
[----:B----4-:R-:W-:Y:S05]  /*1aa30*/  CALL.REL.NOINC `($__internal_3_$__cuda_sm20_sqrt_rn_f32_slowpath) ;  /* 0x0000038400d07944 */ /* 0x010fea0003c00000 */
[----:B------:R-:W-:Y:S01]  /*1aa40*/  MOV R52, R2 ;  /* 0x0000000200347202 */ /* 0x000fe20000000f00 */
[----:B------:R-:W-:Y:S06]  /*1aa50*/  BRA `(.L_x_722) ;  /* 0x0000000000107947 */ /* 0x000fec0003800000 */
.L_x_721:
[----:B------:R-:W-:Y:S01]  /*1aa60*/  FMUL.FTZ R2, R52, R6 ;  /* 0x0000000634027220 */ /* 0x000fe20000410000 */
[----:B------:R-:W-:-:S03]  /*1aa70*/  FMUL.FTZ R6, R6, 0.5 ;  /* 0x3f00000006067820 */ /* 0x000fc60000410000 */
[----:B------:R-:W-:-:S04]  /*1aa80*/  FFMA R52, -R2, R2, R52 ;  /* 0x0000000202347223 */ /* 0x000fc80000000134 */
[----:B------:R-:W-:-:S07]  /*1aa90*/  FFMA R52, R52, R6, R2 ;  /* 0x0000000634347223 */ /* 0x000fce0000000002 */
.L_x_722:
[----:B------:R-:W-:Y:S05]  /*1aaa0*/  BSYNC.RECONVERGENT B3 ;  /* 0x0000000000037941 */ /* 0x000fea0003800200 */
.L_x_720:
        /* <DEDUP_REMOVED lines=14> */
.L_x_724:
[----:B------:R-:W-:Y:S05]  /*1ab90*/  BSYNC.RECONVERGENT B8 ;  /* 0x0000000000087941 */ /* 0x000fea0003800200 */
.L_x_723:
        /* <DEDUP_REMOVED lines=11> */
[C---:B------:R-:W-:Y:S01]  /*1ac50*/  FFMA R20, R39.reuse, R20, R28 ;  /* 0x0000001427147223 */ /* 0x040fe2000000001c */
        /* <DEDUP_REMOVED lines=13> */
.L_x_726:
[----:B------:R-:W-:Y:S05]  /*1ad30*/  BSYNC.RECONVERGENT B8 ;  /* 0x0000000000087941 */ /* 0x000fea0003800200 */
.L_x_725:
[----:B------:R-:W-:Y:S01]  /*1ad40*/  FMUL R2, R3, 10 ;  /* 0x4120000003027820 */ /* 0x000fe20000400000 */
[----:B------:R-:W-:Y:S01]  /*1ad50*/  FMUL R6, R49, 9 ;  /* 0x4110000031067820 */ /* 0x000fe20000400000 */
[----:B------:R-:W-:Y:S01]  /*1ad60*/  FMUL R48, R48, 8 ;  /* 0x4100000030307820 */ /* 0x000fe20000400000 */
[----:B------:R-:W-:Y:S01]  /*1ad70*/  FMUL R46, R46, 6 ;  /* 0x40c000002e2e7820 */ /* 0x000fe20000400000 */
[----:B------:R-:W-:Y:S01]  /*1ad80*/  FFMA R2, RZ, R39, R2 ;  /* 0x00000027ff027223 */ /* 0x000fe20000000002 */
[----:B------:R-:W-:Y:S01]  /*1ad90*/  FMUL R28, R28, 4 ;  /* 0x408000001c1c7820 */ /* 0x000fe20000400000 */
[----:B------:R-:W-:Y:S01]  /*1ada0*/  FMUL R4, R4, 3 ;  /* 0x4040000004047820 */ /* 0x000fe20000400000 */
[----:B------:R-:W-:Y:S01]  /*1adb0*/  FADD R38, R38, R38 ;  /* 0x0000002626267221 */ /* 0x000fe20000000000 */
[----:B------:R-:W-:Y:S01]  /*1adc0*/  FFMA R3, R39, R2, R6 ;  /* 0x0000000227037223 */ /* 0x000fe20000000006 */
[----:B------:R-:W-:Y:S01]  /*1add0*/  FMUL R2, R47, 7 ;  /* 0x40e000002f027820 */ /* 0x000fe20000400000 */
[----:B------:R-:W-:Y:S02]  /*1ade0*/  BSSY.RECONVERGENT B8, `(.L_x_727) ;  /* 0x0000018000087945 */ /* 0x000fe40003800200 */
[----:B------:R-:W-:-:S04]  /*1adf0*/  FFMA R3, R39, R3, R48 ;  /* 0x0000000327037223 */ /* 0x000fc80000000030 */
[----:B------:R-:W-:Y:S01]  /*1ae00*/  FFMA R3, R39, R3, R2 ;  /* 0x0000000327037223 */ /* 0x000fe20000000002 */
[----:B------:R-:W-:-:S03]  /*1ae10*/  FMUL R2, R45, 5 ;  /* 0x40a000002d027820 */ /* 0x000fc60000400000 */
[C---:B------:R-:W-:Y:S02]  /*1ae20*/  FFMA R19, R39.reuse, R3, R46 ;  /* 0x0000000327137223 */ /* 0x040fe4000000002e */
[----:B------:R-:W0:Y:S02]  /*1ae30*/  MUFU.RCP R3, R32 ;  /* 0x0000002000037308 */ /* 0x000e240000001000 */
[----:B------:R-:W-:Y:S01]  /*1ae40*/  FFMA R19, R39, R19, R2 ;  /* 0x0000001327137223 */ /* 0x000fe20000000002 */
[----:B------:R-:W-:-:S03]  /*1ae50*/  FADD R2, R51, R51 ;  /* 0x0000003333027221 */ /* 0x000fc60000000000 */
[----:B------:R-:W-:-:S04]  /*1ae60*/  FFMA R19, R39, R19, R28 ;  /* 0x0000001327137223 */ /* 0x000fc8000000001c */
        /* <DEDUP_REMOVED lines=15> */
.L_x_728:
[----:B------:R-:W-:Y:S05]  /*1af60*/  BSYNC.RECONVERGENT B8 ;  /* 0x0000000000087941 */ /* 0x000fea0003800200 */
.L_x_727:
[----:B------:R-:W-:Y:S01]  /*1af70*/  FSETP.NEU.AND P0, PT, R18, 1.00000000000000000000e+09, PT ;  /* 0x4e6e6b281200780b */ /* 0x000fe20003f0d000 */
[----:B------:R-:W-:Y:S02]  /*1af80*/  HFMA2 R28, -RZ, RZ, 25.71875, 3664 ;  /* 0x4e6e6b28ff1c7431 */ /* 0x000fe400000001ff */
[----:B------:R-:W-:-:S10]  /*1af90*/  FADD R3, R4, R35 ;  /* 0x0000002304037221 */ /* 0x000fd40000000000 */
[----:B------:R-:W-:Y:S05]  /*1afa0*/  @!P0 BREAK.RELIABLE B7 ;  /* 0x0000000000078942 */ /* 0x000fea0003800100 */
[----:B------:R-:W-:Y:S05]  /*1afb0*/  @!P0 BRA `(.L_x_137) ;  /* 0x0000000000c48947 */ /* 0x000fea0003800000 */
.L_x_717:
[----:B------:R-:W-:Y:S05]  /*1afc0*/  BSYNC.RELIABLE B7 ;  /* 0x0000000000077941 */ /* 0x000fea0003800100 */
.L_x_716:
        /* <DEDUP_REMOVED lines=18> */
.L_x_730:
[----:B------:R-:W-:Y:S05]  /*1b0f0*/  BSYNC.RECONVERGENT B7 ;  /* 0x0000000000077941 */ /* 0x000fea0003800200 */
.L_x_729:
        /* <DEDUP_REMOVED lines=15> */
.L_x_732:
[----:B------:R-:W-:Y:S05]  /*1b1f0*/  BSYNC.RECONVERGENT B7 ;  /* 0x0000000000077941 */ /* 0x000fea0003800200 */
.L_x_731:
        /* <DEDUP_REMOVED lines=9> */
[----:B------:R-:W-:-:S05]  /*1b290*/  FADD R2, -R41, R28 ;  /* 0x0000001c29027221 */ /* 0x000fca0000000100 */
[----:B------:R-:W-:-:S13]  /*1b2a0*/  FSETP.GEU.AND P0, PT, |R2|, 0.10000000149011611938, PT ;  /* 0x3dcccccd0200780b */ /* 0x000fda0003f0e200 */
[----:B------:R-:W-:Y:S05]  /*1b2b0*/  @!P0 BRA `(.L_x_137) ;  /* 0x0000000000048947 */ /* 0x000fea0003800000 */
[----:B------:R-:W-:-:S07]  /*1b2c0*/  HFMA2 R28, -RZ, RZ, 25.71875, 3664 ;  /* 0x4e6e6b28ff1c7431 */ /* 0x000fce00000001ff */
.L_x_137:
[----:B------:R-:W-:Y:S05]  /*1b2d0*/  BSYNC.RECONVERGENT B6 ;  /* 0x0000000000067941 */ /* 0x000fea0003800200 */
.L_x_134:
[----:B------:R-:W-:Y:S05]  /*1b2e0*/  BRA `(.L_x_118) ;  /* 0x000002f400547947 */ /* 0x000fea0003800000 */
.L_x_130:
[----:B------:R-:W-:-:S13]  /*1b2f0*/  FSETP.GT.AND P0, PT, R18, 9.9999997171806853657e-10, PT ;  /* 0x3089705f1200780b */ /* 0x000fda0003f04000 */
[----:B------:R-:W-:Y:S05]  /*1b300*/  @!P0 BRA `(.L_x_118) ;  /* 0x000002f4004c8947 */ /* 0x000fea0003800000 */
[-C--:B------:R-:W-:Y:S01]  /*1b310*/  FMUL R19, R24, R24.reuse ;  /* 0x0000001818137220 */ /* 0x080fe20000400000 */
[C---:B------:R-:W-:Y:S01]  /*1b320*/  FMUL R40, R23.reuse, R23 ;  /* 0x0000001717287220 */ /* 0x040fe20000400000 */
[----:B------:R-:W-:Y:S01]  /*1b330*/  FMUL R6, R23, R24 ;  /* 0x0000001817067220 */ /* 0x000fe20000400000 */
[----:B------:R-:W-:Y:S01]  /*1b340*/  MOV R18, 0x4e6e6b28 ;  /* 0x4e6e6b2800127802 */ /* 0x000fe20000000f00 */
[-C--:B------:R-:W-:Y:S01]  /*1b350*/  FFMA R19, R22, R22.reuse, R19 ;  /* 0x0000001616137223 */ /* 0x080fe20000000013 */
[C---:B------:R-:W-:Y:S01]  /*1b360*/  FFMA R40, R5.reuse, R5, R40 ;  /* 0x0000000505287223 */ /* 0x040fe20000000028 */
[----:B------:R-:W-:Y:S02]  /*1b370*/  FFMA R6, R5, R22, R6 ;  /* 0x0000001605067223 */ /* 0x000fe40000000006 */
[----:B------:R-:W-:Y:S01]  /*1b380*/  FFMA R27, -R2, R2, R19 ;  /* 0x00000002021b7223 */ /* 0x000fe20000000113 */
[----:B------:R-:W-:Y:S01]  /*1b390*/  FMUL R2, R40, -4 ;  /* 0xc080000028027820 */ /* 0x000fe20000400000 */
[----:B------:R-:W-:-:S03]  /*1b3a0*/  FMUL R28, R6, -2 ;  /* 0xc0000000061c7820 */ /* 0x000fc60000400000 */
[----:B------:R-:W-:-:S04]  /*1b3b0*/  FMUL R19, R27, R2 ;  /* 0x000000021b137220 */ /* 0x000fc80000400000 */
[----:B------:R-:W-:-:S05]  /*1b3c0*/  FFMA R19, R28, R28, R19 ;  /* 0x0000001c1c137223 */ /* 0x000fca0000000013 */
[----:B------:R-:W-:-:S13]  /*1b3d0*/  FSETP.GE.AND P0, PT, R19, RZ, PT ;  /* 0x000000ff1300720b */ /* 0x000fda0003f06000 */
[----:B------:R-:W-:Y:S05]  /*1b3e0*/  @!P0 BREAK.RELIABLE B5 ;  /* 0x0000000000058942 */ /* 0x000fea0003800100 */
[----:B------:R-:W-:Y:S05]  /*1b3f0*/  @!P0 BRA `(.L_x_83) ;  /* 0x0000031c00588947 */ /* 0x000fea0003800000 */
[----:B------:R-:W-:Y:S01]  /*1b400*/  IADD3 R2, PT, PT, R19, -0xd000000, RZ ;  /* 0xf300000013027810 */ /* 0x000fe20007ffe0ff */
[----:B------:R0:W1:Y:S01]  /*1b410*/  MUFU.RSQ R6, R19 ;  /* 0x0000001300067308 */ /* 0x0000620000001400 */
[----:B------:R-:W-:Y:S02]  /*1b420*/  BSSY.RECONVERGENT B3, `(.L_x_733) ;  /* 0x000000b000037945 */ /* 0x000fe40003800200 */
[----:B------:R-:W-:-:S13]  /*1b430*/  ISETP.GT.U32.AND P0, PT, R2, 0x727fffff, PT ;  /* 0x727fffff0200780c */ /* 0x000fda0003f04070 */
[----:B0-----:R-:W-:Y:S05]  /*1b440*/  @!P0 BRA `(.L_x_734) ;  /* 0x0000000000108947 */ /* 0x001fea0003800000 */
[----:B------:R-:W-:Y:S02]  /*1b450*/  MOV R2, R19 ;  /* 0x0000001300027202 */ /* 0x000fe40000000f00 */
[----:B-1----:R-:W-:-:S07]  /*1b460*/  MOV R6, 0x1b480 ;  /* 0x0001b48000067802 */ /* 0x002fce0000000f00 */
[----:B------:R-:W-:Y:S05]  /*1b470*/  CALL.REL.NOINC `($__internal_3_$__cuda_sm20_sqrt_rn_f32_slowpath) ;  /* 0x0000037c00407944 */ /* 0x000fea0003c00000 */
[----:B------:R-:W-:Y:S05]  /*1b480*/  BRA `(.L_x_735) ;  /* 0x0000000000107947 */ /* 0x000fea0003800000 */
.L_x_734:
[----:B-1----:R-:W-:Y:S01]  /*1b490*/  FMUL.FTZ R2, R19, R6 ;  /* 0x0000000613027220 */ /* 0x002fe20000410000 */
[----:B------:R-:W-:-:S03]  /*1b4a0*/  FMUL.FTZ R6, R6, 0.5 ;  /* 0x3f00000006067820 */ /* 0x000fc60000410000 */
[----:B------:R-:W-:-:S04]  /*1b4b0*/  FFMA R19, -R2, R2, R19 ;  /* 0x0000000202137223 */ /* 0x000fc80000000113 */
[----:B------:R-:W-:-:S07]  /*1b4c0*/  FFMA R2, R19, R6, R2 ;  /* 0x0000000613027223 */ /* 0x000fce0000000002 */
.L_x_735:
[----:B------:R-:W-:Y:S05]  /*1b4d0*/  BSYNC.RECONVERGENT B3 ;  /* 0x0000000000037941 */ /* 0x000fea0003800200 */
.L_x_733:
[----:B------:R-:W0:Y:S01]  /*1b4e0*/  MUFU.RCP R21, R40 ;  /* 0x0000002800157308 */ /* 0x000e220000001000 */
[----:B------:R-:W-:Y:S01]  /*1b4f0*/  LOP3.LUT R19, R2, 0x80000000, R28, 0xb8, !PT ;  /* 0x8000000002137812 */ /* 0x000fe200078eb81c */
[----:B------:R-:W-:Y:S04]  /*1b500*/  BSSY.RECONVERGENT B6, `(.L_x_736) ;  /* 0x000000e000067945 */ /* 0x000fe80003800200 */
[----:B------:R-:W-:-:S04]  /*1b510*/  FADD R2, -R28, -R19 ;  /* 0x800000131c027221 */ /* 0x000fc80000000100 */
[----:B------:R-:W-:-:S04]  /*1b520*/  FMUL R2, R2, -0.5 ;  /* 0xbf00000002027820 */ /* 0x000fc80000400000 */
        /* <DEDUP_REMOVED lines=10> */
[----:B------:R-:W-:-:S07]  /*1b5d0*/  MOV R28, R2 ;  /* 0x00000002001c7202 */ /* 0x000fce0000000f00 */
.L_x_737:
[----:B------:R-:W-:Y:S05]  /*1b5e0*/  BSYNC.RECONVERGENT B6 ;  /* 0x0000000000067941 */ /* 0x000fea0003800200 */
.L_x_736:
        /* <DEDUP_REMOVED lines=13> */
.L_x_739:
[----:B------:R-:W-:Y:S05]  /*1b6c0*/  BSYNC.RECONVERGENT B6 ;  /* 0x0000000000067941 */ /* 0x000fea0003800200 */
.L_x_738:
[----:B------:R-:W0:Y:S01]  /*1b6d0*/  MUFU.RCP R19, R28 ;  /* 0x0000001c00137308 */ /* 0x000e220000001000 */
[----:B------:R-:W-:Y:S07]  /*1b6e0*/  BSSY.RECONVERGENT B6, `(.L_x_740) ;  /* 0x000000c000067945 */ /* 0x000fee0003800200 */
        /* <DEDUP_REMOVED lines=11> */
.L_x_741:
[----:B------:R-:W-:Y:S05]  /*1b7a0*/  BSYNC.RECONVERGENT B6 ;  /* 0x0000000000067941 */ /* 0x000fea0003800200 */
.L_x_740:
[-C--:B------:R-:W-:Y:S01]  /*1b7b0*/  FFMA R41, R23, R28.reuse, R24 ;  /* 0x0000001c17297223 */ /* 0x080fe20000000018 */
[----:B------:R-:W-:Y:S01]  /*1b7c0*/  FFMA R40, R5, R28, R22 ;  /* 0x0000001c05287223 */ /* 0x000fe20000000016 */
[----:B------:R-:W-:Y:S01]  /*1b7d0*/  ISETP.NE.AND P0, PT, R4, RZ, PT ;  /* 0x000000ff0400720c */ /* 0x000fe20003f05270 */
[----:B------:R-:W-:Y:S01]  /*1b7e0*/  FADD R3, R3, 1 ;  /* 0x3f80000003037421 */ /* 0x000fe20000000000 */
[----:B------:R-:W-:Y:S01]  /*1b7f0*/  FMUL R19, R41, R41 ;  /* 0x0000002929137220 */ /* 0x000fe20000400000 */
[----:B------:R-:W-:Y:S01]  /*1b800*/  FMUL R4, R35, R35 ;  /* 0x0000002323047220 */ /* 0x000fe20000400000 */
[----:B------:R-:W-:Y:S01]  /*1b810*/  BSSY.RECONVERGENT B3, `(.L_x_742) ;  /* 0x0000010000037945 */ /* 0x000fe20003800200 */
[----:B------:R-:W-:Y:S02]  /*1b820*/  HFMA2 R57, -RZ, RZ, 0, 0 ;  /* 0x00000000ff397431 */ /* 0x000fe400000001ff */
[----:B------:R-:W-:Y:S01]  /*1b830*/  FFMA R2, R40, R40, R19 ;  /* 0x0000002828027223 */ /* 0x000fe20000000013 */
[----:B------:R-:W-:-:S03]  /*1b840*/  FMUL R4, R4, R3 ;  /* 0x0000000304047220 */ /* 0x000fc60000400000 */
        /* <DEDUP_REMOVED lines=8> */
.L_x_743:
[----:B------:R-:W-:Y:S01]  /*1b8d0*/  FMUL.FTZ R43, R2, R19 ;  /* 0x00000013022b7220 */ /* 0x000fe20000410000 */
[----:B------:R-:W-:-:S03]  /*1b8e0*/  FMUL.FTZ R3, R19, 0.5 ;  /* 0x3f00000013037820 */ /* 0x000fc60000410000 */
[----:B------:R-:W-:-:S04]  /*1b8f0*/  FFMA R2, -R43, R43, R2 ;  /* 0x0000002b2b027223 */ /* 0x000fc80000000102 */
[----:B------:R-:W-:-:S07]  /*1b900*/  FFMA R43, R2, R3, R43 ;  /* 0x00000003022b7223 */ /* 0x000fce000000002b */
.L_x_744:
[----:B------:R-:W-:Y:S05]  /*1b910*/  BSYNC.RECONVERGENT B3 ;  /* 0x0000000000037941 */ /* 0x000fea0003800200 */
.L_x_742:
        /* <DEDUP_REMOVED lines=26> */
.L_x_750:
[----:B------:R-:W-:Y:S05]  /*1bac0*/  BSYNC.RECONVERGENT B8 ;  /* 0x0000000000087941 */ /* 0x000fea0003800200 */
.L_x_749:
        /* <DEDUP_REMOVED lines=21> */
.L_x_752:
[----:B-1----:R-:W-:Y:S01]  /*1bc20*/  FMUL.FTZ R2, R54, R6 ;  /* 0x0000000636027220 */ /* 0x002fe20000410000 */
[----:B------:R-:W-:-:S03]  /*1bc30*/  FMUL.FTZ R6, R6, 0.5 ;  /* 0x3f00000006067820 */ /* 0x000fc60000410000 */
[----:B------:R-:W-:-:S04]  /*1bc40*/  FFMA R54, -R2, R2, R54 ;  /* 0x0000000202367223 */ /* 0x000fc80000000136 */
[----:B------:R-:W-:-:S07]  /*1bc50*/  FFMA R54, R54, R6, R2 ;  /* 0x0000000636367223 */ /* 0x000fce0000000002 */
.L_x_753:
[----:B------:R-:W-:Y:S05]  /*1bc60*/  BSYNC.RECONVERGENT B3 ;  /* 0x0000000000037941 */ /* 0x000fea0003800200 */
.L_x_751:
        /* <DEDUP_REMOVED lines=14> */
.L_x_755:
[----:B------:R-:W-:Y:S05]  /*1bd50*/  BSYNC.RECONVERGENT B8 ;  /* 0x0000000000087941 */ /* 0x000fea0003800200 */
.L_x_754:
        /* <DEDUP_REMOVED lines=25> */
.L_x_757:
[----:B------:R-:W-:Y:S05]  /*1bef0*/  BSYNC.RECONVERGENT B8 ;  /* 0x0000000000087941 */ /* 0x000fea0003800200 */
.L_x_756:
        /* <DEDUP_REMOVED lines=8> */
[C---:B------:R-:W-:Y:S01]  /*1bf80*/  FFMA R3, R27.reuse, R3, R52 ;  /* 0x000000031b037223 */ /* 0x040fe20000000034 */
[----:B------:R-:W-:Y:S01]  /*1bf90*/  FMUL R46, R46, 3 ;  /* 0x404000002e2e7820 */ /* 0x000fe20000400000 */
[----:B------:R-:W-:Y:S02]  /*1bfa0*/  BSSY.RECONVERGENT B8, `(.L_x_758) ;  /* 0x0000018000087945 */ /* 0x000fe40003800200 */
[----:B------:R-:W-:-:S04]  /*1bfb0*/  FFMA R3, R27, R3, R51 ;  /* 0x000000031b037223 */ /* 0x000fc80000000033 */
[C---:B------:R-:W-:Y:S02]  /*1bfc0*/  FFMA R50, R27.reuse, R3, R50 ;  /* 0x000000031b327223 */ /* 0x040fe40000000032 */
[----:B------:R-:W0:Y:S02]  /*1bfd0*/  MUFU.RCP R3, R32 ;  /* 0x0000002000037308 */ /* 0x000e240000001000 */
[----:B------:R-:W-:-:S04]  /*1bfe0*/  FFMA R49, R27, R50, R49 ;  /* 0x000000321b317223 */ /* 0x000fc80000000031 */
[----:B------:R-:W-:-:S04]  /*1bff0*/  FFMA R49, R27, R49, R48 ;  /* 0x000000311b317223 */ /* 0x000fc80000000030 */
[----:B------:R-:W-:Y:S01]  /*1c000*/  FFMA R49, R27, R49, R2 ;  /* 0x000000311b317223 */ /* 0x000fe20000000002 */
[----:B------:R-:W-:-:S03]  /*1c010*/  FADD R2, R45, R45 ;  /* 0x0000002d2d027221 */ /* 0x000fc60000000000 */
[----:B------:R-:W-:Y:S01]  /*1c020*/  FFMA R49, R27, R49, R46 ;  /* 0x000000311b317223 */ /* 0x000fe2000000002e */
[----:B0-----:R-:W-:-:S03]  /*1c030*/  FFMA R6, -R32, R3, 1 ;  /* 0x3f80000020067423 */ /* 0x001fc60000000103 */
[----:B------:R-:W-:Y:S01]  /*1c040*/  FFMA R49, R27, R49, R2 ;  /* 0x000000311b317223 */ /* 0x000fe20000000002 */
[----:B------:R-:W-:Y:S01]  /*1c050*/  FADD R2, R53, R53 ;  /* 0x0000003535027221 */ /* 0x000fe20000000000 */
[----:B------:R-:W-:Y:S02]  /*1c060*/  FFMA R3, R3, R6, R3 ;  /* 0x0000000603037223 */ /* 0x000fe40000000003 */
[----:B------:R-:W-:-:S04]  /*1c070*/  FFMA R49, R27, R49, R44 ;  /* 0x000000311b317223 */ /* 0x000fc8000000002c */
        /* <DEDUP_REMOVED lines=10> */
.L_x_759:
[----:B------:R-:W-:Y:S05]  /*1c120*/  BSYNC.RECONVERGENT B8 ;  /* 0x0000000000087941 */ /* 0x000fea0003800200 */
.L_x_758:
[----:B------:R-:W-:Y:S01]  /*1c130*/  FSETP.NEU.AND P1, PT, R42, 1.00000000000000000000e+09, PT ;  /* 0x4e6e6b282a00780b */ /* 0x000fe20003f2d000 */
[----:B------:R-:W-:Y:S02]  /*1c140*/  HFMA2 R27, -RZ, RZ, 25.71875, 3664 ;  /* 0x4e6e6b28ff1b7431 */ /* 0x000fe400000001ff */
[----:B------:R-:W-:-:S10]  /*1c150*/  FADD R3, R6, R55 ;  /* 0x0000003706037221 */ /* 0x000fd40000000000 */
[----:B------:R-:W-:Y:S05]  /*1c160*/  @!P1 BREAK.RELIABLE B7 ;  /* 0x0000000000079942 */ /* 0x000fea0003800100 */
[----:B------:R-:W-:Y:S05]  /*1c170*/  @!P1 BRA `(.L_x_748) ;  /* 0x0000016c00649947 */ /* 0x000fea0003800000 */
.L_x_747:
[----:B------:R-:W-:Y:S05]  /*1c180*/  BSYNC.RELIABLE B7 ;  /* 0x0000000000077941 */ /* 0x000fea0003800100 */
.L_x_746:
        /* <DEDUP_REMOVED lines=18> */
.L_x_761:
[----:B------:R-:W-:Y:S05]  /*1c2b0*/  BSYNC.RECONVERGENT B7 ;  /* 0x0000000000077941 */ /* 0x000fea0003800200 */
.L_x_760:
        /* <DEDUP_REMOVED lines=15> */
.L_x_763:
[----:B------:R-:W-:Y:S05]  /*1c3b0*/  BSYNC.RECONVERGENT B7 ;  /* 0x0000000000077941 */ /* 0x000fea0003800200 */
.L_x_762:
        /* <DEDUP_REMOVED lines=27> */
.L_x_765:
[----:B------:R-:W-:Y:S01]  /*1c570*/  FMUL.FTZ R40, R3, R2 ;  /* 0x0000000203287220 */ /* 0x000fe20000410000 */
[----:B------:R-:W-:-:S03]  /*1c580*/  FMUL.FTZ R2, R2, 0.5 ;  /* 0x3f00000002027820 */ /* 0x000fc60000410000 */
[----:B------:R-:W-:-:S04]  /*1c590*/  FFMA R3, -R40, R40, R3 ;  /* 0x0000002828037223 */ /* 0x000fc80000000103 */
[----:B------:R-:W-:-:S07]  /*1c5a0*/  FFMA R40, R3, R2, R40 ;  /* 0x0000000203287223 */ /* 0x000fce0000000028 */
.L_x_766:
[----:B------:R-:W-:Y:S05]  /*1c5b0*/  BSYNC.RECONVERGENT B3 ;  /* 0x0000000000037941 */ /* 0x000fea0003800200 */
.L_x_764:
        /* <DEDUP_REMOVED lines=25> */
.L_x_770:
[----:B------:R-:W-:Y:S05]  /*1c750*/  BSYNC.RECONVERGENT B8 ;  /* 0x0000000000087941 */ /* 0x000fea0003800200 */
.L_x_769:
        /* <DEDUP_REMOVED lines=21> */
.L_x_772:
[----:B-1----:R-:W-:Y:S01]  /*1c8b0*/  FMUL.FTZ R2, R56, R6 ;  /* 0x0000000638027220 */ /* 0x002fe20000410000 */
[----:B------:R-:W-:-:S03]  /*1c8c0*/  FMUL.FTZ R6, R6, 0.5 ;  /* 0x3f00000006067820 */ /* 0x000fc60000410000 */
[----:B------:R-:W-:-:S04]  /*1c8d0*/  FFMA R56, -R2, R2, R56 ;  /* 0x0000000202387223 */ /* 0x000fc80000000138 */
[----:B------:R-:W-:-:S07]  /*1c8e0*/  FFMA R56, R56, R6, R2 ;  /* 0x0000000638387223 */ /* 0x000fce0000000002 */
.L_x_773:
[----:B------:R-:W-:Y:S05]  /*1c8f0*/  BSYNC.RECONVERGENT B3 ;  /* 0x0000000000037941 */ /* 0x000fea0003800200 */
.L_x_771:
        /* <DEDUP_REMOVED lines=14> */
.L_x_775:
[----:B------:R-:W-:Y:S05]  /*1c9e0*/  BSYNC.RECONVERGENT B8 ;  /* 0x0000000000087941 */ /* 0x000fea0003800200 */
.L_x_774:
[----:B------:R-:W0:Y:S01]  /*1c9f0*/  MUFU.RCP R57, R56 ;  /* 0x0000003800397308 */ /* 0x000e220000001000 */
[----:B------:R-:W-:Y:S01]  /*1ca00*/  BSSY.RECONVERGENT B8, `(.L_x_776) ;  /* 0x0000018000087945 */ /* 0x000fe20003800200 */
[----:B0-----:R-:W-:-:S04]  /*1ca10*/  FFMA R2, R57, -R56, 1 ;  /* 0x3f80000039027423 */ /* 0x001fc80000000838 */
[----:B------:R-:W-:Y:S01]  /*1ca20*/  FFMA R57, R57, R2, R57 ;  /* 0x0000000239397223 */ /* 0x000fe20000000039 */
[----:B------:R-:W-:-:S04]  /*1ca30*/  FMUL R2, R35, R40 ;  /* 0x0000002823027220 */ /* 0x000fc80000400000 */
[----:B------:R-:W-:Y:S01]  /*1ca40*/  FFMA R6, R2, R57, RZ ;  /* 0x0000003902067223 */ /* 0x000fe200000000ff */
[----:B------:R-:W0:Y:S03]  /*1ca50*/  FCHK P1, R2, R56 ;  /* 0x0000003802007302 */ /* 0x000e260000020000 */
        /* <DEDUP_REMOVED lines=13> */
[----:B0-----:R-:W-:Y:S06]  /*1cb30*/  @!P1 BRA `(.L_x_777) ;  /* 0x0000000000109947 */ /* 0x001fec0003800000 */
[----:B------:R-:W-:Y:S02]  /*1cb40*/  MOV R6, R56 ;  /* 0x0000003800067202 */ /* 0x000fe40000000f00 */
[----:B------:R-:W-:-:S07]  /*1cb50*/  MOV R19, 0x1cb70 ;  /* 0x0001cb7000137802 */ /* 0x000fce0000000f00 */
[----:B------:R-:W-:Y:S05]  /*1cb60*/  CALL.REL.NOINC `($__internal_4_$__cuda_sm3x_div_rn_noftz_f32_slowpath) ;  /* 0x0000036400e07944 */ /* 0x000fea0003c00000 */
[----:B------:R-:W-:-:S07]  /*1cb70*/  MOV R57, R2 ;  /* 0x0000000200397202 */ /* 0x000fce0000000f00 */
.L_x_777:
[----:B------:R-:W-:Y:S05]  /*1cb80*/  BSYNC.RECONVERGENT B8 ;  /* 0x0000000000087941 */ /* 0x000fea0003800200 */
.L_x_776:
        /* <DEDUP_REMOVED lines=10> */
[----:B------:R-:W0:Y:S01]  /*1cc30*/  MUFU.RCP R2, R32 ;  /* 0x0000002000027308 */ /* 0x000e220000001000 */
[----:B------:R-:W-:Y:S01]  /*1cc40*/  FADD R6, R53, R53 ;  /* 0x0000003535067221 */ /* 0x000fe20000000000 */
[C---:B------:R-:W-:Y:S01]  /*1cc50*/  FFMA R3, R55.reuse, R3, R47 ;  /* 0x0000000337037223 */ /* 0x040fe2000000002f */
[----:B------:R-:W-:Y:S03]  /*1cc60*/  BSSY.RECONVERGENT B8, `(.L_x_778) ;  /* 0x0000015000087945 */ /* 0x000fe60003800200 */
[----:B------:R-:W-:-:S04]  /*1cc70*/  FFMA R3, R55, R3, R48 ;  /* 0x0000000337037223 */ /* 0x000fc80000000030 */
[----:B------:R-:W-:-:S04]  /*1cc80*/  FFMA R3, R55, R3, R49 ;  /* 0x0000000337037223 */ /* 0x000fc80000000031 */
[----:B------:R-:W-:Y:S01]  /*1cc90*/  FFMA R50, R55, R3, R50 ;  /* 0x0000000337327223 */ /* 0x000fe20000000032 */
[----:B------:R-:W-:Y:S01]  /*1cca0*/  FADD R3, R27, R27 ;  /* 0x0000001b1b037221 */ /* 0x000fe20000000000 */
[----:B0-----:R-:W-:Y:S02]  /*1ccb0*/  FFMA R19, -R32, R2, 1 ;  /* 0x3f80000020137423 */ /* 0x001fe40000000102 */
[C---:B------:R-:W-:Y:S02]  /*1ccc0*/  FFMA R51, R55.reuse, R50, R51 ;  /* 0x0000003237337223 */ /* 0x040fe40000000033 */
[----:B------:R-:W-:Y:S02]  /*1ccd0*/  FFMA R2, R2, R19, R2 ;  /* 0x0000001302027223 */ /* 0x000fe40000000002 */
[----:B------:R-:W-:-:S04]  /*1cce0*/  FFMA R51, R55, R51, R52 ;  /* 0x0000003337337223 */ /* 0x000fc80000000034 */
[----:B------:R-:W-:-:S04]  /*1ccf0*/  FFMA R51, R55, R51, R6 ;  /* 0x0000003337337223 */ /* 0x000fc80000000006 */
        /* <DEDUP_REMOVED lines=8> */
[----:B------:R-:W-:Y:S02]  /*1cd80*/  MOV R6, R32 ;  /* 0x0000002000067202 */ /* 0x000fe40000000f00 */
[----:B------:R-:W-:-:S07]  /*1cd90*/  MOV R19, 0x1cdb0 ;  /* 0x0001cdb000137802 */ /* 0x000fce0000000f00 */
[----:B------:R-:W-:Y:S05]  /*1cda0*/  CALL.REL.NOINC `($__internal_4_$__cuda_sm3x_div_rn_noftz_f32_slowpath) ;  /* 0x0000036400507944 */ /* 0x000fea0003c00000 */
.L_x_779:
[----:B------:R-:W-:Y:S05]  /*1cdb0*/  BSYNC.RECONVERGENT B8 ;  /* 0x0000000000087941 */ /* 0x000fea0003800200 */
.L_x_778:
[----:B------:R-:W-:Y:S01]  /*1cdc0*/  FSETP.NEU.AND P1, PT, R28, 1.00000000000000000000e+09, PT ;  /* 0x4e6e6b281c00780b */ /* 0x000fe20003f2d000 */
[----:B------:R-:W-:Y:S02]  /*1cdd0*/  HFMA2 R27, -RZ, RZ, 25.71875, 3664 ;  /* 0x4e6e6b28ff1b7431 */ /* 0x000fe400000001ff */
[----:B------:R-:W-:-:S10]  /*1cde0*/  FADD R3, R2, R57 ;  /* 0x0000003902037221 */ /* 0x000fd40000000000 */
[----:B------:R-:W-:Y:S05]  /*1cdf0*/  @!P1 BREAK.RELIABLE B7 ;  /* 0x0000000000079942 */ /* 0x000fea0003800100 */
[----:B------:R-:W-:Y:S05]  /*1ce00*/  @!P1 BRA `(.L_x_748) ;  /* 0x0000016000409947 */ /* 0x000fea0003800000 */
.L_x_768:
[----:B------:R-:W-:Y:S05]  /*1ce10*/  BSYNC.RELIABLE B7 ;  /* 0x0000000000077941 */ /* 0x000fea0003800100 */
.L_x_767:
        /* <DEDUP_REMOVED lines=18> */
.L_x_781:
[----:B------:R-:W-:Y:S05]  /*1cf40*/  BSYNC.RECONVERGENT B7 ;  /* 0x0000000000077941 */ /* 0x000fea0003800200 */
.L_x_780:
        /* <DEDUP_REMOVED lines=15> */
.L_x_783:
[----:B------:R-:W-:Y:S05]  /*1d040*/  BSYNC.RECONVERGENT B7 ;  /* 0x0000000000077941 */ /* 0x000fea0003800200 */
.L_x_782:
        /* <DEDUP_REMOVED lines=26> */
.L_x_785:
[----:B------:R-:W-:Y:S01]  /*1d1f0*/  FMUL.FTZ R43, R2, R3 ;  /* 0x00000003022b7220 */ /* 0x000fe20000410000 */
[----:B------:R-:W-:-:S03]  /*1d200*/  FMUL.FTZ R3, R3, 0.5 ;  /* 0x3f00000003037820 */ /* 0x000fc60000410000 */
[----:B------:R-:W-:-:S04]  /*1d210*/  FFMA R2, -R43, R43, R2 ;  /* 0x0000002b2b027223 */ /* 0x000fc80000000102 */
[----:B------:R-:W-:-:S07]  /*1d220*/  FFMA R43, R2, R3, R43 ;  /* 0x00000003022b7223 */ /* 0x000fce000000002b */
.L_x_786:
[----:B------:R-:W-:Y:S05]  /*1d230*/  BSYNC.RECONVERGENT B3 ;  /* 0x0000000000037941 */ /* 0x000fea0003800200 */
.L_x_784:
        /* <DEDUP_REMOVED lines=25> */
.L_x_790:
[----:B------:R-:W-:Y:S05]  /*1d3d0*/  BSYNC.RECONVERGENT B8 ;  /* 0x0000000000087941 */ /* 0x000fea0003800200 */
.L_x_789:
        /* <DEDUP_REMOVED lines=21> */
.L_x_792:
[----:B-1----:R-:W-:Y:S01]  /*1d530*/  FMUL.FTZ R2, R56, R6 ;  /* 0x0000000638027220 */ /* 0x002fe20000410000 */
[----:B------:R-:W-:-:S03]  /*1d540*/  FMUL.FTZ R6, R6, 0.5 ;  /* 0x3f00000006067820 */ /* 0x000fc60000410000 */
[----:B------:R-:W-:-:S04]  /*1d550*/  FFMA R56, -R2, R2, R56 ;  /* 0x0000000202387223 */ /* 0x000fc80000000138 */
[----:B------:R-:W-:-:S07]  /*1d560*/  FFMA R56, R56, R6, R2 ;  /* 0x0000000638387223 */ /* 0x000fce0000000002 */
.L_x_793:
[----:B------:R-:W-:Y:S05]  /*1d570*/  BSYNC.RECONVERGENT B3 ;  /* 0x0000000000037941 */ /* 0x000fea0003800200 */
.L_x_791:
        /* <DEDUP_REMOVED lines=14> */
.L_x_795:
[----:B------:R-:W-:Y:S05]  /*1d660*/  BSYNC.RECONVERGENT B8 ;  /* 0x0000000000087941 */ /* 0x000fea0003800200 */
.L_x_794:
        /* <DEDUP_REMOVED lines=25> */
.L_x_797:
[----:B------:R-:W-:Y:S05]  /*1d800*/  BSYNC.RECONVERGENT B8 ;  /* 0x0000000000087941 */ /* 0x000fea0003800200 */
.L_x_796:
        /* <DEDUP_REMOVED lines=34> */
.L_x_799:
[----:B------:R-:W-:Y:S05]  /*1da30*/  BSYNC.RECONVERGENT B8 ;  /* 0x0000000000087941 */ /* 0x000fea0003800200 */
.L_x_798:
[----:B------:R-:W-:Y:S01]  /*1da40*/  FSETP.NEU.AND P1, PT, R42, 1.00000000000000000000e+09, PT ;  /* 0x4e6e6b282a00780b */ /* 0x000fe20003f2d000 */
[----:B------:R-:W-:Y:S02]  /*1da50*/  HFMA2 R27, -RZ, RZ, 25.71875, 3664 ;  /* 0x4e6e6b28ff1b7431 */ /* 0x000fe400000001ff */
[----:B------:R-:W-:-:S10]  /*1da60*/  FADD R3, R2, R57 ;  /* 0x0000003902037221 */ /* 0x000fd40000000000 */
[----:B------:R-:W-:Y:S05]  /*1da70*/  @!P1 BREAK.RELIABLE B7 ;  /* 0x0000000000079942 */ /* 0x000fea0003800100 */
[----:B------:R-:W-:Y:S05]  /*1da80*/  @!P1 BRA `(.L_x_748) ;  /* 0x0000015400209947 */ /* 0x000fea0003800000 */
.L_x_788:
[----:B------:R-:W-:Y:S05]  /*1da90*/  BSYNC.RELIABLE B7 ;  /* 0x0000000000077941 */ /* 0x000fea0003800100 */
.L_x_787:
        /* <DEDUP_REMOVED lines=18> */
.L_x_801:
[----:B------:R-:W-:Y:S05]  /*1dbc0*/  BSYNC.RECONVERGENT B7 ;  /* 0x0000000000077941 */ /* 0x000fea0003800200 */
.L_x_800:
        /* <DEDUP_REMOVED lines=15> */
.L_x_803:
[----:B------:R-:W-:Y:S05]  /*1dcc0*/  BSYNC.RECONVERGENT B7 ;  /* 0x0000000000077941 */ /* 0x000fea0003800200 */
.L_x_802:
        /* <DEDUP_REMOVED lines=26> */
.L_x_805:
[----:B------:R-:W-:Y:S01]  /*1de70*/  FMUL.FTZ R43, R2, R3 ;  /* 0x00000003022b7220 */ /* 0x000fe20000410000 */
[----:B------:R-:W-:-:S03]  /*1de80*/  FMUL.FTZ R3, R3, 0.5 ;  /* 0x3f00000003037820 */ /* 0x000fc60000410000 */
[----:B------:R-:W-:-:S04]  /*1de90*/  FFMA R2, -R43, R43, R2 ;  /* 0x0000002b2b027223 */ /* 0x000fc80000000102 */
[----:B------:R-:W-:-:S07]  /*1dea0*/  FFMA R43, R2, R3, R43 ;  /* 0x00000003022b7223 */ /* 0x000fce000000002b */
.L_x_806:
[----:B------:R-:W-:Y:S05]  /*1deb0*/  BSYNC.RECONVERGENT B3 ;  /* 0x0000000000037941 */ /* 0x000fea0003800200 */
.L_x_804:
        /* <DEDUP_REMOVED lines=25> */
.L_x_810:
[----:B------:R-:W-:Y:S05]  /*1e050*/  BSYNC.RECONVERGENT B8 ;  /* 0x0000000000087941 */ /* 0x000fea0003800200 */
.L_x_809:
        /* <DEDUP_REMOVED lines=21> */
.L_x_812:
[----:B-1----:R-:W-:Y:S01]  /*1e1b0*/  FMUL.FTZ R2, R56, R6 ;  /* 0x0000000638027220 */ /* 0x002fe20000410000 */
[----:B------:R-:W-:-:S03]  /*1e1c0*/  FMUL.FTZ R6, R6, 0.5 ;  /* 0x3f00000006067820 */ /* 0x000fc60000410000 */
[----:B------:R-:W-:-:S04]  /*1e1d0*/  FFMA R56, -R2, R2, R56 ;  /* 0x0000000202387223 */ /* 0x000fc80000000138 */
[----:B------:R-:W-:-:S07]  /*1e1e0*/  FFMA R56, R56, R6, R2 ;  /* 0x0000000638387223 */ /* 0x000fce0000000002 */
.L_x_813:
[----:B------:R-:W-:Y:S05]  /*1e1f0*/  BSYNC.RECONVERGENT B3 ;  /* 0x0000000000037941 */ /* 0x000fea0003800200 */
.L_x_811:
        /* <DEDUP_REMOVED lines=14> */
.L_x_815:
[----:B------:R-:W-:Y:S05]  /*1e2e0*/  BSYNC.RECONVERGENT B8 ;  /* 0x0000000000087941 */ /* 0x000fea0003800200 */
.L_x_814:
        /* <DEDUP_REMOVED lines=25> */
.L_x_817:
[----:B------:R-:W-:Y:S05]  /*1e480*/  BSYNC.RECONVERGENT B8 ;  /* 0x0000000000087941 */ /* 0x000fea0003800200 */
.L_x_816:
        /* <DEDUP_REMOVED lines=34> */
.L_x_819:
[----:B------:R-:W-:Y:S05]  /*1e6b0*/  BSYNC.RECONVERGENT B8 ;  /* 0x0000000000087941 */ /* 0x000fea0003800200 */
.L_x_818:
[----:B------:R-:W-:Y:S01]  /*1e6c0*/  FSETP.NEU.AND P1, PT, R41, 1.00000000000000000000e+09, PT ;  /* 0x4e6e6b282900780b */ /* 0x000fe20003f2d000 */
[----:B------:R-:W-:Y:S02]  /*1e6d0*/  HFMA2 R27, -RZ, RZ, 25.71875, 3664 ;  /* 0x4e6e6b28ff1b7431 */ /* 0x000fe400000001ff */
[----:B------:R-:W-:-:S10]  /*1e6e0*/  FADD R3, R2, R57 ;  /* 0x0000003902037221 */ /* 0x000fd40000000000 */
[----:B------:R-:W-:Y:S05]  /*1e6f0*/  @!P1 BREAK.RELIABLE B7 ;  /* 0x0000000000079942 */ /* 0x000fea0003800100 */
[----:B------:R-:W-:Y:S05]  /*1e700*/  @!P1 BRA `(.L_x_748) ;  /* 0x0000014800009947 */ /* 0x000fea0003800000 */
.L_x_808:
[----:B------:R-:W-:Y:S05]  /*1e710*/  BSYNC.RELIABLE B7 ;  /* 0x0000000000077941 */ /* 0x000fea0003800100 */
.L_x_807:
        /* <DEDUP_REMOVED lines=18> */
.L_x_821:
[----:B------:R-:W-:Y:S05]  /*1e840*/  BSYNC.RECONVERGENT B7 ;  /* 0x0000000000077941 */ /* 0x000fea0003800200 */
.L_x_820:
        /* <DEDUP_REMOVED lines=15> */
.L_x_823:
[----:B------:R-:W-:Y:S05]  /*1e940*/  BSYNC.RECONVERGENT B7 ;  /* 0x0000000000077941 */ /* 0x000fea0003800200 */
.L_x_822:
        /* <DEDUP_REMOVED lines=26> */
.L_x_825:
[----:B------:R-:W-:Y:S01]  /*1eaf0*/  FMUL.FTZ R43, R2, R3 ;  /* 0x00000003022b7220 */ /* 0x000fe20000410000 */
[----:B------:R-:W-:-:S03]  /*1eb00*/  FMUL.FTZ R3, R3, 0.5 ;  /* 0x3f00000003037820 */ /* 0x000fc60000410000 */
[----:B------:R-:W-:-:S04]  /*1eb10*/  FFMA R2, -R43, R43, R2 ;  /* 0x0000002b2b027223 */ /* 0x000fc80000000102 */
[----:B------:R-:W-:-:S07]  /*1eb20*/  FFMA R43, R2, R3, R43 ;  /* 0x00000003022b7223 */ /* 0x000fce000000002b */
.L_x_826:
[----:B------:R-:W-:Y:S05]  /*1eb30*/  BSYNC.RECONVERGENT B3 ;  /* 0x0000000000037941 */ /* 0x000fea0003800200 */
.L_x_824:
        /* <DEDUP_REMOVED lines=25> */
.L_x_830:
[----:B------:R-:W-:Y:S05]  /*1ecd0*/  BSYNC.RECONVERGENT B8 ;  /* 0x0000000000087941 */ /* 0x000fea0003800200 */
.L_x_829:
        /* <DEDUP_REMOVED lines=21> */
.L_x_832:
[----:B-1----:R-:W-:Y:S01]  /*1ee30*/  FMUL.FTZ R2, R56, R6 ;  /* 0x0000000638027220 */ /* 0x002fe20000410000 */
[----:B------:R-:W-:-:S03]  /*1ee40*/  FMUL.FTZ R6, R6, 0.5 ;  /* 0x3f00000006067820 */ /* 0x000fc60000410000 */
[----:B------:R-:W-:-:S04]  /*1ee50*/  FFMA R56, -R2, R2, R56 ;  /* 0x0000000202387223 */ /* 0x000fc80000000138 */
[----:B------:R-:W-:-:S07]  /*1ee60*/  FFMA R56, R56, R6, R2 ;  /* 0x0000000638387223 */ /* 0x000fce0000000002 */
.L_x_833:
[----:B------:R-:W-:Y:S05]  /*1ee70*/  BSYNC.RECONVERGENT B3 ;  /* 0x0000000000037941 */ /* 0x000fea0003800200 */
.L_x_831:
        /* <DEDUP_REMOVED lines=14> */
.L_x_835:
[----:B------:R-:W-:Y:S05]  /*1ef60*/  BSYNC.RECONVERGENT B8 ;  /* 0x0000000000087941 */ /* 0x000fea0003800200 */
.L_x_834:
        /* <DEDUP_REMOVED lines=25> */
.L_x_837:
[----:B------:R-:W-:Y:S05]  /*1f100*/  BSYNC.RECONVERGENT B8 ;  /* 0x0000000000087941 */ /* 0x000fea0003800200 */
.L_x_836:
        /* <DEDUP_REMOVED lines=34> */
.L_x_839:
[----:B------:R-:W-:Y:S05]  /*1f330*/  BSYNC.RECONVERGENT B8 ;  /* 0x0000000000087941 */ /* 0x000fea0003800200 */
.L_x_838:
[----:B------:R-:W-:Y:S01]  /*1f340*/  FSETP.NEU.AND P1, PT, R40, 1.00000000000000000000e+09, PT ;  /* 0x4e6e6b282800780b */ /* 0x000fe20003f2d000 */
[----:B------:R-:W-:Y:S02]  /*1f350*/  HFMA2 R27, -RZ, RZ, 25.71875, 3664 ;  /* 0x4e6e6b28ff1b7431 */ /* 0x000fe400000001ff */
[----:B------:R-:W-:-:S10]  /*1f360*/  FADD R3, R2, R57 ;  /* 0x0000003902037221 */ /* 0x000fd40000000000 */
[----:B------:R-:W-:Y:S05]  /*1f370*/  @!P1 BREAK.RELIABLE B7 ;  /* 0x0000000000079942 */ /* 0x000fea0003800100 */
[----:B------:R-:W-:Y:S05]  /*1f380*/  @!P1 BRA `(.L_x_748) ;  /* 0x0000013800e09947 */ /* 0x000fea0003800000 */
.L_x_828:
[----:B------:R-:W-:Y:S05]  /*1f390*/  BSYNC.RELIABLE B7 ;  /* 0x0000000000077941 */ /* 0x000fea0003800100 */
.L_x_827:
        /* <DEDUP_REMOVED lines=18> */
.L_x_841:
[----:B------:R-:W-:Y:S05]  /*1f4c0*/  BSYNC.RECONVERGENT B7 ;  /* 0x0000000000077941 */ /* 0x000fea0003800200 */
.L_x_840:
        /* <DEDUP_REMOVED lines=15> */
.L_x_843:
[----:B------:R-:W-:Y:S05]  /*1f5c0*/  BSYNC.RECONVERGENT B7 ;  /* 0x0000000000077941 */ /* 0x000fea0003800200 */
.L_x_842:
        /* <DEDUP_REMOVED lines=26> */
.L_x_845:
[----:B------:R-:W-:Y:S01]  /*1f770*/  FMUL.FTZ R43, R2, R3 ;  /* 0x00000003022b7220 */ /* 0x000fe20000410000 */
[----:B------:R-:W-:-:S03]  /*1f780*/  FMUL.FTZ R3, R3, 0.5 ;  /* 0x3f00000003037820 */ /* 0x000fc60000410000 */
[----:B------:R-:W-:-:S04]  /*1f790*/  FFMA R2, -R43, R43, R2 ;  /* 0x0000002b2b027223 */ /* 0x000fc80000000102 */
[----:B------:R-:W-:-:S07]  /*1f7a0*/  FFMA R43, R2, R3, R43 ;  /* 0x00000003022b7223 */ /* 0x000fce000000002b */
.L_x_846:
[----:B------:R-:W-:Y:S05]  /*1f7b0*/  BSYNC.RECONVERGENT B3 ;  /* 0x0000000000037941 */ /* 0x000fea0003800200 */
.L_x_844:
        /* <DEDUP_REMOVED lines=25> */
.L_x_850:
[----:B------:R-:W-:Y:S05]  /*1f950*/  BSYNC.RECONVERGENT B8 ;  /* 0x0000000000087941 */ /* 0x000fea0003800200 */
.L_x_849:
        /* <DEDUP_REMOVED lines=21> */
.L_x_852:
[----:B-1----:R-:W-:Y:S01]  /*1fab0*/  FMUL.FTZ R2, R56, R6 ;  /* 0x0000000638027220 */ /* 0x002fe20000410000 */
[----:B------:R-:W-:-:S03]  /*1fac0*/  FMUL.FTZ R6, R6, 0.5 ;  /* 0x3f00000006067820 */ /* 0x000fc60000410000 */
[----:B------:R-:W-:-:S04]  /*1fad0*/  FFMA R56, -R2, R2, R56 ;  /* 0x0000000202387223 */ /* 0x000fc80000000138 */
[----:B------:R-:W-:-:S07]  /*1fae0*/  FFMA R56, R56, R6, R2 ;  /* 0x0000000638387223 */ /* 0x000fce0000000002 */
.L_x_853:
[----:B------:R-:W-:Y:S05]  /*1faf0*/  BSYNC.RECONVERGENT B3 ;  /* 0x0000000000037941 */ /* 0x000fea0003800200 */
.L_x_851:
        /* <DEDUP_REMOVED lines=14> */
.L_x_855:
[----:B------:R-:W-:Y:S05]  /*1fbe0*/  BSYNC.RECONVERGENT B8 ;  /* 0x0000000000087941 */ /* 0x000fea0003800200 */
.L_x_854:
        /* <DEDUP_REMOVED lines=25> */
.L_x_857:
[----:B------:R-:W-:Y:S05]  /*1fd80*/  BSYNC.RECONVERGENT B8 ;  /* 0x0000000000087941 */ /* 0x000fea0003800200 */
.L_x_856:
        /* <DEDUP_REMOVED lines=34> */
.L_x_859:
[----:B------:R-:W-:Y:S05]  /*1ffb0*/  BSYNC.RECONVERGENT B8 ;  /* 0x0000000000087941 */ /* 0x000fea0003800200 */
.L_x_858:
[----:B------:R-:W-:Y:S01]  /*1ffc0*/  FSETP.NEU.AND P1, PT, R28, 1.00000000000000000000e+09, PT ;  /* 0x4e6e6b281c00780b */ /* 0x000fe20003f2d000 */
[----:B------:R-:W-:Y:S02]  /*1ffd0*/  HFMA2 R27, -RZ, RZ, 25.71875, 3664 ;  /* 0x4e6e6b28ff1b7431 */ /* 0x000fe400000001ff */
[----:B------:R-:W-:-:S10]  /*1ffe0*/  FADD R3, R2, R57 ;  /* 0x0000003902037221 */ /* 0x000fd40000000000 */
[----:B------:R-:W-:Y:S05]  /*1fff0*/  @!P1 BREAK.RELIABLE B7 ;  /* 0x0000000000079942 */ /* 0x000fea0003800100 */
[----:B------:R-:W-:Y:S05]  /*20000*/  @!P1 BRA `(.L_x_748) ;  /* 0x0000012c00c09947 */ /* 0x000fea0003800000 */
.L_x_848:
[----:B------:R-:W-:Y:S05]  /*20010*/  BSYNC.RELIABLE B7 ;  /* 0x0000000000077941 */ /* 0x000fea0003800100 */
.L_x_847:
        /* <DEDUP_REMOVED lines=18> */
.L_x_861:
[----:B------:R-:W-:Y:S05]  /*20140*/  BSYNC.RECONVERGENT B7 ;  /* 0x0000000000077941 */ /* 0x000fea0003800200 */
.L_x_860:
        /* <DEDUP_REMOVED lines=15> */
.L_x_863:
[----:B------:R-:W-:Y:S05]  /*20240*/  BSYNC.RECONVERGENT B7 ;  /* 0x0000000000077941 */ /* 0x000fea0003800200 */
.L_x_862:
        /* <DEDUP_REMOVED lines=26> */
.L_x_865:
[----:B------:R-:W-:Y:S01]  /*203f0*/  FMUL.FTZ R43, R2, R3 ;  /* 0x00000003022b7220 */ /* 0x000fe20000410000 */
[----:B------:R-:W-:-:S03]  /*20400*/  FMUL.FTZ R3, R3, 0.5 ;  /* 0x3f00000003037820 */ /* 0x000fc60000410000 */
[----:B------:R-:W-:-:S04]  /*20410*/  FFMA R2, -R43, R43, R2 ;  /* 0x0000002b2b027223 */ /* 0x000fc80000000102 */
[----:B------:R-:W-:-:S07]  /*20420*/  FFMA R43, R2, R3, R43 ;  /* 0x00000003022b7223 */ /* 0x000fce000000002b */
.L_x_866:
[----:B------:R-:W-:Y:S05]  /*20430*/  BSYNC.RECONVERGENT B3 ;  /* 0x0000000000037941 */ /* 0x000fea0003800200 */
.L_x_864:
        /* <DEDUP_REMOVED lines=25> */
.L_x_870:
[----:B------:R-:W-:Y:S05]  /*205d0*/  BSYNC.RECONVERGENT B8 ;  /* 0x0000000000087941 */ /* 0x000fea0003800200 */
.L_x_869:
        /* <DEDUP_REMOVED lines=21> */
.L_x_872:
[----:B-1----:R-:W-:Y:S01]  /*20730*/  FMUL.FTZ R2, R56, R6 ;  /* 0x0000000638027220 */ /* 0x002fe20000410000 */
[----:B------:R-:W-:-:S03]  /*20740*/  FMUL.FTZ R6, R6, 0.5 ;  /* 0x3f00000006067820 */ /* 0x000fc60000410000 */
[----:B------:R-:W-:-:S04]  /*20750*/  FFMA R56, -R2, R2, R56 ;  /* 0x0000000202387223 */ /* 0x000fc80000000138 */
[----:B------:R-:W-:-:S07]  /*20760*/  FFMA R56, R56, R6, R2 ;  /* 0x0000000638387223 */ /* 0x000fce0000000002 */
.L_x_873:
[----:B------:R-:W-:Y:S05]  /*20770*/  BSYNC.RECONVERGENT B3 ;  /* 0x0000000000037941 */ /* 0x000fea0003800200 */
.L_x_871:
        /* <DEDUP_REMOVED lines=14> */
.L_x_875:
[----:B------:R-:W-:Y:S05]  /*20860*/  BSYNC.RECONVERGENT B8 ;  /* 0x0000000000087941 */ /* 0x000fea0003800200 */
.L_x_874:
        /* <DEDUP_REMOVED lines=25> */
.L_x_877:
[----:B------:R-:W-:Y:S05]  /*20a00*/  BSYNC.RECONVERGENT B8 ;  /* 0x0000000000087941 */ /* 0x000fea0003800200 */
.L_x_876:
        /* <DEDUP_REMOVED lines=34> */
.L_x_879:
[----:B------:R-:W-:Y:S05]  /*20c30*/  BSYNC.RECONVERGENT B8 ;  /* 0x0000000000087941 */ /* 0x000fea0003800200 */
.L_x_878:
[----:B------:R-:W-:Y:S01]  /*20c40*/  FSETP.NEU.AND P1, PT, R42, 1.00000000000000000000e+09, PT ;  /* 0x4e6e6b282a00780b */ /* 0x000fe20003f2d000 */
[----:B------:R-:W-:Y:S02]  /*20c50*/  HFMA2 R27, -RZ, RZ, 25.71875, 3664 ;  /* 0x4e6e6b28ff1b7431 */ /* 0x000fe400000001ff */
[----:B------:R-:W-:-:S10]  /*20c60*/  FADD R3, R2, R57 ;  /* 0x0000003902037221 */ /* 0x000fd40000000000 */
[----:B------:R-:W-:Y:S05]  /*20c70*/  @!P1 BREAK.RELIABLE B7 ;  /* 0x0000000000079942 */ /* 0x000fea0003800100 */
[----:B------:R-:W-:Y:S05]  /*20c80*/  @!P1 BRA `(.L_x_748) ;  /* 0x0000012000a09947 */ /* 0x000fea0003800000 */
.L_x_868:
[----:B------:R-:W-:Y:S05]  /*20c90*/  BSYNC.RELIABLE B7 ;  /* 0x0000000000077941 */ /* 0x000fea0003800100 */
.L_x_867:
        /* <DEDUP_REMOVED lines=18> */
.L_x_881:
[----:B------:R-:W-:Y:S05]  /*20dc0*/  BSYNC.RECONVERGENT B7 ;  /* 0x0000000000077941 */ /* 0x000fea0003800200 */
.L_x_880:
        /* <DEDUP_REMOVED lines=15> */
.L_x_883:
[----:B------:R-:W-:Y:S05]  /*20ec0*/  BSYNC.RECONVERGENT B7 ;  /* 0x0000000000077941 */ /* 0x000fea0003800200 */
.L_x_882:
        /* <DEDUP_REMOVED lines=26> */
.L_x_885:
[----:B------:R-:W-:Y:S01]  /*21070*/  FMUL.FTZ R43, R2, R3 ;  /* 0x00000003022b7220 */ /* 0x000fe20000410000 */
[----:B------:R-:W-:-:S03]  /*21080*/  FMUL.FTZ R3, R3, 0.5 ;  /* 0x3f00000003037820 */ /* 0x000fc60000410000 */
[----:B------:R-:W-:-:S04]  /*21090*/  FFMA R2, -R43, R43, R2 ;  /* 0x0000002b2b027223 */ /* 0x000fc80000000102 */
[----:B------:R-:W-:-:S07]  /*210a0*/  FFMA R43, R2, R3, R43 ;  /* 0x00000003022b7223 */ /* 0x000fce000000002b */
.L_x_886:
[----:B------:R-:W-:Y:S05]  /*210b0*/  BSYNC.RECONVERGENT B3 ;  /* 0x0000000000037941 */ /* 0x000fea0003800200 */
.L_x_884:
        /* <DEDUP_REMOVED lines=25> */
.L_x_890:
[----:B------:R-:W-:Y:S05]  /*21250*/  BSYNC.RECONVERGENT B8 ;  /* 0x0000000000087941 */ /* 0x000fea0003800200 */
.L_x_889:
        /* <DEDUP_REMOVED lines=21> */
.L_x_892:
[----:B-1----:R-:W-:Y:S01]  /*213b0*/  FMUL.FTZ R2, R56, R6 ;  /* 0x0000000638027220 */ /* 0x002fe20000410000 */
[----:B------:R-:W-:-:S03]  /*213c0*/  FMUL.FTZ R6, R6, 0.5 ;  /* 0x3f00000006067820 */ /* 0x000fc60000410000 */
[----:B------:R-:W-:-:S04]  /*213d0*/  FFMA R56, -R2, R2, R56 ;  /* 0x0000000202387223 */ /* 0x000fc80000000138 */
[----:B------:R-:W-:-:S07]  /*213e0*/  FFMA R56, R56, R6, R2 ;  /* 0x0000000638387223 */ /* 0x000fce0000000002 */
.L_x_893:
[----:B------:R-:W-:Y:S05]  /*213f0*/  BSYNC.RECONVERGENT B3 ;  /* 0x0000000000037941 */ /* 0x000fea0003800200 */
.L_x_891:
        /* <DEDUP_REMOVED lines=14> */
.L_x_895:
[----:B------:R-:W-:Y:S05]  /*214e0*/  BSYNC.RECONVERGENT B8 ;  /* 0x0000000000087941 */ /* 0x000fea0003800200 */
.L_x_894:
        /* <DEDUP_REMOVED lines=25> */
.L_x_897:
[----:B------:R-:W-:Y:S05]  /*21680*/  BSYNC.RECONVERGENT B8 ;  /* 0x0000000000087941 */ /* 0x000fea0003800200 */
.L_x_896:
        /* <DEDUP_REMOVED lines=34> */
.L_x_899:
[----:B------:R-:W-:Y:S05]  /*218b0*/  BSYNC.RECONVERGENT B8 ;  /* 0x0000000000087941 */ /* 0x000fea0003800200 */
.L_x_898:
[----:B------:R-:W-:Y:S01]  /*218c0*/  FSETP.NEU.AND P1, PT, R41, 1.00000000000000000000e+09, PT ;  /* 0x4e6e6b282900780b */ /* 0x000fe20003f2d000 */
[----:B------:R-:W-:Y:S02]  /*218d0*/  HFMA2 R27, -RZ, RZ, 25.71875, 3664 ;  /* 0x4e6e6b28ff1b7431 */ /* 0x000fe400000001ff */
[----:B------:R-:W-:-:S10]  /*218e0*/  FADD R3, R2, R57 ;  /* 0x0000003902037221 */ /* 0x000fd40000000000 */
[----:B------:R-:W-:Y:S05]  /*218f0*/  @!P1 BREAK.RELIABLE B7 ;  /* 0x0000000000079942 */ /* 0x000fea0003800100 */
[----:B------:R-:W-:Y:S05]  /*21900*/  @!P1 BRA `(.L_x_748) ;  /* 0x0000011400809947 */ /* 0x000fea0003800000 */
.L_x_888:
[----:B------:R-:W-:Y:S05]  /*21910*/  BSYNC.RELIABLE B7 ;  /* 0x0000000000077941 */ /* 0x000fea0003800100 */
.L_x_887:
        /* <DEDUP_REMOVED lines=18> */
.L_x_901:
[----:B------:R-:W-:Y:S05]  /*21a40*/  BSYNC.RECONVERGENT B7 ;  /* 0x0000000000077941 */ /* 0x000fea0003800200 */
.L_x_900:
        /* <DEDUP_REMOVED lines=15> */
.L_x_903:
[----:B------:R-:W-:Y:S05]  /*21b40*/  BSYNC.RECONVERGENT B7 ;  /* 0x0000000000077941 */ /* 0x000fea0003800200 */
.L_x_902:
        /* <DEDUP_REMOVED lines=26> */
.L_x_905:
[----:B------:R-:W-:Y:S01]  /*21cf0*/  FMUL.FTZ R43, R2, R3 ;  /* 0x00000003022b7220 */ /* 0x000fe20000410000 */
[----:B------:R-:W-:-:S03]  /*21d00*/  FMUL.FTZ R3, R3, 0.5 ;  /* 0x3f00000003037820 */ /* 0x000fc60000410000 */
[----:B------:R-:W-:-:S04]  /*21d10*/  FFMA R2, -R43, R43, R2 ;  /* 0x0000002b2b027223 */ /* 0x000fc80000000102 */
[----:B------:R-:W-:-:S07]  /*21d20*/  FFMA R43, R2, R3, R43 ;  /* 0x00000003022b7223 */ /* 0x000fce000000002b */
.L_x_906:
[----:B------:R-:W-:Y:S05]  /*21d30*/  BSYNC.RECONVERGENT B3 ;  /* 0x0000000000037941 */ /* 0x000fea0003800200 */
.L_x_904:
        /* <DEDUP_REMOVED lines=25> */
.L_x_910:
[----:B------:R-:W-:Y:S05]  /*21ed0*/  BSYNC.RECONVERGENT B8 ;  /* 0x0000000000087941 */ /* 0x000fea0003800200 */
.L_x_909:
        /* <DEDUP_REMOVED lines=21> */
.L_x_912:
[----:B-1----:R-:W-:Y:S01]  /*22030*/  FMUL.FTZ R2, R56, R6 ;  /* 0x0000000638027220 */ /* 0x002fe20000410000 */
[----:B------:R-:W-:-:S03]  /*22040*/  FMUL.FTZ R6, R6, 0.5 ;  /* 0x3f00000006067820 */ /* 0x000fc60000410000 */
[----:B------:R-:W-:-:S04]  /*22050*/  FFMA R56, -R2, R2, R56 ;  /* 0x0000000202387223 */ /* 0x000fc80000000138 */
[----:B------:R-:W-:-:S07]  /*22060*/  FFMA R56, R56, R6, R2 ;  /* 0x0000000638387223 */ /* 0x000fce0000000002 */
.L_x_913:
[----:B------:R-:W-:Y:S05]  /*22070*/  BSYNC.RECONVERGENT B3 ;  /* 0x0000000000037941 */ /* 0x000fea0003800200 */
.L_x_911:
        /* <DEDUP_REMOVED lines=14> */
.L_x_915:
[----:B------:R-:W-:Y:S05]  /*22160*/  BSYNC.RECONVERGENT B8 ;  /* 0x0000000000087941 */ /* 0x000fea0003800200 */
.L_x_914:
        /* <DEDUP_REMOVED lines=25> */
.L_x_917:
[----:B------:R-:W-:Y:S05]  /*22300*/  BSYNC.RECONVERGENT B8 ;  /* 0x0000000000087941 */ /* 0x000fea0003800200 */
.L_x_916:
        /* <DEDUP_REMOVED lines=34> */
.L_x_919:
[----:B------:R-:W-:Y:S05]  /*22530*/  BSYNC.RECONVERGENT B8 ;  /* 0x0000000000087941 */ /* 0x000fea0003800200 */
.L_x_918:
[----:B------:R-:W-:Y:S01]  /*22540*/  FSETP.NEU.AND P1, PT, R40, 1.00000000000000000000e+09, PT ;  /* 0x4e6e6b282800780b */ /* 0x000fe20003f2d000 */
[----:B------:R-:W-:Y:S02]  /*22550*/  HFMA2 R27, -RZ, RZ, 25.71875, 3664 ;  /* 0x4e6e6b28ff1b7431 */ /* 0x000fe400000001ff */
[----:B------:R-:W-:-:S10]  /*22560*/  FADD R3, R2, R57 ;  /* 0x0000003902037221 */ /* 0x000fd40000000000 */
[----:B------:R-:W-:Y:S05]  /*22570*/  @!P1 BREAK.RELIABLE B7 ;  /* 0x0000000000079942 */ /* 0x000fea0003800100 */
[----:B------:R-:W-:Y:S05]  /*22580*/  @!P1 BRA `(.L_x_748) ;  /* 0x0000010800609947 */ /* 0x000fea0003800000 */
.L_x_908:
[----:B------:R-:W-:Y:S05]  /*22590*/  BSYNC.RELIABLE B7 ;  /* 0x0000000000077941 */ /* 0x000fea0003800100 */
.L_x_907:
        /* <DEDUP_REMOVED lines=18> */
.L_x_921:
[----:B------:R-:W-:Y:S05]  /*226c0*/  BSYNC.RECONVERGENT B7 ;  /* 0x0000000000077941 */ /* 0x000fea0003800200 */
.L_x_920:
        /* <DEDUP_REMOVED lines=15> */
.L_x_923:
[----:B------:R-:W-:Y:S05]  /*227c0*/  BSYNC.RECONVERGENT B7 ;  /* 0x0000000000077941 */ /* 0x000fea0003800200 */
.L_x_922:
        /* <DEDUP_REMOVED lines=26> */
.L_x_925:
[----:B------:R-:W-:Y:S01]  /*22970*/  FMUL.FTZ R43, R2, R3 ;  /* 0x00000003022b7220 */ /* 0x000fe20000410000 */
[----:B------:R-:W-:-:S03]  /*22980*/  FMUL.FTZ R3, R3, 0.5 ;  /* 0x3f00000003037820 */ /* 0x000fc60000410000 */
[----:B------:R-:W-:-:S04]  /*22990*/  FFMA R2, -R43, R43, R2 ;  /* 0x0000002b2b027223 */ /* 0x000fc80000000102 */
[----:B------:R-:W-:-:S07]  /*229a0*/  FFMA R43, R2, R3, R43 ;  /* 0x00000003022b7223 */ /* 0x000fce000000002b */
.L_x_926:
[----:B------:R-:W-:Y:S05]  /*229b0*/  BSYNC.RECONVERGENT B3 ;  /* 0x0000000000037941 */ /* 0x000fea0003800200 */
.L_x_924:
        /* <DEDUP_REMOVED lines=25> */
.L_x_930:
[----:B------:R-:W-:Y:S05]  /*22b50*/  BSYNC.RECONVERGENT B8 ;  /* 0x0000000000087941 */ /* 0x000fea0003800200 */
.L_x_929:
        /* <DEDUP_REMOVED lines=21> */
.L_x_932:
[----:B-1----:R-:W-:Y:S01]  /*22cb0*/  FMUL.FTZ R2, R56, R6 ;  /* 0x0000000638027220 */ /* 0x002fe20000410000 */
[----:B------:R-:W-:-:S03]  /*22cc0*/  FMUL.FTZ R6, R6, 0.5 ;  /* 0x3f00000006067820 */ /* 0x000fc60000410000 */
[----:B------:R-:W-:-:S04]  /*22cd0*/  FFMA R56, -R2, R2, R56 ;  /* 0x0000000202387223 */ /* 0x000fc80000000138 */
[----:B------:R-:W-:-:S07]  /*22ce0*/  FFMA R56, R56, R6, R2 ;  /* 0x0000000638387223 */ /* 0x000fce0000000002 */
.L_x_933:
[----:B------:R-:W-:Y:S05]  /*22cf0*/  BSYNC.RECONVERGENT B3 ;  /* 0x0000000000037941 */ /* 0x000fea0003800200 */
.L_x_931:
        /* <DEDUP_REMOVED lines=14> */
.L_x_935:
[----:B------:R-:W-:Y:S05]  /*22de0*/  BSYNC.RECONVERGENT B8 ;  /* 0x0000000000087941 */ /* 0x000fea0003800200 */
.L_x_934:
        /* <DEDUP_REMOVED lines=25> */
.L_x_937:
[----:B------:R-:W-:Y:S05]  /*22f80*/  BSYNC.RECONVERGENT B8 ;  /* 0x0000000000087941 */ /* 0x000fea0003800200 */
.L_x_936:
        /* <DEDUP_REMOVED lines=34> */
.L_x_939:
[----:B------:R-:W-:Y:S05]  /*231b0*/  BSYNC.RECONVERGENT B8 ;  /* 0x0000000000087941 */ /* 0x000fea0003800200 */
.L_x_938:
[----:B------:R-:W-:Y:S01]  /*231c0*/  FSETP.NEU.AND P1, PT, R28, 1.00000000000000000000e+09, PT ;  /* 0x4e6e6b281c00780b */ /* 0x000fe20003f2d000 */
[----:B------:R-:W-:Y:S02]  /*231d0*/  HFMA2 R27, -RZ, RZ, 25.71875, 3664 ;  /* 0x4e6e6b28ff1b7431 */ /* 0x000fe400000001ff */
[----:B------:R-:W-:-:S10]  /*231e0*/  FADD R3, R2, R57 ;  /* 0x0000003902037221 */ /* 0x000fd40000000000 */
[----:B------:R-:W-:Y:S05]  /*231f0*/  @!P1 BREAK.RELIABLE B7 ;  /* 0x0000000000079942 */ /* 0x000fea0003800100 */
[----:B------:R-:W-:Y:S05]  /*23200*/  @!P1 BRA `(.L_x_748) ;  /* 0x000000fc00409947 */ /* 0x000fea0003800000 */
.L_x_928:
[----:B------:R-:W-:Y:S05]  /*23210*/  BSYNC.RELIABLE B7 ;  /* 0x0000000000077941 */ /* 0x000fea0003800100 */
.L_x_927:
        /* <DEDUP_REMOVED lines=18> */
.L_x_941:
[----:B------:R-:W-:Y:S05]  /*23340*/  BSYNC.RECONVERGENT B7 ;  /* 0x0000000000077941 */ /* 0x000fea0003800200 */
.L_x_940:
        /* <DEDUP_REMOVED lines=15> */
.L_x_943:
[----:B------:R-:W-:Y:S05]  /*23440*/  BSYNC.RECONVERGENT B7 ;  /* 0x0000000000077941 */ /* 0x000fea0003800200 */
.L_x_942:
        /* <DEDUP_REMOVED lines=26> */
.L_x_945:
[----:B------:R-:W-:Y:S01]  /*235f0*/  FMUL.FTZ R43, R2, R3 ;  /* 0x00000003022b7220 */ /* 0x000fe20000410000 */
[----:B------:R-:W-:-:S03]  /*23600*/  FMUL.FTZ R3, R3, 0.5 ;  /* 0x3f00000003037820 */ /* 0x000fc60000410000 */
[----:B------:R-:W-:-:S04]  /*23610*/  FFMA R2, -R43, R43, R2 ;  /* 0x0000002b2b027223 */ /* 0x000fc80000000102 */
[----:B------:R-:W-:-:S07]  /*23620*/  FFMA R43, R2, R3, R43 ;  /* 0x00000003022b7223 */ /* 0x000fce000000002b */
.L_x_946:
[----:B------:R-:W-:Y:S05]  /*23630*/  BSYNC.RECONVERGENT B3 ;  /* 0x0000000000037941 */ /* 0x000fea0003800200 */
.L_x_944:
        /* <DEDUP_REMOVED lines=25> */
.L_x_950:
[----:B------:R-:W-:Y:S05]  /*237d0*/  BSYNC.RECONVERGENT B8 ;  /* 0x0000000000087941 */ /* 0x000fea0003800200 */
.L_x_949:
        /* <DEDUP_REMOVED lines=21> */
.L_x_952:
[----:B-1----:R-:W-:Y:S01]  /*23930*/  FMUL.FTZ R2, R56, R6 ;  /* 0x0000000638027220 */ /* 0x002fe20000410000 */
[----:B------:R-:W-:-:S03]  /*23940*/  FMUL.FTZ R6, R6, 0.5 ;  /* 0x3f00000006067820 */ /* 0x000fc60000410000 */
[----:B------:R-:W-:-:S04]  /*23950*/  FFMA R56, -R2, R2, R56 ;  /* 0x0000000202387223 */ /* 0x000fc80000000138 */
[----:B------:R-:W-:-:S07]  /*23960*/  FFMA R56, R56, R6, R2 ;  /* 0x0000000638387223 */ /* 0x000fce0000000002 */
.L_x_953:
[----:B------:R-:W-:Y:S05]  /*23970*/  BSYNC.RECONVERGENT B3 ;  /* 0x0000000000037941 */ /* 0x000fea0003800200 */
.L_x_951:
        /* <DEDUP_REMOVED lines=14> */
.L_x_955:
[----:B------:R-:W-:Y:S05]  /*23a60*/  BSYNC.RECONVERGENT B8 ;  /* 0x0000000000087941 */ /* 0x000fea0003800200 */
.L_x_954:
        /* <DEDUP_REMOVED lines=25> */
.L_x_957:
[----:B------:R-:W-:Y:S05]  /*23c00*/  BSYNC.RECONVERGENT B8 ;  /* 0x0000000000087941 */ /* 0x000fea0003800200 */
.L_x_956:
        /* <DEDUP_REMOVED lines=34> */
.L_x_959:
[----:B------:R-:W-:Y:S05]  /*23e30*/  BSYNC.RECONVERGENT B8 ;  /* 0x0000000000087941 */ /* 0x000fea0003800200 */
.L_x_958:
[----:B------:R-:W-:Y:S01]  /*23e40*/  FSETP.NEU.AND P1, PT, R42, 1.00000000000000000000e+09, PT ;  /* 0x4e6e6b282a00780b */ /* 0x000fe20003f2d000 */
[----:B------:R-:W-:Y:S02]  /*23e50*/  HFMA2 R27, -RZ, RZ, 25.71875, 3664 ;  /* 0x4e6e6b28ff1b7431 */ /* 0x000fe400000001ff */
[----:B------:R-:W-:-:S10]  /*23e60*/  FADD R3, R2, R57 ;  /* 0x0000003902037221 */ /* 0x000fd40000000000 */
[----:B------:R-:W-:Y:S05]  /*23e70*/  @!P1 BREAK.RELIABLE B7 ;  /* 0x0000000000079942 */ /* 0x000fea0003800100 */
[----:B------:R-:W-:Y:S05]  /*23e80*/  @!P1 BRA `(.L_x_748) ;  /* 0x000000f000209947 */ /* 0x000fea0003800000 */
.L_x_948:
[----:B------:R-:W-:Y:S05]  /*23e90*/  BSYNC.RELIABLE B7 ;  /* 0x0000000000077941 */ /* 0x000fea0003800100 */
.L_x_947:
        /* <DEDUP_REMOVED lines=18> */
.L_x_961:
[----:B------:R-:W-:Y:S05]  /*23fc0*/  BSYNC.RECONVERGENT B7 ;  /* 0x0000000000077941 */ /* 0x000fea0003800200 */
.L_x_960:
        /* <DEDUP_REMOVED lines=15> */
.L_x_963:
[----:B------:R-:W-:Y:S05]  /*240c0*/  BSYNC.RECONVERGENT B7 ;  /* 0x0000000000077941 */ /* 0x000fea0003800200 */
.L_x_962:
        /* <DEDUP_REMOVED lines=26> */
.L_x_965:
[----:B------:R-:W-:Y:S01]  /*24270*/  FMUL.FTZ R43, R2, R3 ;  /* 0x00000003022b7220 */ /* 0x000fe20000410000 */
[----:B------:R-:W-:-:S03]  /*24280*/  FMUL.FTZ R3, R3, 0.5 ;  /* 0x3f00000003037820 */ /* 0x000fc60000410000 */
[----:B------:R-:W-:-:S04]  /*24290*/  FFMA R2, -R43, R43, R2 ;  /* 0x0000002b2b027223 */ /* 0x000fc80000000102 */
[----:B------:R-:W-:-:S07]  /*242a0*/  FFMA R43, R2, R3, R43 ;  /* 0x00000003022b7223 */ /* 0x000fce000000002b */
.L_x_966:
[----:B------:R-:W-:Y:S05]  /*242b0*/  BSYNC.RECONVERGENT B3 ;  /* 0x0000000000037941 */ /* 0x000fea0003800200 */
.L_x_964:
        /* <DEDUP_REMOVED lines=25> */
.L_x_970:
[----:B------:R-:W-:Y:S05]  /*24450*/  BSYNC.RECONVERGENT B8 ;  /* 0x0000000000087941 */ /* 0x000fea0003800200 */
.L_x_969:
        /* <DEDUP_REMOVED lines=21> */
.L_x_972:
[----:B-1----:R-:W-:Y:S01]  /*245b0*/  FMUL.FTZ R2, R56, R6 ;  /* 0x0000000638027220 */ /* 0x002fe20000410000 */
[----:B------:R-:W-:-:S03]  /*245c0*/  FMUL.FTZ R6, R6, 0.5 ;  /* 0x3f00000006067820 */ /* 0x000fc60000410000 */
[----:B------:R-:W-:-:S04]  /*245d0*/  FFMA R56, -R2, R2, R56 ;  /* 0x0000000202387223 */ /* 0x000fc80000000138 */
[----:B------:R-:W-:-:S07]  /*245e0*/  FFMA R56, R56, R6, R2 ;  /* 0x0000000638387223 */ /* 0x000fce0000000002 */
.L_x_973:
[----:B------:R-:W-:Y:S05]  /*245f0*/  BSYNC.RECONVERGENT B3 ;  /* 0x0000000000037941 */ /* 0x000fea0003800200 */
.L_x_971:
        /* <DEDUP_REMOVED lines=14> */
.L_x_975:
[----:B------:R-:W-:Y:S05]  /*246e0*/  BSYNC.RECONVERGENT B8 ;  /* 0x0000000000087941 */ /* 0x000fea0003800200 */
.L_x_974:
        /* <DEDUP_REMOVED lines=25> */
.L_x_977:
[----:B------:R-:W-:Y:S05]  /*24880*/  BSYNC.RECONVERGENT B8 ;  /* 0x0000000000087941 */ /* 0x000fea0003800200 */
.L_x_976:
        /* <DEDUP_REMOVED lines=34> */
.L_x_979:
[----:B------:R-:W-:Y:S05]  /*24ab0*/  BSYNC.RECONVERGENT B8 ;  /* 0x0000000000087941 */ /* 0x000fea0003800200 */
.L_x_978:
[----:B------:R-:W-:Y:S01]  /*24ac0*/  FSETP.NEU.AND P1, PT, R41, 1.00000000000000000000e+09, PT ;  /* 0x4e6e6b282900780b */ /* 0x000fe20003f2d000 */
[----:B------:R-:W-:Y:S02]  /*24ad0*/  HFMA2 R27, -RZ, RZ, 25.71875, 3664 ;  /* 0x4e6e6b28ff1b7431 */ /* 0x000fe400000001ff */
[----:B------:R-:W-:-:S10]  /*24ae0*/  FADD R3, R2, R57 ;  /* 0x0000003902037221 */ /* 0x000fd40000000000 */
[----:B------:R-:W-:Y:S05]  /*24af0*/  @!P1 BREAK.RELIABLE B7 ;  /* 0x0000000000079942 */ /* 0x000fea0003800100 */
[----:B------:R-:W-:Y:S05]  /*24b00*/  @!P1 BRA `(.L_x_748) ;  /* 0x000000e400009947 */ /* 0x000fea0003800000 */
.L_x_968:
[----:B------:R-:W-:Y:S05]  /*24b10*/  BSYNC.RELIABLE B7 ;  /* 0x0000000000077941 */ /* 0x000fea0003800100 */
.L_x_967:
        /* <DEDUP_REMOVED lines=18> */
.L_x_981:
[----:B------:R-:W-:Y:S05]  /*24c40*/  BSYNC.RECONVERGENT B7 ;  /* 0x0000000000077941 */ /* 0x000fea0003800200 */
.L_x_980:
        /* <DEDUP_REMOVED lines=15> */
.L_x_983:
[----:B------:R-:W-:Y:S05]  /*24d40*/  BSYNC.RECONVERGENT B7 ;  /* 0x0000000000077941 */ /* 0x000fea0003800200 */
.L_x_982:
        /* <DEDUP_REMOVED lines=26> */
.L_x_985:
[----:B------:R-:W-:Y:S01]  /*24ef0*/  FMUL.FTZ R43, R2, R3 ;  /* 0x00000003022b7220 */ /* 0x000fe20000410000 */
[----:B------:R-:W-:-:S03]  /*24f00*/  FMUL.FTZ R3, R3, 0.5 ;  /* 0x3f00000003037820 */ /* 0x000fc60000410000 */
[----:B------:R-:W-:-:S04]  /*24f10*/  FFMA R2, -R43, R43, R2 ;  /* 0x0000002b2b027223 */ /* 0x000fc80000000102 */
[----:B------:R-:W-:-:S07]  /*24f20*/  FFMA R43, R2, R3, R43 ;  /* 0x00000003022b7223 */ /* 0x000fce000000002b */
.L_x_986:
[----:B------:R-:W-:Y:S05]  /*24f30*/  BSYNC.RECONVERGENT B3 ;  /* 0x0000000000037941 */ /* 0x000fea0003800200 */
.L_x_984:
        /* <DEDUP_REMOVED lines=25> */
.L_x_990:
[----:B------:R-:W-:Y:S05]  /*250d0*/  BSYNC.RECONVERGENT B8 ;  /* 0x0000000000087941 */ /* 0x000fea0003800200 */
.L_x_989:
        /* <DEDUP_REMOVED lines=21> */
.L_x_992:
[----:B-1----:R-:W-:Y:S01]  /*25230*/  FMUL.FTZ R2, R56, R6 ;  /* 0x0000000638027220 */ /* 0x002fe20000410000 */
[----:B------:R-:W-:-:S03]  /*25240*/  FMUL.FTZ R6, R6, 0.5 ;  /* 0x3f00000006067820 */ /* 0x000fc60000410000 */
[----:B------:R-:W-:-:S04]  /*25250*/  FFMA R56, -R2, R2, R56 ;  /* 0x0000000202387223 */ /* 0x000fc80000000138 */
[----:B------:R-:W-:-:S07]  /*25260*/  FFMA R56, R56, R6, R2 ;  /* 0x0000000638387223 */ /* 0x000fce0000000002 */
.L_x_993:
[----:B------:R-:W-:Y:S05]  /*25270*/  BSYNC.RECONVERGENT B3 ;  /* 0x0000000000037941 */ /* 0x000fea0003800200 */
.L_x_991:
        /* <DEDUP_REMOVED lines=14> */
.L_x_995:
[----:B------:R-:W-:Y:S05]  /*25360*/  BSYNC.RECONVERGENT B8 ;  /* 0x0000000000087941 */ /* 0x000fea0003800200 */
.L_x_994:
        /* <DEDUP_REMOVED lines=25> */
.L_x_997:
[----:B------:R-:W-:Y:S05]  /*25500*/  BSYNC.RECONVERGENT B8 ;  /* 0x0000000000087941 */ /* 0x000fea0003800200 */
.L_x_996:
        /* <DEDUP_REMOVED lines=34> */
.L_x_999:
[----:B------:R-:W-:Y:S05]  /*25730*/  BSYNC.RECONVERGENT B8 ;  /* 0x0000000000087941 */ /* 0x000fea0003800200 */
.L_x_998:
[----:B------:R-:W-:Y:S01]  /*25740*/  FSETP.NEU.AND P1, PT, R40, 1.00000000000000000000e+09, PT ;  /* 0x4e6e6b282800780b */ /* 0x000fe20003f2d000 */
[----:B------:R-:W-:Y:S02]  /*25750*/  HFMA2 R27, -RZ, RZ, 25.71875, 3664 ;  /* 0x4e6e6b28ff1b7431 */ /* 0x000fe400000001ff */
[----:B------:R-:W-:-:S10]  /*25760*/  FADD R3, R2, R57 ;  /* 0x0000003902037221 */ /* 0x000fd40000000000 */
[----:B------:R-:W-:Y:S05]  /*25770*/  @!P1 BREAK.RELIABLE B7 ;  /* 0x0000000000079942 */ /* 0x000fea0003800100 */
[----:B------:R-:W-:Y:S05]  /*25780*/  @!P1 BRA `(.L_x_748) ;  /* 0x000000d400e09947 */ /* 0x000fea0003800000 */
.L_x_988:
[----:B------:R-:W-:Y:S05]  /*25790*/  BSYNC.RELIABLE B7 ;  /* 0x0000000000077941 */ /* 0x000fea0003800100 */
.L_x_987:
        /* <DEDUP_REMOVED lines=18> */
.L_x_1001:
[----:B------:R-:W-:Y:S05]  /*258c0*/  BSYNC.RECONVERGENT B7 ;  /* 0x0000000000077941 */ /* 0x000fea0003800200 */
.L_x_1000:
        /* <DEDUP_REMOVED lines=15> */
.L_x_1003:
[----:B------:R-:W-:Y:S05]  /*259c0*/  BSYNC.RECONVERGENT B7 ;  /* 0x0000000000077941 */ /* 0x000fea0003800200 */
.L_x_1002:
        /* <DEDUP_REMOVED lines=26> */
.L_x_1005:
[----:B------:R-:W-:Y:S01]  /*25b70*/  FMUL.FTZ R43, R2, R3 ;  /* 0x00000003022b7220 */ /* 0x000fe20000410000 */
[----:B------:R-:W-:-:S03]  /*25b80*/  FMUL.FTZ R3, R3, 0.5 ;  /* 0x3f00000003037820 */ /* 0x000fc60000410000 */
[----:B------:R-:W-:-:S04]  /*25b90*/  FFMA R2, -R43, R43, R2 ;  /* 0x0000002b2b027223 */ /* 0x000fc80000000102 */
[----:B------:R-:W-:-:S07]  /*25ba0*/  FFMA R43, R2, R3, R43 ;  /* 0x00000003022b7223 */ /* 0x000fce000000002b */
.L_x_1006:
[----:B------:R-:W-:Y:S05]  /*25bb0*/  BSYNC.RECONVERGENT B3 ;  /* 0x0000000000037941 */ /* 0x000fea0003800200 */
.L_x_1004:
        /* <DEDUP_REMOVED lines=25> */
.L_x_1010:
[----:B------:R-:W-:Y:S05]  /*25d50*/  BSYNC.RECONVERGENT B8 ;  /* 0x0000000000087941 */ /* 0x000fea0003800200 */
.L_x_1009:
        /* <DEDUP_REMOVED lines=21> */
.L_x_1012:
[----:B-1----:R-:W-:Y:S01]  /*25eb0*/  FMUL.FTZ R2, R56, R6 ;  /* 0x0000000638027220 */ /* 0x002fe20000410000 */
[----:B------:R-:W-:-:S03]  /*25ec0*/  FMUL.FTZ R6, R6, 0.5 ;  /* 0x3f00000006067820 */ /* 0x000fc60000410000 */
[----:B------:R-:W-:-:S04]  /*25ed0*/  FFMA R56, -R2, R2, R56 ;  /* 0x0000000202387223 */ /* 0x000fc80000000138 */
[----:B------:R-:W-:-:S07]  /*25ee0*/  FFMA R56, R56, R6, R2 ;  /* 0x0000000638387223 */ /* 0x000fce0000000002 */
.L_x_1013:
[----:B------:R-:W-:Y:S05]  /*25ef0*/  BSYNC.RECONVERGENT B3 ;  /* 0x0000000000037941 */ /* 0x000fea0003800200 */
.L_x_1011:
        /* <DEDUP_REMOVED lines=14> */
.L_x_1015:
[----:B------:R-:W-:Y:S05]  /*25fe0*/  BSYNC.RECONVERGENT B8 ;  /* 0x0000000000087941 */ /* 0x000fea0003800200 */
.L_x_1014:
        /* <DEDUP_REMOVED lines=25> */
.L_x_1017:
[----:B------:R-:W-:Y:S05]  /*26180*/  BSYNC.RECONVERGENT B8 ;  /* 0x0000000000087941 */ /* 0x000fea0003800200 */
.L_x_1016:
        /* <DEDUP_REMOVED lines=34> */
.L_x_1019:
[----:B------:R-:W-:Y:S05]  /*263b0*/  BSYNC.RECONVERGENT B8 ;  /* 0x0000000000087941 */ /* 0x000fea0003800200 */
.L_x_1018:
[----:B------:R-:W-:Y:S01]  /*263c0*/  FSETP.NEU.AND P1, PT, R28, 1.00000000000000000000e+09, PT ;  /* 0x4e6e6b281c00780b */ /* 0x000fe20003f2d000 */
[----:B------:R-:W-:Y:S02]  /*263d0*/  HFMA2 R27, -RZ, RZ, 25.71875, 3664 ;  /* 0x4e6e6b28ff1b7431 */ /* 0x000fe400000001ff */
[----:B------:R-:W-:-:S10]  /*263e0*/  FADD R3, R2, R57 ;  /* 0x0000003902037221 */ /* 0x000fd40000000000 */
[----:B------:R-:W-:Y:S05]  /*263f0*/  @!P1 BREAK.RELIABLE B7 ;  /* 0x0000000000079942 */ /* 0x000fea0003800100 */
[----:B------:R-:W-:Y:S05]  /*26400*/  @!P1 BRA `(.L_x_748) ;  /* 0x000000c800c09947 */ /* 0x000fea0003800000 */
.L_x_1008:
[----:B------:R-:W-:Y:S05]  /*26410*/  BSYNC.RELIABLE B7 ;  /* 0x0000000000077941 */ /* 0x000fea0003800100 */
.L_x_1007:
        /* <DEDUP_REMOVED lines=18> */
.L_x_1021:
[----:B------:R-:W-:Y:S05]  /*26540*/  BSYNC.RECONVERGENT B7 ;  /* 0x0000000000077941 */ /* 0x000fea0003800200 */
.L_x_1020:
        /* <DEDUP_REMOVED lines=15> */
.L_x_1023:
[----:B------:R-:W-:Y:S05]  /*26640*/  BSYNC.RECONVERGENT B7 ;  /* 0x0000000000077941 */ /* 0x000fea0003800200 */
.L_x_1022:
        /* <DEDUP_REMOVED lines=26> */
.L_x_1025:
[----:B------:R-:W-:Y:S01]  /*267f0*/  FMUL.FTZ R43, R2, R3 ;  /* 0x00000003022b7220 */ /* 0x000fe20000410000 */
[----:B------:R-:W-:-:S03]  /*26800*/  FMUL.FTZ R3, R3, 0.5 ;  /* 0x3f00000003037820 */ /* 0x000fc60000410000 */
[----:B------:R-:W-:-:S04]  /*26810*/  FFMA R2, -R43, R43, R2 ;  /* 0x0000002b2b027223 */ /* 0x000fc80000000102 */
[----:B------:R-:W-:-:S07]  /*26820*/  FFMA R43, R2, R3, R43 ;  /* 0x00000003022b7223 */ /* 0x000fce000000002b */
.L_x_1026:
[----:B------:R-:W-:Y:S05]  /*26830*/  BSYNC.RECONVERGENT B3 ;  /* 0x0000000000037941 */ /* 0x000fea0003800200 */
.L_x_1024:
        /* <DEDUP_REMOVED lines=25> */
.L_x_1030:
[----:B------:R-:W-:Y:S05]  /*269d0*/  BSYNC.RECONVERGENT B8 ;  /* 0x0000000000087941 */ /* 0x000fea0003800200 */
.L_x_1029:
        /* <DEDUP_REMOVED lines=21> */
.L_x_1032:
[----:B-1----:R-:W-:Y:S01]  /*26b30*/  FMUL.FTZ R2, R56, R6 ;  /* 0x0000000638027220 */ /* 0x002fe20000410000 */
[----:B------:R-:W-:-:S03]  /*26b40*/  FMUL.FTZ R6, R6, 0.5 ;  /* 0x3f00000006067820 */ /* 0x000fc60000410000 */
[----:B------:R-:W-:-:S04]  /*26b50*/  FFMA R56, -R2, R2, R56 ;  /* 0x0000000202387223 */ /* 0x000fc80000000138 */
[----:B------:R-:W-:-:S07]  /*26b60*/  FFMA R56, R56, R6, R2 ;  /* 0x0000000638387223 */ /* 0x000fce0000000002 */
.L_x_1033:
[----:B------:R-:W-:Y:S05]  /*26b70*/  BSYNC.RECONVERGENT B3 ;  /* 0x0000000000037941 */ /* 0x000fea0003800200 */
.L_x_1031:
        /* <DEDUP_REMOVED lines=14> */
.L_x_1035:
[----:B------:R-:W-:Y:S05]  /*26c60*/  BSYNC.RECONVERGENT B8 ;  /* 0x0000000000087941 */ /* 0x000fea0003800200 */
.L_x_1034:
        /* <DEDUP_REMOVED lines=25> */
.L_x_1037:
[----:B------:R-:W-:Y:S05]  /*26e00*/  BSYNC.RECONVERGENT B8 ;  /* 0x0000000000087941 */ /* 0x000fea0003800200 */
.L_x_1036:
        /* <DEDUP_REMOVED lines=34> */
.L_x_1039:
[----:B------:R-:W-:Y:S05]  /*27030*/  BSYNC.RECONVERGENT B8 ;  /* 0x0000000000087941 */ /* 0x000fea0003800200 */
.L_x_1038:
[----:B------:R-:W-:Y:S01]  /*27040*/  FSETP.NEU.AND P1, PT, R42, 1.00000000000000000000e+09, PT ;  /* 0x4e6e6b282a00780b */ /* 0x000fe20003f2d000 */
[----:B------:R-:W-:Y:S02]  /*27050*/  HFMA2 R27, -RZ, RZ, 25.71875, 3664 ;  /* 0x4e6e6b28ff1b7431 */ /* 0x000fe400000001ff */
[----:B------:R-:W-:-:S10]  /*27060*/  FADD R3, R2, R57 ;  /* 0x0000003902037221 */ /* 0x000fd40000000000 */
[----:B------:R-:W-:Y:S05]  /*27070*/  @!P1 BREAK.RELIABLE B7 ;  /* 0x0000000000079942 */ /* 0x000fea0003800100 */
[----:B------:R-:W-:Y:S05]  /*27080*/  @!P1 BRA `(.L_x_748) ;  /* 0x000000bc00a09947 */ /* 0x000fea0003800000 */
.L_x_1028:
[----:B------:R-:W-:Y:S05]  /*27090*/  BSYNC.RELIABLE B7 ;  /* 0x0000000000077941 */ /* 0x000fea0003800100 */
.L_x_1027:
        /* <DEDUP_REMOVED lines=18> */
.L_x_1041:
[----:B------:R-:W-:Y:S05]  /*271c0*/  BSYNC.RECONVERGENT B7 ;  /* 0x0000000000077941 */ /* 0x000fea0003800200 */
.L_x_1040:
        /* <DEDUP_REMOVED lines=15> */
.L_x_1043:
[----:B------:R-:W-:Y:S05]  /*272c0*/  BSYNC.RECONVERGENT B7 ;  /* 0x0000000000077941 */ /* 0x000fea0003800200 */
.L_x_1042:
        /* <DEDUP_REMOVED lines=26> */
.L_x_1045:
[----:B------:R-:W-:Y:S01]  /*27470*/  FMUL.FTZ R43, R2, R3 ;  /* 0x00000003022b7220 */ /* 0x000fe20000410000 */
[----:B------:R-:W-:-:S03]  /*27480*/  FMUL.FTZ R3, R3, 0.5 ;  /* 0x3f00000003037820 */ /* 0x000fc60000410000 */
[----:B------:R-:W-:-:S04]  /*27490*/  FFMA R2, -R43, R43, R2 ;  /* 0x0000002b2b027223 */ /* 0x000fc80000000102 */
[----:B------:R-:W-:-:S07]  /*274a0*/  FFMA R43, R2, R3, R43 ;  /* 0x00000003022b7223 */ /* 0x000fce000000002b */
.L_x_1046:
[----:B------:R-:W-:Y:S05]  /*274b0*/  BSYNC.RECONVERGENT B3 ;  /* 0x0000000000037941 */ /* 0x000fea0003800200 */
.L_x_1044:
        /* <DEDUP_REMOVED lines=25> */
.L_x_1050:
[----:B------:R-:W-:Y:S05]  /*27650*/  BSYNC.RECONVERGENT B8 ;  /* 0x0000000000087941 */ /* 0x000fea0003800200 */
.L_x_1049:
        /* <DEDUP_REMOVED lines=21> */
.L_x_1052:
[----:B-1----:R-:W-:Y:S01]  /*277b0*/  FMUL.FTZ R2, R56, R6 ;  /* 0x0000000638027220 */ /* 0x002fe20000410000 */
[----:B------:R-:W-:-:S03]  /*277c0*/  FMUL.FTZ R6, R6, 0.5 ;  /* 0x3f00000006067820 */ /* 0x000fc60000410000 */
[----:B------:R-:W-:-:S04]  /*277d0*/  FFMA R56, -R2, R2, R56 ;  /* 0x0000000202387223 */ /* 0x000fc80000000138 */
[----:B------:R-:W-:-:S07]  /*277e0*/  FFMA R56, R56, R6, R2 ;  /* 0x0000000638387223 */ /* 0x000fce0000000002 */
.L_x_1053:
[----:B------:R-:W-:Y:S05]  /*277f0*/  BSYNC.RECONVERGENT B3 ;  /* 0x0000000000037941 */ /* 0x000fea0003800200 */
.L_x_1051:
        /* <DEDUP_REMOVED lines=14> */
.L_x_1055:
[----:B------:R-:W-:Y:S05]  /*278e0*/  BSYNC.RECONVERGENT B8 ;  /* 0x0000000000087941 */ /* 0x000fea0003800200 */
.L_x_1054:
        /* <DEDUP_REMOVED lines=25> */
.L_x_1057:
[----:B------:R-:W-:Y:S05]  /*27a80*/  BSYNC.RECONVERGENT B8 ;  /* 0x0000000000087941 */ /* 0x000fea0003800200 */
.L_x_1056:
        /* <DEDUP_REMOVED lines=34> */
.L_x_1059:
[----:B------:R-:W-:Y:S05]  /*27cb0*/  BSYNC.RECONVERGENT B8 ;  /* 0x0000000000087941 */ /* 0x000fea0003800200 */
.L_x_1058:
[----:B------:R-:W-:Y:S01]  /*27cc0*/  FSETP.NEU.AND P1, PT, R41, 1.00000000000000000000e+09, PT ;  /* 0x4e6e6b282900780b */ /* 0x000fe20003f2d000 */
[----:B------:R-:W-:Y:S02]  /*27cd0*/  HFMA2 R27, -RZ, RZ, 25.71875, 3664 ;  /* 0x4e6e6b28ff1b7431 */ /* 0x000fe400000001ff */
[----:B------:R-:W-:-:S10]  /*27ce0*/  FADD R3, R2, R57 ;  /* 0x0000003902037221 */ /* 0x000fd40000000000 */
[----:B------:R-:W-:Y:S05]  /*27cf0*/  @!P1 BREAK.RELIABLE B7 ;  /* 0x0000000000079942 */ /* 0x000fea0003800100 */
[----:B------:R-:W-:Y:S05]  /*27d00*/  @!P1 BRA `(.L_x_748) ;  /* 0x000000b000809947 */ /* 0x000fea0003800000 */
.L_x_1048:
[----:B------:R-:W-:Y:S05]  /*27d10*/  BSYNC.RELIABLE B7 ;  /* 0x0000000000077941 */ /* 0x000fea0003800100 */
.L_x_1047:
        /* <DEDUP_REMOVED lines=18> */
.L_x_1061:
[----:B------:R-:W-:Y:S05]  /*27e40*/  BSYNC.RECONVERGENT B7 ;  /* 0x0000000000077941 */ /* 0x000fea0003800200 */
.L_x_1060:
        /* <DEDUP_REMOVED lines=15> */
.L_x_1063:
[----:B------:R-:W-:Y:S05]  /*27f40*/  BSYNC.RECONVERGENT B7 ;  /* 0x0000000000077941 */ /* 0x000fea0003800200 */
.L_x_1062:
        /* <DEDUP_REMOVED lines=26> */
.L_x_1065:
[----:B------:R-:W-:Y:S01]  /*280f0*/  FMUL.FTZ R43, R2, R3 ;  /* 0x00000003022b7220 */ /* 0x000fe20000410000 */
[----:B------:R-:W-:-:S03]  /*28100*/  FMUL.FTZ R3, R3, 0.5 ;  /* 0x3f00000003037820 */ /* 0x000fc60000410000 */
[----:B------:R-:W-:-:S04]  /*28110*/  FFMA R2, -R43, R43, R2 ;  /* 0x0000002b2b027223 */ /* 0x000fc80000000102 */
[----:B------:R-:W-:-:S07]  /*28120*/  FFMA R43, R2, R3, R43 ;  /* 0x00000003022b7223 */ /* 0x000fce000000002b */
.L_x_1066:
[----:B------:R-:W-:Y:S05]  /*28130*/  BSYNC.RECONVERGENT B3 ;  /* 0x0000000000037941 */ /* 0x000fea0003800200 */
.L_x_1064:
        /* <DEDUP_REMOVED lines=25> */
.L_x_1070:
[----:B------:R-:W-:Y:S05]  /*282d0*/  BSYNC.RECONVERGENT B8 ;  /* 0x0000000000087941 */ /* 0x000fea0003800200 */
.L_x_1069:
        /* <DEDUP_REMOVED lines=21> */
.L_x_1072:
[----:B-1----:R-:W-:Y:S01]  /*28430*/  FMUL.FTZ R2, R56, R6 ;  /* 0x0000000638027220 */ /* 0x002fe20000410000 */
[----:B------:R-:W-:-:S03]  /*28440*/  FMUL.FTZ R6, R6, 0.5 ;  /* 0x3f00000006067820 */ /* 0x000fc60000410000 */
[----:B------:R-:W-:-:S04]  /*28450*/  FFMA R56, -R2, R2, R56 ;  /* 0x0000000202387223 */ /* 0x000fc80000000138 */
[----:B------:R-:W-:-:S07]  /*28460*/  FFMA R56, R56, R6, R2 ;  /* 0x0000000638387223 */ /* 0x000fce0000000002 */
.L_x_1073:
[----:B------:R-:W-:Y:S05]  /*28470*/  BSYNC.RECONVERGENT B3 ;  /* 0x0000000000037941 */ /* 0x000fea0003800200 */
.L_x_1071:
        /* <DEDUP_REMOVED lines=14> */
.L_x_1075:
[----:B------:R-:W-:Y:S05]  /*28560*/  BSYNC.RECONVERGENT B8 ;  /* 0x0000000000087941 */ /* 0x000fea0003800200 */
.L_x_1074:
        /* <DEDUP_REMOVED lines=25> */
.L_x_1077:
[----:B------:R-:W-:Y:S05]  /*28700*/  BSYNC.RECONVERGENT B8 ;  /* 0x0000000000087941 */ /* 0x000fea0003800200 */
.L_x_1076:
        /* <DEDUP_REMOVED lines=34> */
.L_x_1079:
[----:B------:R-:W-:Y:S05]  /*28930*/  BSYNC.RECONVERGENT B8 ;  /* 0x0000000000087941 */ /* 0x000fea0003800200 */
.L_x_1078:
[----:B------:R-:W-:Y:S01]  /*28940*/  FSETP.NEU.AND P1, PT, R40, 1.00000000000000000000e+09, PT ;  /* 0x4e6e6b282800780b */ /* 0x000fe20003f2d000 */
[----:B------:R-:W-:Y:S02]  /*28950*/  HFMA2 R27, -RZ, RZ, 25.71875, 3664 ;  /* 0x4e6e6b28ff1b7431 */ /* 0x000fe400000001ff */
[----:B------:R-:W-:-:S10]  /*28960*/  FADD R3, R2, R57 ;  /* 0x0000003902037221 */ /* 0x000fd40000000000 */
[----:B------:R-:W-:Y:S05]  /*28970*/  @!P1 BREAK.RELIABLE B7 ;  /* 0x0000000000079942 */ /* 0x000fea0003800100 */
[----:B------:R-:W-:Y:S05]  /*28980*/  @!P1 BRA `(.L_x_748) ;  /* 0x000000a400609947 */ /* 0x000fea0003800000 */
.L_x_1068:
[----:B------:R-:W-:Y:S05]  /*28990*/  BSYNC.RELIABLE B7 ;  /* 0x0000000000077941 */ /* 0x000fea0003800100 */
.L_x_1067:
        /* <DEDUP_REMOVED lines=18> */
.L_x_1081:
[----:B------:R-:W-:Y:S05]  /*28ac0*/  BSYNC.RECONVERGENT B7 ;  /* 0x0000000000077941 */ /* 0x000fea0003800200 */
.L_x_1080:
        /* <DEDUP_REMOVED lines=15> */
.L_x_1083:
[----:B------:R-:W-:Y:S05]  /*28bc0*/  BSYNC.RECONVERGENT B7 ;  /* 0x0000000000077941 */ /* 0x000fea0003800200 */
.L_x_1082:
        /* <DEDUP_REMOVED lines=26> */
.L_x_1085:
[----:B------:R-:W-:Y:S01]  /*28d70*/  FMUL.FTZ R43, R2, R3 ;  /* 0x00000003022b7220 */ /* 0x000fe20000410000 */
[----:B------:R-:W-:-:S03]  /*28d80*/  FMUL.FTZ R3, R3, 0.5 ;  /* 0x3f00000003037820 */ /* 0x000fc60000410000 */
[----:B------:R-:W-:-:S04]  /*28d90*/  FFMA R2, -R43, R43, R2 ;  /* 0x0000002b2b027223 */ /* 0x000fc80000000102 */
[----:B------:R-:W-:-:S07]  /*28da0*/  FFMA R43, R2, R3, R43 ;  /* 0x00000003022b7223 */ /* 0x000fce000000002b */
.L_x_1086:
[----:B------:R-:W-:Y:S05]  /*28db0*/  BSYNC.RECONVERGENT B3 ;  /* 0x0000000000037941 */ /* 0x000fea0003800200 */
.L_x_1084:
        /* <DEDUP_REMOVED lines=25> */
.L_x_1090:
[----:B------:R-:W-:Y:S05]  /*28f50*/  BSYNC.RECONVERGENT B8 ;  /* 0x0000000000087941 */ /* 0x000fea0003800200 */
.L_x_1089:
        /* <DEDUP_REMOVED lines=21> */
.L_x_1092:
[----:B-1----:R-:W-:Y:S01]  /*290b0*/  FMUL.FTZ R2, R56, R6 ;  /* 0x0000000638027220 */ /* 0x002fe20000410000 */
[----:B------:R-:W-:-:S03]  /*290c0*/  FMUL.FTZ R6, R6, 0.5 ;  /* 0x3f00000006067820 */ /* 0x000fc60000410000 */
[----:B------:R-:W-:-:S04]  /*290d0*/  FFMA R56, -R2, R2, R56 ;  /* 0x0000000202387223 */ /* 0x000fc80000000138 */
[----:B------:R-:W-:-:S07]  /*290e0*/  FFMA R56, R56, R6, R2 ;  /* 0x0000000638387223 */ /* 0x000fce0000000002 */
.L_x_1093:
[----:B------:R-:W-:Y:S05]  /*290f0*/  BSYNC.RECONVERGENT B3 ;  /* 0x0000000000037941 */ /* 0x000fea0003800200 */
.L_x_1091:
        /* <DEDUP_REMOVED lines=14> */
.L_x_1095:
[----:B------:R-:W-:Y:S05]  /*291e0*/  BSYNC.RECONVERGENT B8 ;  /* 0x0000000000087941 */ /* 0x000fea0003800200 */
.L_x_1094:
        /* <DEDUP_REMOVED lines=25> */
.L_x_1097:
[----:B------:R-:W-:Y:S05]  /*29380*/  BSYNC.RECONVERGENT B8 ;  /* 0x0000000000087941 */ /* 0x000fea0003800200 */
.L_x_1096:
        /* <DEDUP_REMOVED lines=34> */
.L_x_1099:
[----:B------:R-:W-:Y:S05]  /*295b0*/  BSYNC.RECONVERGENT B8 ;  /* 0x0000000000087941 */ /* 0x000fea0003800200 */
.L_x_1098:
[----:B------:R-:W-:Y:S01]  /*295c0*/  FSETP.NEU.AND P1, PT, R28, 1.00000000000000000000e+09, PT ;  /* 0x4e6e6b281c00780b */ /* 0x000fe20003f2d000 */
[----:B------:R-:W-:Y:S02]  /*295d0*/  HFMA2 R27, -RZ, RZ, 25.71875, 3664 ;  /* 0x4e6e6b28ff1b7431 */ /* 0x000fe400000001ff */
[----:B------:R-:W-:-:S10]  /*295e0*/  FADD R3, R2, R57 ;  /* 0x0000003902037221 */ /* 0x000fd40000000000 */
[----:B------:R-:W-:Y:S05]  /*295f0*/  @!P1 BREAK.RELIABLE B7 ;  /* 0x0000000000079942 */ /* 0x000fea0003800100 */
[----:B------:R-:W-:Y:S05]  /*29600*/  @!P1 BRA `(.L_x_748) ;  /* 0x0000009800409947 */ /* 0x000fea0003800000 */
.L_x_1088:
[----:B------:R-:W-:Y:S05]  /*29610*/  BSYNC.RELIABLE B7 ;  /* 0x0000000000077941 */ /* 0x000fea0003800100 */
.L_x_1087:
        /* <DEDUP_REMOVED lines=18> */
.L_x_1101:
[----:B------:R-:W-:Y:S05]  /*29740*/  BSYNC.RECONVERGENT B7 ;  /* 0x0000000000077941 */ /* 0x000fea0003800200 */
.L_x_1100:
        /* <DEDUP_REMOVED lines=15> */
.L_x_1103:
[----:B------:R-:W-:Y:S05]  /*29840*/  BSYNC.RECONVERGENT B7 ;  /* 0x0000000000077941 */ /* 0x000fea0003800200 */
.L_x_1102:
        /* <DEDUP_REMOVED lines=26> */
.L_x_1105:
[----:B------:R-:W-:Y:S01]  /*299f0*/  FMUL.FTZ R43, R2, R3 ;  /* 0x00000003022b7220 */ /* 0x000fe20000410000 */
[----:B------:R-:W-:-:S03]  /*29a00*/  FMUL.FTZ R3, R3, 0.5 ;  /* 0x3f00000003037820 */ /* 0x000fc60000410000 */
[----:B------:R-:W-:-:S04]  /*29a10*/  FFMA R2, -R43, R43, R2 ;  /* 0x0000002b2b027223 */ /* 0x000fc80000000102 */
[----:B------:R-:W-:-:S07]  /*29a20*/  FFMA R43, R2, R3, R43 ;  /* 0x00000003022b7223 */ /* 0x000fce000000002b */
.L_x_1106:
[----:B------:R-:W-:Y:S05]  /*29a30*/  BSYNC.RECONVERGENT B3 ;  /* 0x0000000000037941 */ /* 0x000fea0003800200 */
.L_x_1104:
        /* <DEDUP_REMOVED lines=25> */
.L_x_1110:
[----:B------:R-:W-:Y:S05]  /*29bd0*/  BSYNC.RECONVERGENT B8 ;  /* 0x0000000000087941 */ /* 0x000fea0003800200 */
.L_x_1109:
        /* <DEDUP_REMOVED lines=21> */
.L_x_1112:
[----:B-1----:R-:W-:Y:S01]  /*29d30*/  FMUL.FTZ R2, R56, R6 ;  /* 0x0000000638027220 */ /* 0x002fe20000410000 */
[----:B------:R-:W-:-:S03]  /*29d40*/  FMUL.FTZ R6, R6, 0.5 ;  /* 0x3f00000006067820 */ /* 0x000fc60000410000 */
[----:B------:R-:W-:-:S04]  /*29d50*/  FFMA R56, -R2, R2, R56 ;  /* 0x0000000202387223 */ /* 0x000fc80000000138 */
[----:B------:R-:W-:-:S07]  /*29d60*/  FFMA R56, R56, R6, R2 ;  /* 0x0000000638387223 */ /* 0x000fce0000000002 */
.L_x_1113:
[----:B------:R-:W-:Y:S05]  /*29d70*/  BSYNC.RECONVERGENT B3 ;  /* 0x0000000000037941 */ /* 0x000fea0003800200 */
.L_x_1111:
        /* <DEDUP_REMOVED lines=14> */
.L_x_1115:
[----:B------:R-:W-:Y:S05]  /*29e60*/  BSYNC.RECONVERGENT B8 ;  /* 0x0000000000087941 */ /* 0x000fea0003800200 */
.L_x_1114:
        /* <DEDUP_REMOVED lines=25> */
.L_x_1117:
[----:B------:R-:W-:Y:S05]  /*2a000*/  BSYNC.RECONVERGENT B8 ;  /* 0x0000000000087941 */ /* 0x000fea0003800200 */
.L_x_1116:
        /* <DEDUP_REMOVED lines=34> */
.L_x_1119:
[----:B------:R-:W-:Y:S05]  /*2a230*/  BSYNC.RECONVERGENT B8 ;  /* 0x0000000000087941 */ /* 0x000fea0003800200 */
.L_x_1118:
[----:B------:R-:W-:Y:S01]  /*2a240*/  FSETP.NEU.AND P1, PT, R42, 1.00000000000000000000e+09, PT ;  /* 0x4e6e6b282a00780b */ /* 0x000fe20003f2d000 */
[----:B------:R-:W-:Y:S02]  /*2a250*/  HFMA2 R27, -RZ, RZ, 25.71875, 3664 ;  /* 0x4e6e6b28ff1b7431 */ /* 0x000fe400000001ff */
[----:B------:R-:W-:-:S10]  /*2a260*/  FADD R3, R2, R57 ;  /* 0x0000003902037221 */ /* 0x000fd40000000000 */
[----:B------:R-:W-:Y:S05]  /*2a270*/  @!P1 BREAK.RELIABLE B7 ;  /* 0x0000000000079942 */ /* 0x000fea0003800100 */
[----:B------:R-:W-:Y:S05]  /*2a280*/  @!P1 BRA `(.L_x_748) ;  /* 0x0000008c00209947 */ /* 0x000fea0003800000 */
.L_x_1108:
[----:B------:R-:W-:Y:S05]  /*2a290*/  BSYNC.RELIABLE B7 ;  /* 0x0000000000077941 */ /* 0x000fea0003800100 */
.L_x_1107:
        /* <DEDUP_REMOVED lines=18> */
.L_x_1121:
[----:B------:R-:W-:Y:S05]  /*2a3c0*/  BSYNC.RECONVERGENT B7 ;  /* 0x0000000000077941 */ /* 0x000fea0003800200 */
.L_x_1120:
        /* <DEDUP_REMOVED lines=15> */
.L_x_1123:
[----:B------:R-:W-:Y:S05]  /*2a4c0*/  BSYNC.RECONVERGENT B7 ;  /* 0x0000000000077941 */ /* 0x000fea0003800200 */
.L_x_1122:
        /* <DEDUP_REMOVED lines=26> */
.L_x_1125:
[----:B------:R-:W-:Y:S01]  /*2a670*/  FMUL.FTZ R43, R2, R3 ;  /* 0x00000003022b7220 */ /* 0x000fe20000410000 */
[----:B------:R-:W-:-:S03]  /*2a680*/  FMUL.FTZ R3, R3, 0.5 ;  /* 0x3f00000003037820 */ /* 0x000fc60000410000 */
[----:B------:R-:W-:-:S04]  /*2a690*/  FFMA R2, -R43, R43, R2 ;  /* 0x0000002b2b027223 */ /* 0x000fc80000000102 */
[----:B------:R-:W-:-:S07]  /*2a6a0*/  FFMA R43, R2, R3, R43 ;  /* 0x00000003022b7223 */ /* 0x000fce000000002b */
.L_x_1126:
[----:B------:R-:W-:Y:S05]  /*2a6b0*/  BSYNC.RECONVERGENT B3 ;  /* 0x0000000000037941 */ /* 0x000fea0003800200 */
.L_x_1124:
        /* <DEDUP_REMOVED lines=25> */
.L_x_1130:
[----:B------:R-:W-:Y:S05]  /*2a850*/  BSYNC.RECONVERGENT B8 ;  /* 0x0000000000087941 */ /* 0x000fea0003800200 */
.L_x_1129:
        /* <DEDUP_REMOVED lines=21> */
.L_x_1132:
[----:B-1----:R-:W-:Y:S01]  /*2a9b0*/  FMUL.FTZ R2, R56, R6 ;  /* 0x0000000638027220 */ /* 0x002fe20000410000 */
[----:B------:R-:W-:-:S03]  /*2a9c0*/  FMUL.FTZ R6, R6, 0.5 ;  /* 0x3f00000006067820 */ /* 0x000fc60000410000 */
[----:B------:R-:W-:-:S04]  /*2a9d0*/  FFMA R56, -R2, R2, R56 ;  /* 0x0000000202387223 */ /* 0x000fc80000000138 */
[----:B------:R-:W-:-:S07]  /*2a9e0*/  FFMA R56, R56, R6, R2 ;  /* 0x0000000638387223 */ /* 0x000fce0000000002 */
.L_x_1133:
[----:B------:R-:W-:Y:S05]  /*2a9f0*/  BSYNC.RECONVERGENT B3 ;  /* 0x0000000000037941 */ /* 0x000fea0003800200 */
.L_x_1131:
        /* <DEDUP_REMOVED lines=14> */
.L_x_1135:
[----:B------:R-:W-:Y:S05]  /*2aae0*/  BSYNC.RECONVERGENT B8 ;  /* 0x0000000000087941 */ /* 0x000fea0003800200 */
.L_x_1134:
        /* <DEDUP_REMOVED lines=25> */
.L_x_1137:
[----:B------:R-:W-:Y:S05]  /*2ac80*/  BSYNC.RECONVERGENT B8 ;  /* 0x0000000000087941 */ /* 0x000fea0003800200 */
.L_x_1136:
        /* <DEDUP_REMOVED lines=34> */
.L_x_1139:
[----:B------:R-:W-:Y:S05]  /*2aeb0*/  BSYNC.RECONVERGENT B8 ;  /* 0x0000000000087941 */ /* 0x000fea0003800200 */
.L_x_1138:
[----:B------:R-:W-:Y:S01]  /*2aec0*/  FSETP.NEU.AND P1, PT, R41, 1.00000000000000000000e+09, PT ;  /* 0x4e6e6b282900780b */ /* 0x000fe20003f2d000 */
[----:B------:R-:W-:Y:S02]  /*2aed0*/  HFMA2 R27, -RZ, RZ, 25.71875, 3664 ;  /* 0x4e6e6b28ff1b7431 */ /* 0x000fe400000001ff */
[----:B------:R-:W-:-:S10]  /*2aee0*/  FADD R3, R2, R57 ;  /* 0x0000003902037221 */ /* 0x000fd40000000000 */
[----:B------:R-:W-:Y:S05]  /*2aef0*/  @!P1 BREAK.RELIABLE B7 ;  /* 0x0000000000079942 */ /* 0x000fea0003800100 */
[----:B------:R-:W-:Y:S05]  /*2af00*/  @!P1 BRA `(.L_x_748) ;  /* 0x0000008000009947 */ /* 0x000fea0003800000 */
.L_x_1128:
[----:B------:R-:W-:Y:S05]  /*2af10*/  BSYNC.RELIABLE B7 ;  /* 0x0000000000077941 */ /* 0x000fea0003800100 */
.L_x_1127:
        /* <DEDUP_REMOVED lines=18> */
.L_x_1141:
[----:B------:R-:W-:Y:S05]  /*2b040*/  BSYNC.RECONVERGENT B7 ;  /* 0x0000000000077941 */ /* 0x000fea0003800200 */
.L_x_1140:
        /* <DEDUP_REMOVED lines=15> */
.L_x_1143:
[----:B------:R-:W-:Y:S05]  /*2b140*/  BSYNC.RECONVERGENT B7 ;  /* 0x0000000000077941 */ /* 0x000fea0003800200 */
.L_x_1142:
        /* <DEDUP_REMOVED lines=26> */
.L_x_1145:
[----:B------:R-:W-:Y:S01]  /*2b2f0*/  FMUL.FTZ R43, R2, R3 ;  /* 0x00000003022b7220 */ /* 0x000fe20000410000 */
[----:B------:R-:W-:-:S03]  /*2b300*/  FMUL.FTZ R3, R3, 0.5 ;  /* 0x3f00000003037820 */ /* 0x000fc60000410000 */
[----:B------:R-:W-:-:S04]  /*2b310*/  FFMA R2, -R43, R43, R2 ;  /* 0x0000002b2b027223 */ /* 0x000fc80000000102 */
[----:B------:R-:W-:-:S07]  /*2b320*/  FFMA R43, R2, R3, R43 ;  /* 0x00000003022b7223 */ /* 0x000fce000000002b */
.L_x_1146:
[----:B------:R-:W-:Y:S05]  /*2b330*/  BSYNC.RECONVERGENT B3 ;  /* 0x0000000000037941 */ /* 0x000fea0003800200 */
.L_x_1144:
        /* <DEDUP_REMOVED lines=25> */
.L_x_1150:
[----:B------:R-:W-:Y:S05]  /*2b4d0*/  BSYNC.RECONVERGENT B8 ;  /* 0x0000000000087941 */ /* 0x000fea0003800200 */
.L_x_1149:
        /* <DEDUP_REMOVED lines=21> */
.L_x_1152:
[----:B-1----:R-:W-:Y:S01]  /*2b630*/  FMUL.FTZ R2, R56, R6 ;  /* 0x0000000638027220 */ /* 0x002fe20000410000 */
[----:B------:R-:W-:-:S03]  /*2b640*/  FMUL.FTZ R6, R6, 0.5 ;  /* 0x3f00000006067820 */ /* 0x000fc60000410000 */
[----:B------:R-:W-:-:S04]  /*2b650*/  FFMA R56, -R2, R2, R56 ;  /* 0x0000000202387223 */ /* 0x000fc80000000138 */
[----:B------:R-:W-:-:S07]  /*2b660*/  FFMA R56, R56, R6, R2 ;  /* 0x0000000638387223 */ /* 0x000fce0000000002 */
.L_x_1153:
[----:B------:R-:W-:Y:S05]  /*2b670*/  BSYNC.RECONVERGENT B3 ;  /* 0x0000000000037941 */ /* 0x000fea0003800200 */
.L_x_1151:
        /* <DEDUP_REMOVED lines=14> */
.L_x_1155:
[----:B------:R-:W-:Y:S05]  /*2b760*/  BSYNC.RECONVERGENT B8 ;  /* 0x0000000000087941 */ /* 0x000fea0003800200 */
.L_x_1154:
        /* <DEDUP_REMOVED lines=25> */
.L_x_1157:
[----:B------:R-:W-:Y:S05]  /*2b900*/  BSYNC.RECONVERGENT B8 ;  /* 0x0000000000087941 */ /* 0x000fea0003800200 */
.L_x_1156:
        /* <DEDUP_REMOVED lines=34> */
.L_x_1159:
[----:B------:R-:W-:Y:S05]  /*2bb30*/  BSYNC.RECONVERGENT B8 ;  /* 0x0000000000087941 */ /* 0x000fea0003800200 */
.L_x_1158:
[----:B------:R-:W-:Y:S01]  /*2bb40*/  FSETP.NEU.AND P1, PT, R40, 1.00000000000000000000e+09, PT ;  /* 0x4e6e6b282800780b */ /* 0x000fe20003f2d000 */
[----:B------:R-:W-:Y:S02]  /*2bb50*/  HFMA2 R27, -RZ, RZ, 25.71875, 3664 ;  /* 0x4e6e6b28ff1b7431 */ /* 0x000fe400000001ff */
[----:B------:R-:W-:-:S10]  /*2bb60*/  FADD R3, R2, R57 ;  /* 0x0000003902037221 */ /* 0x000fd40000000000 */
[----:B------:R-:W-:Y:S05]  /*2bb70*/  @!P1 BREAK.RELIABLE B7 ;  /* 0x0000000000079942 */ /* 0x000fea0003800100 */
[----:B------:R-:W-:Y:S05]  /*2bb80*/  @!P1 BRA `(.L_x_748) ;  /* 0x0000007000e09947 */ /* 0x000fea0003800000 */
.L_x_1148:
[----:B------:R-:W-:Y:S05]  /*2bb90*/  BSYNC.RELIABLE B7 ;  /* 0x0000000000077941 */ /* 0x000fea0003800100 */
.L_x_1147:
        /* <DEDUP_REMOVED lines=18> */
.L_x_1161:
[----:B------:R-:W-:Y:S05]  /*2bcc0*/  BSYNC.RECONVERGENT B7 ;  /* 0x0000000000077941 */ /* 0x000fea0003800200 */
.L_x_1160:
        /* <DEDUP_REMOVED lines=15> */
.L_x_1163:
[----:B------:R-:W-:Y:S05]  /*2bdc0*/  BSYNC.RECONVERGENT B7 ;  /* 0x0000000000077941 */ /* 0x000fea0003800200 */
.L_x_1162:
        /* <DEDUP_REMOVED lines=26> */
.L_x_1165:
[----:B------:R-:W-:Y:S01]  /*2bf70*/  FMUL.FTZ R43, R2, R3 ;  /* 0x00000003022b7220 */ /* 0x000fe20000410000 */
[----:B------:R-:W-:-:S03]  /*2bf80*/  FMUL.FTZ R3, R3, 0.5 ;  /* 0x3f00000003037820 */ /* 0x000fc60000410000 */
[----:B------:R-:W-:-:S04]  /*2bf90*/  FFMA R2, -R43, R43, R2 ;  /* 0x0000002b2b027223 */ /* 0x000fc80000000102 */
[----:B------:R-:W-:-:S07]  /*2bfa0*/  FFMA R43, R2, R3, R43 ;  /* 0x00000003022b7223 */ /* 0x000fce000000002b */
.L_x_1166:
[----:B------:R-:W-:Y:S05]  /*2bfb0*/  BSYNC.RECONVERGENT B3 ;  /* 0x0000000000037941 */ /* 0x000fea0003800200 */
.L_x_1164:
        /* <DEDUP_REMOVED lines=25> */
.L_x_1170:
[----:B------:R-:W-:Y:S05]  /*2c150*/  BSYNC.RECONVERGENT B8 ;  /* 0x0000000000087941 */ /* 0x000fea0003800200 */
.L_x_1169:
        /* <DEDUP_REMOVED lines=21> */
.L_x_1172:
[----:B-1----:R-:W-:Y:S01]  /*2c2b0*/  FMUL.FTZ R2, R56, R6 ;  /* 0x0000000638027220 */ /* 0x002fe20000410000 */
[----:B------:R-:W-:-:S03]  /*2c2c0*/  FMUL.FTZ R6, R6, 0.5 ;  /* 0x3f00000006067820 */ /* 0x000fc60000410000 */
[----:B------:R-:W-:-:S04]  /*2c2d0*/  FFMA R56, -R2, R2, R56 ;  /* 0x0000000202387223 */ /* 0x000fc80000000138 */
[----:B------:R-:W-:-:S07]  /*2c2e0*/  FFMA R56, R56, R6, R2 ;  /* 0x0000000638387223 */ /* 0x000fce0000000002 */
.L_x_1173:
[----:B------:R-:W-:Y:S05]  /*2c2f0*/  BSYNC.RECONVERGENT B3 ;  /* 0x0000000000037941 */ /* 0x000fea0003800200 */
.L_x_1171:
        /* <DEDUP_REMOVED lines=14> */
.L_x_1175:
[----:B------:R-:W-:Y:S05]  /*2c3e0*/  BSYNC.RECONVERGENT B8 ;  /* 0x0000000000087941 */ /* 0x000fea0003800200 */
.L_x_1174:
        /* <DEDUP_REMOVED lines=25> */
.L_x_1177:
[----:B------:R-:W-:Y:S05]  /*2c580*/  BSYNC.RECONVERGENT B8 ;  /* 0x0000000000087941 */ /* 0x000fea0003800200 */
.L_x_1176:
        /* <DEDUP_REMOVED lines=34> */
.L_x_1179:
[----:B------:R-:W-:Y:S05]  /*2c7b0*/  BSYNC.RECONVERGENT B8 ;  /* 0x0000000000087941 */ /* 0x000fea0003800200 */
.L_x_1178:
[----:B------:R-:W-:Y:S01]  /*2c7c0*/  FSETP.NEU.AND P1, PT, R28, 1.00000000000000000000e+09, PT ;  /* 0x4e6e6b281c00780b */ /* 0x000fe20003f2d000 */
[----:B------:R-:W-:Y:S02]  /*2c7d0*/  HFMA2 R27, -RZ, RZ, 25.71875, 3664 ;  /* 0x4e6e6b28ff1b7431 */ /* 0x000fe400000001ff */
[----:B------:R-:W-:-:S10]  /*2c7e0*/  FADD R3, R2, R57 ;  /* 0x0000003902037221 */ /* 0x000fd40000000000 */
[----:B------:R-:W-:Y:S05]  /*2c7f0*/  @!P1 BREAK.RELIABLE B7 ;  /* 0x0000000000079942 */ /* 0x000fea0003800100 */
[----:B------:R-:W-:Y:S05]  /*2c800*/  @!P1 BRA `(.L_x_748) ;  /* 0x0000006400c09947 */ /* 0x000fea0003800000 */
.L_x_1168:
[----:B------:R-:W-:Y:S05]  /*2c810*/  BSYNC.RELIABLE B7 ;  /* 0x0000000000077941 */ /* 0x000fea0003800100 */
.L_x_1167:
        /* <DEDUP_REMOVED lines=18> */
.L_x_1181:
[----:B------:R-:W-:Y:S05]  /*2c940*/  BSYNC.RECONVERGENT B7 ;  /* 0x0000000000077941 */ /* 0x000fea0003800200 */
.L_x_1180:
        /* <DEDUP_REMOVED lines=15> */
.L_x_1183:
[----:B------:R-:W-:Y:S05]  /*2ca40*/  BSYNC.RECONVERGENT B7 ;  /* 0x0000000000077941 */ /* 0x000fea0003800200 */
.L_x_1182:
        /* <DEDUP_REMOVED lines=26> */
.L_x_1185:
[----:B------:R-:W-:Y:S01]  /*2cbf0*/  FMUL.FTZ R43, R2, R3 ;  /* 0x00000003022b7220 */ /* 0x000fe20000410000 */
[----:B------:R-:W-:-:S03]  /*2cc00*/  FMUL.FTZ R3, R3, 0.5 ;  /* 0x3f00000003037820 */ /* 0x000fc60000410000 */
[----:B------:R-:W-:-:S04]  /*2cc10*/  FFMA R2, -R43, R43, R2 ;  /* 0x0000002b2b027223 */ /* 0x000fc80000000102 */
[----:B------:R-:W-:-:S07]  /*2cc20*/  FFMA R43, R2, R3, R43 ;  /* 0x00000003022b7223 */ /* 0x000fce000000002b */
.L_x_1186:
[----:B------:R-:W-:Y:S05]  /*2cc30*/  BSYNC.RECONVERGENT B3 ;  /* 0x0000000000037941 */ /* 0x000fea0003800200 */
.L_x_1184:
        /* <DEDUP_REMOVED lines=25> */
.L_x_1190:
[----:B------:R-:W-:Y:S05]  /*2cdd0*/  BSYNC.RECONVERGENT B8 ;  /* 0x0000000000087941 */ /* 0x000fea0003800200 */
.L_x_1189:
        /* <DEDUP_REMOVED lines=21> */
.L_x_1192:
[----:B-1----:R-:W-:Y:S01]  /*2cf30*/  FMUL.FTZ R2, R56, R6 ;  /* 0x0000000638027220 */ /* 0x002fe20000410000 */
[----:B------:R-:W-:-:S03]  /*2cf40*/  FMUL.FTZ R6, R6, 0.5 ;  /* 0x3f00000006067820 */ /* 0x000fc60000410000 */
[----:B------:R-:W-:-:S04]  /*2cf50*/  FFMA R56, -R2, R2, R56 ;  /* 0x0000000202387223 */ /* 0x000fc80000000138 */
[----:B------:R-:W-:-:S07]  /*2cf60*/  FFMA R56, R56, R6, R2 ;  /* 0x0000000638387223 */ /* 0x000fce0000000002 */
.L_x_1193:
[----:B------:R-:W-:Y:S05]  /*2cf70*/  BSYNC.RECONVERGENT B3 ;  /* 0x0000000000037941 */ /* 0x000fea0003800200 */
.L_x_1191:
        /* <DEDUP_REMOVED lines=14> */
.L_x_1195:
[----:B------:R-:W-:Y:S05]  /*2d060*/  BSYNC.RECONVERGENT B8 ;  /* 0x0000000000087941 */ /* 0x000fea0003800200 */
.L_x_1194:
        /* <DEDUP_REMOVED lines=25> */
.L_x_1197:
[----:B------:R-:W-:Y:S05]  /*2d200*/  BSYNC.RECONVERGENT B8 ;  /* 0x0000000000087941 */ /* 0x000fea0003800200 */
.L_x_1196:
        /* <DEDUP_REMOVED lines=34> */
.L_x_1199:
[----:B------:R-:W-:Y:S05]  /*2d430*/  BSYNC.RECONVERGENT B8 ;  /* 0x0000000000087941 */ /* 0x000fea0003800200 */
.L_x_1198:
[----:B------:R-:W-:Y:S01]  /*2d440*/  FSETP.NEU.AND P1, PT, R42, 1.00000000000000000000e+09, PT ;  /* 0x4e6e6b282a00780b */ /* 0x000fe20003f2d000 */
[----:B------:R-:W-:Y:S02]  /*2d450*/  HFMA2 R27, -RZ, RZ, 25.71875, 3664 ;  /* 0x4e6e6b28ff1b7431 */ /* 0x000fe400000001ff */
[----:B------:R-:W-:-:S10]  /*2d460*/  FADD R3, R2, R57 ;  /* 0x0000003902037221 */ /* 0x000fd40000000000 */
[----:B------:R-:W-:Y:S05]  /*2d470*/  @!P1 BREAK.RELIABLE B7 ;  /* 0x0000000000079942 */ /* 0x000fea0003800100 */
[----:B------:R-:W-:Y:S05]  /*2d480*/  @!P1 BRA `(.L_x_748) ;  /* 0x0000005800a09947 */ /* 0x000fea0003800000 */
.L_x_1188:
[----:B------:R-:W-:Y:S05]  /*2d490*/  BSYNC.RELIABLE B7 ;  /* 0x0000000000077941 */ /* 0x000fea0003800100 */
.L_x_1187:
        /* <DEDUP_REMOVED lines=18> */
.L_x_1201:
[----:B------:R-:W-:Y:S05]  /*2d5c0*/  BSYNC.RECONVERGENT B7 ;  /* 0x0000000000077941 */ /* 0x000fea0003800200 */
.L_x_1200:
        /* <DEDUP_REMOVED lines=15> */
.L_x_1203:
[----:B------:R-:W-:Y:S05]  /*2d6c0*/  BSYNC.RECONVERGENT B7 ;  /* 0x0000000000077941 */ /* 0x000fea0003800200 */
.L_x_1202:
        /* <DEDUP_REMOVED lines=26> */
.L_x_1205:
[----:B------:R-:W-:Y:S01]  /*2d870*/  FMUL.FTZ R43, R2, R3 ;  /* 0x00000003022b7220 */ /* 0x000fe20000410000 */
[----:B------:R-:W-:-:S03]  /*2d880*/  FMUL.FTZ R3, R3, 0.5 ;  /* 0x3f00000003037820 */ /* 0x000fc60000410000 */
[----:B------:R-:W-:-:S04]  /*2d890*/  FFMA R2, -R43, R43, R2 ;  /* 0x0000002b2b027223 */ /* 0x000fc80000000102 */
[----:B------:R-:W-:-:S07]  /*2d8a0*/  FFMA R43, R2, R3, R43 ;  /* 0x00000003022b7223 */ /* 0x000fce000000002b */
.L_x_1206:
[----:B------:R-:W-:Y:S05]  /*2d8b0*/  BSYNC.RECONVERGENT B3 ;  /* 0x0000000000037941 */ /* 0x000fea0003800200 */
.L_x_1204:
        /* <DEDUP_REMOVED lines=25> */
.L_x_1210:
[----:B------:R-:W-:Y:S05]  /*2da50*/  BSYNC.RECONVERGENT B8 ;  /* 0x0000000000087941 */ /* 0x000fea0003800200 */
.L_x_1209:
        /* <DEDUP_REMOVED lines=21> */
.L_x_1212:
[----:B-1----:R-:W-:Y:S01]  /*2dbb0*/  FMUL.FTZ R2, R56, R6 ;  /* 0x0000000638027220 */ /* 0x002fe20000410000 */
[----:B------:R-:W-:-:S03]  /*2dbc0*/  FMUL.FTZ R6, R6, 0.5 ;  /* 0x3f00000006067820 */ /* 0x000fc60000410000 */
[----:B------:R-:W-:-:S04]  /*2dbd0*/  FFMA R56, -R2, R2, R56 ;  /* 0x0000000202387223 */ /* 0x000fc80000000138 */
[----:B------:R-:W-:-:S07]  /*2dbe0*/  FFMA R56, R56, R6, R2 ;  /* 0x0000000638387223 */ /* 0x000fce0000000002 */
.L_x_1213:
[----:B------:R-:W-:Y:S05]  /*2dbf0*/  BSYNC.RECONVERGENT B3 ;  /* 0x0000000000037941 */ /* 0x000fea0003800200 */
.L_x_1211:
        /* <DEDUP_REMOVED lines=14> */
.L_x_1215:
[----:B------:R-:W-:Y:S05]  /*2dce0*/  BSYNC.RECONVERGENT B8 ;  /* 0x0000000000087941 */ /* 0x000fea0003800200 */
.L_x_1214:
        /* <DEDUP_REMOVED lines=25> */
.L_x_1217:
[----:B------:R-:W-:Y:S05]  /*2de80*/  BSYNC.RECONVERGENT B8 ;  /* 0x0000000000087941 */ /* 0x000fea0003800200 */
.L_x_1216:
        /* <DEDUP_REMOVED lines=34> */
.L_x_1219:
[----:B------:R-:W-:Y:S05]  /*2e0b0*/  BSYNC.RECONVERGENT B8 ;  /* 0x0000000000087941 */ /* 0x000fea0003800200 */
.L_x_1218:
[----:B------:R-:W-:Y:S01]  /*2e0c0*/  FSETP.NEU.AND P1, PT, R41, 1.00000000000000000000e+09, PT ;  /* 0x4e6e6b282900780b */ /* 0x000fe20003f2d000 */
[----:B------:R-:W-:Y:S02]  /*2e0d0*/  HFMA2 R27, -RZ, RZ, 25.71875, 3664 ;  /* 0x4e6e6b28ff1b7431 */ /* 0x000fe400000001ff */
[----:B------:R-:W-:-:S10]  /*2e0e0*/  FADD R3, R2, R57 ;  /* 0x0000003902037221 */ /* 0x000fd40000000000 */
[----:B------:R-:W-:Y:S05]  /*2e0f0*/  @!P1 BREAK.RELIABLE B7 ;  /* 0x0000000000079942 */ /* 0x000fea0003800100 */
[----:B------:R-:W-:Y:S05]  /*2e100*/  @!P1 BRA `(.L_x_748) ;  /* 0x0000004c00809947 */ /* 0x000fea0003800000 */
.L_x_1208:
[----:B------:R-:W-:Y:S05]  /*2e110*/  BSYNC.RELIABLE B7 ;  /* 0x0000000000077941 */ /* 0x000fea0003800100 */
.L_x_1207:
        /* <DEDUP_REMOVED lines=18> */
.L_x_1221:
[----:B------:R-:W-:Y:S05]  /*2e240*/  BSYNC.RECONVERGENT B7 ;  /* 0x0000000000077941 */ /* 0x000fea0003800200 */
.L_x_1220:
        /* <DEDUP_REMOVED lines=15> */
.L_x_1223:
[----:B------:R-:W-:Y:S05]  /*2e340*/  BSYNC.RECONVERGENT B7 ;  /* 0x0000000000077941 */ /* 0x000fea0003800200 */
.L_x_1222:
        /* <DEDUP_REMOVED lines=26> */
.L_x_1225:
[----:B------:R-:W-:Y:S01]  /*2e4f0*/  FMUL.FTZ R43, R2, R3 ;  /* 0x00000003022b7220 */ /* 0x000fe20000410000 */
[----:B------:R-:W-:-:S03]  /*2e500*/  FMUL.FTZ R3, R3, 0.5 ;  /* 0x3f00000003037820 */ /* 0x000fc60000410000 */
[----:B------:R-:W-:-:S04]  /*2e510*/  FFMA R2, -R43, R43, R2 ;  /* 0x0000002b2b027223 */ /* 0x000fc80000000102 */
[----:B------:R-:W-:-:S07]  /*2e520*/  FFMA R43, R2, R3, R43 ;  /* 0x00000003022b7223 */ /* 0x000fce000000002b */
.L_x_1226:
[----:B------:R-:W-:Y:S05]  /*2e530*/  BSYNC.RECONVERGENT B3 ;  /* 0x0000000000037941 */ /* 0x000fea0003800200 */
.L_x_1224:
        /* <DEDUP_REMOVED lines=25> */
.L_x_1230:
[----:B------:R-:W-:Y:S05]  /*2e6d0*/  BSYNC.RECONVERGENT B8 ;  /* 0x0000000000087941 */ /* 0x000fea0003800200 */
.L_x_1229:
        /* <DEDUP_REMOVED lines=21> */
.L_x_1232:
[----:B-1----:R-:W-:Y:S01]  /*2e830*/  FMUL.FTZ R2, R56, R6 ;  /* 0x0000000638027220 */ /* 0x002fe20000410000 */
[----:B------:R-:W-:-:S03]  /*2e840*/  FMUL.FTZ R6, R6, 0.5 ;  /* 0x3f00000006067820 */ /* 0x000fc60000410000 */
[----:B------:R-:W-:-:S04]  /*2e850*/  FFMA R56, -R2, R2, R56 ;  /* 0x0000000202387223 */ /* 0x000fc80000000138 */
[----:B------:R-:W-:-:S07]  /*2e860*/  FFMA R56, R56, R6, R2 ;  /* 0x0000000638387223 */ /* 0x000fce0000000002 */
.L_x_1233:
[----:B------:R-:W-:Y:S05]  /*2e870*/  BSYNC.RECONVERGENT B3 ;  /* 0x0000000000037941 */ /* 0x000fea0003800200 */
.L_x_1231:
        /* <DEDUP_REMOVED lines=14> */
.L_x_1235:
[----:B------:R-:W-:Y:S05]  /*2e960*/  BSYNC.RECONVERGENT B8 ;  /* 0x0000000000087941 */ /* 0x000fea0003800200 */
.L_x_1234:
        /* <DEDUP_REMOVED lines=25> */
.L_x_1237:
[----:B------:R-:W-:Y:S05]  /*2eb00*/  BSYNC.RECONVERGENT B8 ;  /* 0x0000000000087941 */ /* 0x000fea0003800200 */
.L_x_1236:
        /* <DEDUP_REMOVED lines=34> */
.L_x_1239:
[----:B------:R-:W-:Y:S05]  /*2ed30*/  BSYNC.RECONVERGENT B8 ;  /* 0x0000000000087941 */ /* 0x000fea0003800200 */
.L_x_1238:
[----:B------:R-:W-:Y:S01]  /*2ed40*/  FSETP.NEU.AND P1, PT, R40, 1.00000000000000000000e+09, PT ;  /* 0x4e6e6b282800780b */ /* 0x000fe20003f2d000 */
[----:B------:R-:W-:Y:S02]  /*2ed50*/  HFMA2 R27, -RZ, RZ, 25.71875, 3664 ;  /* 0x4e6e6b28ff1b7431 */ /* 0x000fe400000001ff */
[----:B------:R-:W-:-:S10]  /*2ed60*/  FADD R3, R2, R57 ;  /* 0x0000003902037221 */ /* 0x000fd40000000000 */
[----:B------:R-:W-:Y:S05]  /*2ed70*/  @!P1 BREAK.RELIABLE B7 ;  /* 0x0000000000079942 */ /* 0x000fea0003800100 */
[----:B------:R-:W-:Y:S05]  /*2ed80*/  @!P1 BRA `(.L_x_748) ;  /* 0x0000004000609947 */ /* 0x000fea0003800000 */
.L_x_1228:
[----:B------:R-:W-:Y:S05]  /*2ed90*/  BSYNC.RELIABLE B7 ;  /* 0x0000000000077941 */ /* 0x000fea0003800100 */
.L_x_1227:
        /* <DEDUP_REMOVED lines=18> */
.L_x_1241:
[----:B------:R-:W-:Y:S05]  /*2eec0*/  BSYNC.RECONVERGENT B7 ;  /* 0x0000000000077941 */ /* 0x000fea0003800200 */
.L_x_1240:
        /* <DEDUP_REMOVED lines=15> */
.L_x_1243:
[----:B------:R-:W-:Y:S05]  /*2efc0*/  BSYNC.RECONVERGENT B7 ;  /* 0x0000000000077941 */ /* 0x000fea0003800200 */
.L_x_1242:
        /* <DEDUP_REMOVED lines=26> */
.L_x_1245:
[----:B------:R-:W-:Y:S01]  /*2f170*/  FMUL.FTZ R43, R2, R3 ;  /* 0x00000003022b7220 */ /* 0x000fe20000410000 */
[----:B------:R-:W-:-:S03]  /*2f180*/  FMUL.FTZ R3, R3, 0.5 ;  /* 0x3f00000003037820 */ /* 0x000fc60000410000 */
[----:B------:R-:W-:-:S04]  /*2f190*/  FFMA R2, -R43, R43, R2 ;  /* 0x0000002b2b027223 */ /* 0x000fc80000000102 */
[----:B------:R-:W-:-:S07]  /*2f1a0*/  FFMA R43, R2, R3, R43 ;  /* 0x00000003022b7223 */ /* 0x000fce000000002b */
.L_x_1246:
[----:B------:R-:W-:Y:S05]  /*2f1b0*/  BSYNC.RECONVERGENT B3 ;  /* 0x0000000000037941 */ /* 0x000fea0003800200 */
.L_x_1244:
        /* <DEDUP_REMOVED lines=25> */
.L_x_1250:
[----:B------:R-:W-:Y:S05]  /*2f350*/  BSYNC.RECONVERGENT B8 ;  /* 0x0000000000087941 */ /* 0x000fea0003800200 */
.L_x_1249:
        /* <DEDUP_REMOVED lines=21> */
.L_x_1252:
[----:B-1----:R-:W-:Y:S01]  /*2f4b0*/  FMUL.FTZ R2, R56, R6 ;  /* 0x0000000638027220 */ /* 0x002fe20000410000 */
[----:B------:R-:W-:-:S03]  /*2f4c0*/  FMUL.FTZ R6, R6, 0.5 ;  /* 0x3f00000006067820 */ /* 0x000fc60000410000 */
[----:B------:R-:W-:-:S04]  /*2f4d0*/  FFMA R56, -R2, R2, R56 ;  /* 0x0000000202387223 */ /* 0x000fc80000000138 */
[----:B------:R-:W-:-:S07]  /*2f4e0*/  FFMA R56, R56, R6, R2 ;  /* 0x0000000638387223 */ /* 0x000fce0000000002 */
.L_x_1253:
[----:B------:R-:W-:Y:S05]  /*2f4f0*/  BSYNC.RECONVERGENT B3 ;  /* 0x0000000000037941 */ /* 0x000fea0003800200 */
.L_x_1251:
        /* <DEDUP_REMOVED lines=14> */
.L_x_1255:
[----:B------:R-:W-:Y:S05]  /*2f5e0*/  BSYNC.RECONVERGENT B8 ;  /* 0x0000000000087941 */ /* 0x000fea0003800200 */
.L_x_1254:
        /* <DEDUP_REMOVED lines=25> */
.L_x_1257:
[----:B------:R-:W-:Y:S05]  /*2f780*/  BSYNC.RECONVERGENT B8 ;  /* 0x0000000000087941 */ /* 0x000fea0003800200 */
.L_x_1256:
        /* <DEDUP_REMOVED lines=34> */
.L_x_1259:
[----:B------:R-:W-:Y:S05]  /*2f9b0*/  BSYNC.RECONVERGENT B8 ;  /* 0x0000000000087941 */ /* 0x000fea0003800200 */
.L_x_1258:
[----:B------:R-:W-:Y:S01]  /*2f9c0*/  FSETP.NEU.AND P1, PT, R28, 1.00000000000000000000e+09, PT ;  /* 0x4e6e6b281c00780b */ /* 0x000fe20003f2d000 */
[----:B------:R-:W-:Y:S02]  /*2f9d0*/  HFMA2 R27, -RZ, RZ, 25.71875, 3664 ;  /* 0x4e6e6b28ff1b7431 */ /* 0x000fe400000001ff */
[----:B------:R-:W-:-:S10]  /*2f9e0*/  FADD R3, R2, R57 ;  /* 0x0000003902037221 */ /* 0x000fd40000000000 */
[----:B------:R-:W-:Y:S05]  /*2f9f0*/  @!P1 BREAK.RELIABLE B7 ;  /* 0x0000000000079942 */ /* 0x000fea0003800100 */
[----:B------:R-:W-:Y:S05]  /*2fa00*/  @!P1 BRA `(.L_x_748) ;  /* 0x0000003400409947 */ /* 0x000fea0003800000 */
.L_x_1248:
[----:B------:R-:W-:Y:S05]  /*2fa10*/  BSYNC.RELIABLE B7 ;  /* 0x0000000000077941 */ /* 0x000fea0003800100 */
.L_x_1247:
        /* <DEDUP_REMOVED lines=18> */
.L_x_1261:
[----:B------:R-:W-:Y:S05]  /*2fb40*/  BSYNC.RECONVERGENT B7 ;  /* 0x0000000000077941 */ /* 0x000fea0003800200 */
.L_x_1260:
        /* <DEDUP_REMOVED lines=15> */
.L_x_1263:
[----:B------:R-:W-:Y:S05]  /*2fc40*/  BSYNC.RECONVERGENT B7 ;  /* 0x0000000000077941 */ /* 0x000fea0003800200 */
.L_x_1262:
        /* <DEDUP_REMOVED lines=26> */
.L_x_1265:
[----:B------:R-:W-:Y:S01]  /*2fdf0*/  FMUL.FTZ R43, R2, R3 ;  /* 0x00000003022b7220 */ /* 0x000fe20000410000 */
[----:B------:R-:W-:-:S03]  /*2fe00*/  FMUL.FTZ R3, R3, 0.5 ;  /* 0x3f00000003037820 */ /* 0x000fc60000410000 */
[----:B------:R-:W-:-:S04]  /*2fe10*/  FFMA R2, -R43, R43, R2 ;  /* 0x0000002b2b027223 */ /* 0x000fc80000000102 */
[----:B------:R-:W-:-:S07]  /*2fe20*/  FFMA R43, R2, R3, R43 ;  /* 0x00000003022b7223 */ /* 0x000fce000000002b */
.L_x_1266:
[----:B------:R-:W-:Y:S05]  /*2fe30*/  BSYNC.RECONVERGENT B3 ;  /* 0x0000000000037941 */ /* 0x000fea0003800200 */
.L_x_1264:
        /* <DEDUP_REMOVED lines=25> */
.L_x_1270:
[----:B------:R-:W-:Y:S05]  /*2ffd0*/  BSYNC.RECONVERGENT B8 ;  /* 0x0000000000087941 */ /* 0x000fea0003800200 */
.L_x_1269:
        /* <DEDUP_REMOVED lines=21> */
.L_x_1272:
[----:B-1----:R-:W-:Y:S01]  /*30130*/  FMUL.FTZ R2, R56, R6 ;  /* 0x0000000638027220 */ /* 0x002fe20000410000 */
[----:B------:R-:W-:-:S03]  /*30140*/  FMUL.FTZ R6, R6, 0.5 ;  /* 0x3f00000006067820 */ /* 0x000fc60000410000 */
[----:B------:R-:W-:-:S04]  /*30150*/  FFMA R56, -R2, R2, R56 ;  /* 0x0000000202387223 */ /* 0x000fc80000000138 */
[----:B------:R-:W-:-:S07]  /*30160*/  FFMA R56, R56, R6, R2 ;  /* 0x0000000638387223 */ /* 0x000fce0000000002 */
.L_x_1273:
[----:B------:R-:W-:Y:S05]  /*30170*/  BSYNC.RECONVERGENT B3 ;  /* 0x0000000000037941 */ /* 0x000fea0003800200 */
.L_x_1271:
        /* <DEDUP_REMOVED lines=14> */
.L_x_1275:
[----:B------:R-:W-:Y:S05]  /*30260*/  BSYNC.RECONVERGENT B8 ;  /* 0x0000000000087941 */ /* 0x000fea0003800200 */
.L_x_1274:
        /* <DEDUP_REMOVED lines=25> */
.L_x_1277:
[----:B------:R-:W-:Y:S05]  /*30400*/  BSYNC.RECONVERGENT B8 ;  /* 0x0000000000087941 */ /* 0x000fea0003800200 */
.L_x_1276:
        /* <DEDUP_REMOVED lines=34> */
.L_x_1279:
[----:B------:R-:W-:Y:S05]  /*30630*/  BSYNC.RECONVERGENT B8 ;  /* 0x0000000000087941 */ /* 0x000fea0003800200 */
.L_x_1278:
[----:B------:R-:W-:Y:S01]  /*30640*/  FSETP.NEU.AND P1, PT, R42, 1.00000000000000000000e+09, PT ;  /* 0x4e6e6b282a00780b */ /* 0x000fe20003f2d000 */
[----:B------:R-:W-:Y:S02]  /*30650*/  HFMA2 R27, -RZ, RZ, 25.71875, 3664 ;  /* 0x4e6e6b28ff1b7431 */ /* 0x000fe400000001ff */
[----:B------:R-:W-:-:S10]  /*30660*/  FADD R3, R2, R57 ;  /* 0x0000003902037221 */ /* 0x000fd40000000000 */
[----:B------:R-:W-:Y:S05]  /*30670*/  @!P1 BREAK.RELIABLE B7 ;  /* 0x0000000000079942 */ /* 0x000fea0003800100 */
[----:B------:R-:W-:Y:S05]  /*30680*/  @!P1 BRA `(.L_x_748) ;  /* 0x0000002800209947 */ /* 0x000fea0003800000 */
.L_x_1268:
[----:B------:R-:W-:Y:S05]  /*30690*/  BSYNC.RELIABLE B7 ;  /* 0x0000000000077941 */ /* 0x000fea0003800100 */
.L_x_1267:
        /* <DEDUP_REMOVED lines=18> */
.L_x_1281:
[----:B------:R-:W-:Y:S05]  /*307c0*/  BSYNC.RECONVERGENT B7 ;  /* 0x0000000000077941 */ /* 0x000fea0003800200 */
.L_x_1280:
        /* <DEDUP_REMOVED lines=15> */
.L_x_1283:
[----:B------:R-:W-:Y:S05]  /*308c0*/  BSYNC.RECONVERGENT B7 ;  /* 0x0000000000077941 */ /* 0x000fea0003800200 */
.L_x_1282:
        /* <DEDUP_REMOVED lines=26> */
.L_x_1285:
[----:B------:R-:W-:Y:S01]  /*30a70*/  FMUL.FTZ R43, R2, R3 ;  /* 0x00000003022b7220 */ /* 0x000fe20000410000 */
[----:B------:R-:W-:-:S03]  /*30a80*/  FMUL.FTZ R3, R3, 0.5 ;  /* 0x3f00000003037820 */ /* 0x000fc60000410000 */
[----:B------:R-:W-:-:S04]  /*30a90*/  FFMA R2, -R43, R43, R2 ;  /* 0x0000002b2b027223 */ /* 0x000fc80000000102 */
[----:B------:R-:W-:-:S07]  /*30aa0*/  FFMA R43, R2, R3, R43 ;  /* 0x00000003022b7223 */ /* 0x000fce000000002b */
.L_x_1286:
[----:B------:R-:W-:Y:S05]  /*30ab0*/  BSYNC.RECONVERGENT B3 ;  /* 0x0000000000037941 */ /* 0x000fea0003800200 */
.L_x_1284:
        /* <DEDUP_REMOVED lines=25> */
.L_x_1290:
[----:B------:R-:W-:Y:S05]  /*30c50*/  BSYNC.RECONVERGENT B8 ;  /* 0x0000000000087941 */ /* 0x000fea0003800200 */
.L_x_1289:
        /* <DEDUP_REMOVED lines=21> */
.L_x_1292:
[----:B-1----:R-:W-:Y:S01]  /*30db0*/  FMUL.FTZ R2, R56, R6 ;  /* 0x0000000638027220 */ /* 0x002fe20000410000 */
[----:B------:R-:W-:-:S03]  /*30dc0*/  FMUL.FTZ R6, R6, 0.5 ;  /* 0x3f00000006067820 */ /* 0x000fc60000410000 */
[----:B------:R-:W-:-:S04]  /*30dd0*/  FFMA R56, -R2, R2, R56 ;  /* 0x0000000202387223 */ /* 0x000fc80000000138 */
[----:B------:R-:W-:-:S07]  /*30de0*/  FFMA R56, R56, R6, R2 ;  /* 0x0000000638387223 */ /* 0x000fce0000000002 */
.L_x_1293:
[----:B------:R-:W-:Y:S05]  /*30df0*/  BSYNC.RECONVERGENT B3 ;  /* 0x0000000000037941 */ /* 0x000fea0003800200 */
.L_x_1291:
        /* <DEDUP_REMOVED lines=14> */
.L_x_1295:
[----:B------:R-:W-:Y:S05]  /*30ee0*/  BSYNC.RECONVERGENT B8 ;  /* 0x0000000000087941 */ /* 0x000fea0003800200 */
.L_x_1294:
        /* <DEDUP_REMOVED lines=25> */
.L_x_1297:
[----:B------:R-:W-:Y:S05]  /*31080*/  BSYNC.RECONVERGENT B8 ;  /* 0x0000000000087941 */ /* 0x000fea0003800200 */
.L_x_1296:
        /* <DEDUP_REMOVED lines=34> */
.L_x_1299:
[----:B------:R-:W-:Y:S05]  /*312b0*/  BSYNC.RECONVERGENT B8 ;  /* 0x0000000000087941 */ /* 0x000fea0003800200 */
.L_x_1298:
[----:B------:R-:W-:Y:S01]  /*312c0*/  FSETP.NEU.AND P1, PT, R41, 1.00000000000000000000e+09, PT ;  /* 0x4e6e6b282900780b */ /* 0x000fe20003f2d000 */
[----:B------:R-:W-:Y:S02]  /*312d0*/  HFMA2 R27, -RZ, RZ, 25.71875, 3664 ;  /* 0x4e6e6b28ff1b7431 */ /* 0x000fe400000001ff */
[----:B------:R-:W-:-:S10]  /*312e0*/  FADD R3, R2, R57 ;  /* 0x0000003902037221 */ /* 0x000fd40000000000 */
[----:B------:R-:W-:Y:S05]  /*312f0*/  @!P1 BREAK.RELIABLE B7 ;  /* 0x0000000000079942 */ /* 0x000fea0003800100 */
[----:B------:R-:W-:Y:S05]  /*31300*/  @!P1 BRA `(.L_x_748) ;  /* 0x0000001c00009947 */ /* 0x000fea0003800000 */
.L_x_1288:
[----:B------:R-:W-:Y:S05]  /*31310*/  BSYNC.RELIABLE B7 ;  /* 0x0000000000077941 */ /* 0x000fea0003800100 */
.L_x_1287:
        /* <DEDUP_REMOVED lines=18> */
.L_x_1301:
[----:B------:R-:W-:Y:S05]  /*31440*/  BSYNC.RECONVERGENT B7 ;  /* 0x0000000000077941 */ /* 0x000fea0003800200 */
.L_x_1300:
        /* <DEDUP_REMOVED lines=15> */
.L_x_1303:
[----:B------:R-:W-:Y:S05]  /*31540*/  BSYNC.RECONVERGENT B7 ;  /* 0x0000000000077941 */ /* 0x000fea0003800200 */
.L_x_1302:
        /* <DEDUP_REMOVED lines=26> */
.L_x_1305:
[----:B------:R-:W-:Y:S01]  /*316f0*/  FMUL.FTZ R43, R2, R3 ;  /* 0x00000003022b7220 */ /* 0x000fe20000410000 */
[----:B------:R-:W-:-:S03]  /*31700*/  FMUL.FTZ R3, R3, 0.5 ;  /* 0x3f00000003037820 */ /* 0x000fc60000410000 */
[----:B------:R-:W-:-:S04]  /*31710*/  FFMA R2, -R43, R43, R2 ;  /* 0x0000002b2b027223 */ /* 0x000fc80000000102 */
[----:B------:R-:W-:-:S07]  /*31720*/  FFMA R43, R2, R3, R43 ;  /* 0x00000003022b7223 */ /* 0x000fce000000002b */
.L_x_1306:
[----:B------:R-:W-:Y:S05]  /*31730*/  BSYNC.RECONVERGENT B3 ;  /* 0x0000000000037941 */ /* 0x000fea0003800200 */
.L_x_1304:
        /* <DEDUP_REMOVED lines=25> */
.L_x_1310:
[----:B------:R-:W-:Y:S05]  /*318d0*/  BSYNC.RECONVERGENT B8 ;  /* 0x0000000000087941 */ /* 0x000fea0003800200 */
.L_x_1309:
        /* <DEDUP_REMOVED lines=21> */
.L_x_1312:
[----:B-1----:R-:W-:Y:S01]  /*31a30*/  FMUL.FTZ R2, R56, R6 ;  /* 0x0000000638027220 */ /* 0x002fe20000410000 */
[----:B------:R-:W-:-:S03]  /*31a40*/  FMUL.FTZ R6, R6, 0.5 ;  /* 0x3f00000006067820 */ /* 0x000fc60000410000 */
[----:B------:R-:W-:-:S04]  /*31a50*/  FFMA R56, -R2, R2, R56 ;  /* 0x0000000202387223 */ /* 0x000fc80000000138 */
[----:B------:R-:W-:-:S07]  /*31a60*/  FFMA R56, R56, R6, R2 ;  /* 0x0000000638387223 */ /* 0x000fce0000000002 */
.L_x_1313:
[----:B------:R-:W-:Y:S05]  /*31a70*/  BSYNC.RECONVERGENT B3 ;  /* 0x0000000000037941 */ /* 0x000fea0003800200 */
.L_x_1311:
        /* <DEDUP_REMOVED lines=14> */
.L_x_1315:
[----:B------:R-:W-:Y:S05]  /*31b60*/  BSYNC.RECONVERGENT B8 ;  /* 0x0000000000087941 */ /* 0x000fea0003800200 */
.L_x_1314:
        /* <DEDUP_REMOVED lines=25> */
.L_x_1317:
[----:B------:R-:W-:Y:S05]  /*31d00*/  BSYNC.RECONVERGENT B8 ;  /* 0x0000000000087941 */ /* 0x000fea0003800200 */
.L_x_1316:
        /* <DEDUP_REMOVED lines=34> */
.L_x_1319:
[----:B------:R-:W-:Y:S05]  /*31f30*/  BSYNC.RECONVERGENT B8 ;  /* 0x0000000000087941 */ /* 0x000fea0003800200 */
.L_x_1318:
[----:B------:R-:W-:Y:S01]  /*31f40*/  FSETP.NEU.AND P1, PT, R40, 1.00000000000000000000e+09, PT ;  /* 0x4e6e6b282800780b */ /* 0x000fe20003f2d000 */
[----:B------:R-:W-:Y:S02]  /*31f50*/  HFMA2 R27, -RZ, RZ, 25.71875, 3664 ;  /* 0x4e6e6b28ff1b7431 */ /* 0x000fe400000001ff */
[----:B------:R-:W-:-:S10]  /*31f60*/  FADD R3, R2, R57 ;  /* 0x0000003902037221 */ /* 0x000fd40000000000 */
[----:B------:R-:W-:Y:S05]  /*31f70*/  @!P1 BREAK.RELIABLE B7 ;  /* 0x0000000000079942 */ /* 0x000fea0003800100 */
[----:B------:R-:W-:Y:S05]  /*31f80*/  @!P1 BRA `(.L_x_748) ;  /* 0x0000000c00e09947 */ /* 0x000fea0003800000 */
.L_x_1308:
[----:B------:R-:W-:Y:S05]  /*31f90*/  BSYNC.RELIABLE B7 ;  /* 0x0000000000077941 */ /* 0x000fea0003800100 */
.L_x_1307:
        /* <DEDUP_REMOVED lines=18> */
.L_x_1321:
[----:B------:R-:W-:Y:S05]  /*320c0*/  BSYNC.RECONVERGENT B7 ;  /* 0x0000000000077941 */ /* 0x000fea0003800200 */
.L_x_1320:
        /* <DEDUP_REMOVED lines=15> */
.L_x_1323:
[----:B------:R-:W-:Y:S05]  /*321c0*/  BSYNC.RECONVERGENT B7 ;  /* 0x0000000000077941 */ /* 0x000fea0003800200 */
.L_x_1322:
        /* <DEDUP_REMOVED lines=26> */
.L_x_1325:
[----:B------:R-:W-:Y:S01]  /*32370*/  FMUL.FTZ R43, R2, R3 ;  /* 0x00000003022b7220 */ /* 0x000fe20000410000 */
[----:B------:R-:W-:-:S03]  /*32380*/  FMUL.FTZ R3, R3, 0.5 ;  /* 0x3f00000003037820 */ /* 0x000fc60000410000 */
[----:B------:R-:W-:-:S04]  /*32390*/  FFMA R2, -R43, R43, R2 ;  /* 0x0000002b2b027223 */ /* 0x000fc80000000102 */
[----:B------:R-:W-:-:S07]  /*323a0*/  FFMA R43, R2, R3, R43 ;  /* 0x00000003022b7223 */ /* 0x000fce000000002b */
.L_x_1326:
[----:B------:R-:W-:Y:S05]  /*323b0*/  BSYNC.RECONVERGENT B3 ;  /* 0x0000000000037941 */ /* 0x000fea0003800200 */
.L_x_1324:
        /* <DEDUP_REMOVED lines=25> */
.L_x_1330:
[----:B------:R-:W-:Y:S05]  /*32550*/  BSYNC.RECONVERGENT B8 ;  /* 0x0000000000087941 */ /* 0x000fea0003800200 */
.L_x_1329:
        /* <DEDUP_REMOVED lines=21> */
.L_x_1332:
[----:B-1----:R-:W-:Y:S01]  /*326b0*/  FMUL.FTZ R2, R56, R6 ;  /* 0x0000000638027220 */ /* 0x002fe20000410000 */
[----:B------:R-:W-:-:S03]  /*326c0*/  FMUL.FTZ R6, R6, 0.5 ;  /* 0x3f00000006067820 */ /* 0x000fc60000410000 */
[----:B------:R-:W-:-:S04]  /*326d0*/  FFMA R56, -R2, R2, R56 ;  /* 0x0000000202387223 */ /* 0x000fc80000000138 */
[----:B------:R-:W-:-:S07]  /*326e0*/  FFMA R56, R56, R6, R2 ;  /* 0x0000000638387223 */ /* 0x000fce0000000002 */
.L_x_1333:
[----:B------:R-:W-:Y:S05]  /*326f0*/  BSYNC.RECONVERGENT B3 ;  /* 0x0000000000037941 */ /* 0x000fea0003800200 */
.L_x_1331:
        /* <DEDUP_REMOVED lines=14> */
.L_x_1335:
[----:B------:R-:W-:Y:S05]  /*327e0*/  BSYNC.RECONVERGENT B8 ;  /* 0x0000000000087941 */ /* 0x000fea0003800200 */
.L_x_1334:
        /* <DEDUP_REMOVED lines=25> */
.L_x_1337:
[----:B------:R-:W-:Y:S05]  /*32980*/  BSYNC.RECONVERGENT B8 ;  /* 0x0000000000087941 */ /* 0x000fea0003800200 */
.L_x_1336:
        /* <DEDUP_REMOVED lines=34> */
.L_x_1339:
[----:B------:R-:W-:Y:S05]  /*32bb0*/  BSYNC.RECONVERGENT B8 ;  /* 0x0000000000087941 */ /* 0x000fea0003800200 */
.L_x_1338:
[----:B------:R-:W-:Y:S01]  /*32bc0*/  FSETP.NEU.AND P1, PT, R28, 1.00000000000000000000e+09, PT ;  /* 0x4e6e6b281c00780b */ /* 0x000fe20003f2d000 */
[----:B------:R-:W-:Y:S02]  /*32bd0*/  HFMA2 R27, -RZ, RZ, 25.71875, 3664 ;  /* 0x4e6e6b28ff1b7431 */ /* 0x000fe400000001ff */
[----:B------:R-:W-:-:S10]  /*32be0*/  FADD R3, R2, R57 ;  /* 0x0000003902037221 */ /* 0x000fd40000000000 */
[----:B------:R-:W-:Y:S05]  /*32bf0*/  @!P1 BREAK.RELIABLE B7 ;  /* 0x0000000000079942 */ /* 0x000fea0003800100 */
[----:B------:R-:W-:Y:S05]  /*32c00*/  @!P1 BRA `(.L_x_748) ;  /* 0x0000000000c09947 */ /* 0x000fea0003800000 */
.L_x_1328:
[----:B------:R-:W-:Y:S05]  /*32c10*/  BSYNC.RELIABLE B7 ;  /* 0x0000000000077941 */ /* 0x000fea0003800100 */
.L_x_1327:
        /* <DEDUP_REMOVED lines=18> */
.L_x_1341:
[----:B------:R-:W-:Y:S05]  /*32d40*/  BSYNC.RECONVERGENT B7 ;  /* 0x0000000000077941 */ /* 0x000fea0003800200 */
.L_x_1340:
        /* <DEDUP_REMOVED lines=15> */
.L_x_1343:
[----:B------:R-:W-:Y:S05]  /*32e40*/  BSYNC.RECONVERGENT B7 ;  /* 0x0000000000077941 */ /* 0x000fea0003800200 */
.L_x_1342:
        /* <DEDUP_REMOVED lines=11> */
[----:B------:R-:W-:-:S07]  /*32f00*/  @P1 MOV R27, 0x4e6e6b28 ;  /* 0x4e6e6b28001b1802 */ /* 0x000fce0000000f00 */
.L_x_748:
[----:B------:R-:W-:Y:S05]  /*32f10*/  BSYNC.RECONVERGENT B6 ;  /* 0x0000000000067941 */ /* 0x000fea0003800200 */
.L_x_745:
[-C--:B------:R-:W-:Y:S01]  /*32f20*/  FFMA R42, R23, R18.reuse, R24 ;  /* 0x00000012172a7223 */ /* 0x080fe20000000018 */
[----:B------:R-:W-:Y:S01]  /*32f30*/  FFMA R41, R5, R18, R22 ;  /* 0x0000001205297223 */ /* 0x000fe20000000016 */
[----:B------:R-:W-:Y:S01]  /*32f40*/  BSSY.RECONVERGENT B3, `(.L_x_1344) ;  /* 0x0000011000037945 */ /* 0x000fe20003800200 */
[----:B------:R-:W-:Y:S02]  /*32f50*/  HFMA2 R57, -RZ, RZ, 0, 0 ;  /* 0x00000000ff397431 */ /* 0x000fe400000001ff */
        /* <DEDUP_REMOVED lines=11> */
.L_x_1345:
[----:B------:R-:W-:Y:S01]  /*33010*/  FMUL.FTZ R40, R3, R2 ;  /* 0x0000000203287220 */ /* 0x000fe20000410000 */
[----:B------:R-:W-:-:S03]  /*33020*/  FMUL.FTZ R2, R2, 0.5 ;  /* 0x3f00000002027820 */ /* 0x000fc60000410000 */
[----:B------:R-:W-:-:S04]  /*33030*/  FFMA R3, -R40, R40, R3 ;  /* 0x0000002828037223 */ /* 0x000fc80000000103 */
[----:B------:R-:W-:-:S07]  /*33040*/  FFMA R40, R3, R2, R40 ;  /* 0x0000000203287223 */ /* 0x000fce0000000028 */
.L_x_1346:
[----:B------:R-:W-:Y:S05]  /*33050*/  BSYNC.RECONVERGENT B3 ;  /* 0x0000000000037941 */ /* 0x000fea0003800200 */
.L_x_1344:
        /* <DEDUP_REMOVED lines=26> */
.L_x_1352:
[----:B------:R-:W-:Y:S05]  /*33200*/  BSYNC.RECONVERGENT B8 ;  /* 0x0000000000087941 */ /* 0x000fea0003800200 */
.L_x_1351:
        /* <DEDUP_REMOVED lines=21> */
.L_x_1354:
[----:B-1----:R-:W-:Y:S01]  /*33360*/  FMUL.FTZ R2, R54, R6 ;  /* 0x0000000636027220 */ /* 0x002fe20000410000 */
[----:B------:R-:W-:-:S03]  /*33370*/  FMUL.FTZ R6, R6, 0.5 ;  /* 0x3f00000006067820 */ /* 0x000fc60000410000 */
[----:B------:R-:W-:-:S04]  /*33380*/  FFMA R54, -R2, R2, R54 ;  /* 0x0000000202367223 */ /* 0x000fc80000000136 */
[----:B------:R-:W-:-:S07]  /*33390*/  FFMA R54, R54, R6, R2 ;  /* 0x0000000636367223 */ /* 0x000fce0000000002 */
.L_x_1355:
[----:B------:R-:W-:Y:S05]  /*333a0*/  BSYNC.RECONVERGENT B3 ;  /* 0x0000000000037941 */ /* 0x000fea0003800200 */
.L_x_1353:
        /* <DEDUP_REMOVED lines=14> */
.L_x_1357:
[----:B------:R-:W-:Y:S05]  /*33490*/  BSYNC.RECONVERGENT B8 ;  /* 0x0000000000087941 */ /* 0x000fea0003800200 */
.L_x_1356:
        /* <DEDUP_REMOVED lines=25> */
.L_x_1359:
[----:B------:R-:W-:Y:S05]  /*33630*/  BSYNC.RECONVERGENT B8 ;  /* 0x0000000000087941 */ /* 0x000fea0003800200 */
.L_x_1358:
        /* <DEDUP_REMOVED lines=34> */
.L_x_1361:
[----:B------:R-:W-:Y:S05]  /*33860*/  BSYNC.RECONVERGENT B8 ;  /* 0x0000000000087941 */ /* 0x000fea0003800200 */
.L_x_1360:
[----:B------:R-:W-:Y:S01]  /*33870*/  FSETP.NEU.AND P1, PT, R28, 1.00000000000000000000e+09, PT ;  /* 0x4e6e6b281c00780b */ /* 0x000fe20003f2d000 */
[----:B------:R-:W-:Y:S02]  /*33880*/  HFMA2 R2, -RZ, RZ, 25.71875, 3664 ;  /* 0x4e6e6b28ff027431 */ /* 0x000fe400000001ff */
[----:B------:R-:W-:-:S10]  /*33890*/  FADD R3, R6, R55 ;  /* 0x0000003706037221 */ /* 0x000fd40000000000 */
[----:B------:R-:W-:Y:S05]  /*338a0*/  @!P1 BREAK.RELIABLE B7 ;  /* 0x0000000000079942 */ /* 0x000fea0003800100 */
[----:B------:R-:W-:Y:S05]  /*338b0*/  @!P1 BRA `(.L_x_1350) ;  /* 0x0000016c00bc9947 */ /* 0x000fea0003800000 */
.L_x_1349:
[----:B------:R-:W-:Y:S05]  /*338c0*/  BSYNC.RELIABLE B7 ;  /* 0x0000000000077941 */ /* 0x000fea0003800100 */
.L_x_1348:
        /* <DEDUP_REMOVED lines=18> */
.L_x_1363:
[----:B------:R-:W-:Y:S05]  /*339f0*/  BSYNC.RECONVERGENT B7 ;  /* 0x0000000000077941 */ /* 0x000fea0003800200 */
.L_x_1362:
        /* <DEDUP_REMOVED lines=15> */
.L_x_1365:
[----:B------:R-:W-:Y:S05]  /*33af0*/  BSYNC.RECONVERGENT B7 ;  /* 0x0000000000077941 */ /* 0x000fea0003800200 */
.L_x_1364:
        /* <DEDUP_REMOVED lines=26> */
.L_x_1367:
[----:B------:R-:W-:Y:S01]  /*33ca0*/  FMUL.FTZ R43, R2, R3 ;  /* 0x00000003022b7220 */ /* 0x000fe20000410000 */
[----:B------:R-:W-:-:S03]  /*33cb0*/  FMUL.FTZ R3, R3, 0.5 ;  /* 0x3f00000003037820 */ /* 0x000fc60000410000 */
[----:B------:R-:W-:-:S04]  /*33cc0*/  FFMA R2, -R43, R43, R2 ;  /* 0x0000002b2b027223 */ /* 0x000fc80000000102 */
[----:B------:R-:W-:-:S07]  /*33cd0*/  FFMA R43, R2, R3, R43 ;  /* 0x00000003022b7223 */ /* 0x000fce000000002b */
.L_x_1368:
[----:B------:R-:W-:Y:S05]  /*33ce0*/  BSYNC.RECONVERGENT B3 ;  /* 0x0000000000037941 */ /* 0x000fea0003800200 */
.L_x_1366:
        /* <DEDUP_REMOVED lines=25> */
.L_x_1372:
[----:B------:R-:W-:Y:S05]  /*33e80*/  BSYNC.RECONVERGENT B8 ;  /* 0x0000000000087941 */ /* 0x000fea0003800200 */
.L_x_1371:
        /* <DEDUP_REMOVED lines=21> */
.L_x_1374:
[----:B-1----:R-:W-:Y:S01]  /*33fe0*/  FMUL.FTZ R2, R56, R6 ;  /* 0x0000000638027220 */ /* 0x002fe20000410000 */
[----:B------:R-:W-:-:S03]  /*33ff0*/  FMUL.FTZ R6, R6, 0.5 ;  /* 0x3f00000006067820 */ /* 0x000fc60000410000 */
[----:B------:R-:W-:-:S04]  /*34000*/  FFMA R56, -R2, R2, R56 ;  /* 0x0000000202387223 */ /* 0x000fc80000000138 */
[----:B------:R-:W-:-:S07]  /*34010*/  FFMA R56, R56, R6, R2 ;  /* 0x0000000638387223 */ /* 0x000fce0000000002 */
.L_x_1375:
[----:B------:R-:W-:Y:S05]  /*34020*/  BSYNC.RECONVERGENT B3 ;  /* 0x0000000000037941 */ /* 0x000fea0003800200 */
.L_x_1373:
        /* <DEDUP_REMOVED lines=14> */
.L_x_1377:
[----:B------:R-:W-:Y:S05]  /*34110*/  BSYNC.RECONVERGENT B8 ;  /* 0x0000000000087941 */ /* 0x000fea0003800200 */
.L_x_1376:
        /* <DEDUP_REMOVED lines=25> */
.L_x_1379:
[----:B------:R-:W-:Y:S05]  /*342b0*/  BSYNC.RECONVERGENT B8 ;  /* 0x0000000000087941 */ /* 0x000fea0003800200 */
.L_x_1378:
        /* <DEDUP_REMOVED lines=34> */
.L_x_1381:
[----:B------:R-:W-:Y:S05]  /*344e0*/  BSYNC.RECONVERGENT B8 ;  /* 0x0000000000087941 */ /* 0x000fea0003800200 */
.L_x_1380:
[----:B------:R-:W-:Y:S01]  /*344f0*/  FSETP.NEU.AND P1, PT, R44, 1.00000000000000000000e+09, PT ;  /* 0x4e6e6b282c00780b */ /* 0x000fe20003f2d000 */
[----:B------:R-:W-:Y:S01]  /*34500*/  FADD R3, R2, R57 ;  /* 0x0000003902037221 */ /* 0x000fe20000000000 */
[----:B------:R-:W-:-:S11]  /*34510*/  HFMA2 R2, -RZ, RZ, 25.71875, 3664 ;  /* 0x4e6e6b28ff027431 */ /* 0x000fd600000001ff */
[----:B------:R-:W-:Y:S05]  /*34520*/  @!P1 BREAK.RELIABLE B7 ;  /* 0x0000000000079942 */ /* 0x000fea0003800100 */
[----:B------:R-:W-:Y:S05]  /*34530*/  @!P1 BRA `(.L_x_1350) ;  /* 0x00000160009c9947 */ /* 0x000fea0003800000 */
.L_x_1370:
[----:B------:R-:W-:Y:S05]  /*34540*/  BSYNC.RELIABLE B7 ;  /* 0x0000000000077941 */ /* 0x000fea0003800100 */
.L_x_1369:
        /* <DEDUP_REMOVED lines=18> */
.L_x_1383:
[----:B------:R-:W-:Y:S05]  /*34670*/  BSYNC.RECONVERGENT B7 ;  /* 0x0000000000077941 */ /* 0x000fea0003800200 */
.L_x_1382:
        /* <DEDUP_REMOVED lines=15> */
.L_x_1385:
[----:B------:R-:W-:Y:S05]  /*34770*/  BSYNC.RECONVERGENT B7 ;  /* 0x0000000000077941 */ /* 0x000fea0003800200 */
.L_x_1384:
        /* <DEDUP_REMOVED lines=26> */
.L_x_1387:
[----:B------:R-:W-:Y:S01]  /*34920*/  FMUL.FTZ R43, R2, R3 ;  /* 0x00000003022b7220 */ /* 0x000fe20000410000 */
[----:B------:R-:W-:-:S03]  /*34930*/  FMUL.FTZ R3, R3, 0.5 ;  /* 0x3f00000003037820 */ /* 0x000fc60000410000 */
[----:B------:R-:W-:-:S04]  /*34940*/  FFMA R2, -R43, R43, R2 ;  /* 0x0000002b2b027223 */ /* 0x000fc80000000102 */
[----:B------:R-:W-:-:S07]  /*34950*/  FFMA R43, R2, R3, R43 ;  /* 0x00000003022b7223 */ /* 0x000fce000000002b */
.L_x_1388:
[----:B------:R-:W-:Y:S05]  /*34960*/  BSYNC.RECONVERGENT B3 ;  /* 0x0000000000037941 */ /* 0x000fea0003800200 */
.L_x_1386:
        /* <DEDUP_REMOVED lines=25> */
.L_x_1392:
[----:B------:R-:W-:Y:S05]  /*34b00*/  BSYNC.RECONVERGENT B8 ;  /* 0x0000000000087941 */ /* 0x000fea0003800200 */
.L_x_1391:
        /* <DEDUP_REMOVED lines=21> */
.L_x_1394:
[----:B-1----:R-:W-:Y:S01]  /*34c60*/  FMUL.FTZ R2, R56, R6 ;  /* 0x0000000638027220 */ /* 0x002fe20000410000 */
[----:B------:R-:W-:-:S03]  /*34c70*/  FMUL.FTZ R6, R6, 0.5 ;  /* 0x3f00000006067820 */ /* 0x000fc60000410000 */
[----:B------:R-:W-:-:S04]  /*34c80*/  FFMA R56, -R2, R2, R56 ;  /* 0x0000000202387223 */ /* 0x000fc80000000138 */
[----:B------:R-:W-:-:S07]  /*34c90*/  FFMA R56, R56, R6, R2 ;  /* 0x0000000638387223 */ /* 0x000fce0000000002 */
.L_x_1395:
[----:B------:R-:W-:Y:S05]  /*34ca0*/  BSYNC.RECONVERGENT B3 ;  /* 0x0000000000037941 */ /* 0x000fea0003800200 */
.L_x_1393:
        /* <DEDUP_REMOVED lines=14> */
.L_x_1397:
[----:B------:R-:W-:Y:S05]  /*34d90*/  BSYNC.RECONVERGENT B8 ;  /* 0x0000000000087941 */ /* 0x000fea0003800200 */
.L_x_1396:
        /* <DEDUP_REMOVED lines=25> */
.L_x_1399:
[----:B------:R-:W-:Y:S05]  /*34f30*/  BSYNC.RECONVERGENT B8 ;  /* 0x0000000000087941 */ /* 0x000fea0003800200 */
.L_x_1398:
        /* <DEDUP_REMOVED lines=34> */
.L_x_1401:
[----:B------:R-:W-:Y:S05]  /*35160*/  BSYNC.RECONVERGENT B8 ;  /* 0x0000000000087941 */ /* 0x000fea0003800200 */
.L_x_1400:
[----:B------:R-:W-:Y:S01]  /*35170*/  FSETP.NEU.AND P1, PT, R44, 1.00000000000000000000e+09, PT ;  /* 0x4e6e6b282c00780b */ /* 0x000fe20003f2d000 */
[----:B------:R-:W-:Y:S01]  /*35180*/  FADD R3, R2, R57 ;  /* 0x0000003902037221 */ /* 0x000fe20000000000 */
[----:B------:R-:W-:-:S11]  /*35190*/  HFMA2 R2, -RZ, RZ, 25.71875, 3664 ;  /* 0x4e6e6b28ff027431 */ /* 0x000fd600000001ff */
[----:B------:R-:W-:Y:S05]  /*351a0*/  @!P1 BREAK.RELIABLE B7 ;  /* 0x0000000000079942 */ /* 0x000fea0003800100 */
[----:B------:R-:W-:Y:S05]  /*351b0*/  @!P1 BRA `(.L_x_1350) ;  /* 0x00000154007c9947 */ /* 0x000fea0003800000 */
.L_x_1390:
[----:B------:R-:W-:Y:S05]  /*351c0*/  BSYNC.RELIABLE B7 ;  /* 0x0000000000077941 */ /* 0x000fea0003800100 */
.L_x_1389:
        /* <DEDUP_REMOVED lines=18> */
.L_x_1403:
[----:B------:R-:W-:Y:S05]  /*352f0*/  BSYNC.RECONVERGENT B7 ;  /* 0x0000000000077941 */ /* 0x000fea0003800200 */
.L_x_1402:
        /* <DEDUP_REMOVED lines=15> */
.L_x_1405:
[----:B------:R-:W-:Y:S05]  /*353f0*/  BSYNC.RECONVERGENT B7 ;  /* 0x0000000000077941 */ /* 0x000fea0003800200 */
.L_x_1404:
        /* <DEDUP_REMOVED lines=26> */
.L_x_1407:
[----:B------:R-:W-:Y:S01]  /*355a0*/  FMUL.FTZ R43, R2, R3 ;  /* 0x00000003022b7220 */ /* 0x000fe20000410000 */
[----:B------:R-:W-:-:S03]  /*355b0*/  FMUL.FTZ R3, R3, 0.5 ;  /* 0x3f00000003037820 */ /* 0x000fc60000410000 */
[----:B------:R-:W-:-:S04]  /*355c0*/  FFMA R2, -R43, R43, R2 ;  /* 0x0000002b2b027223 */ /* 0x000fc80000000102 */
[----:B------:R-:W-:-:S07]  /*355d0*/  FFMA R43, R2, R3, R43 ;  /* 0x00000003022b7223 */ /* 0x000fce000000002b */
.L_x_1408:
[----:B------:R-:W-:Y:S05]  /*355e0*/  BSYNC.RECONVERGENT B3 ;  /* 0x0000000000037941 */ /* 0x000fea0003800200 */
.L_x_1406:
        /* <DEDUP_REMOVED lines=25> */
.L_x_1412:
[----:B------:R-:W-:Y:S05]  /*35780*/  BSYNC.RECONVERGENT B8 ;  /* 0x0000000000087941 */ /* 0x000fea0003800200 */
.L_x_1411:
        /* <DEDUP_REMOVED lines=21> */
.L_x_1414:
[----:B-1----:R-:W-:Y:S01]  /*358e0*/  FMUL.FTZ R2, R56, R6 ;  /* 0x0000000638027220 */ /* 0x002fe20000410000 */
[----:B------:R-:W-:-:S03]  /*358f0*/  FMUL.FTZ R6, R6, 0.5 ;  /* 0x3f00000006067820 */ /* 0x000fc60000410000 */
[----:B------:R-:W-:-:S04]  /*35900*/  FFMA R56, -R2, R2, R56 ;  /* 0x0000000202387223 */ /* 0x000fc80000000138 */
[----:B------:R-:W-:-:S07]  /*35910*/  FFMA R56, R56, R6, R2 ;  /* 0x0000000638387223 */ /* 0x000fce0000000002 */
.L_x_1415:
[----:B------:R-:W-:Y:S05]  /*35920*/  BSYNC.RECONVERGENT B3 ;  /* 0x0000000000037941 */ /* 0x000fea0003800200 */
.L_x_1413:
        /* <DEDUP_REMOVED lines=14> */
.L_x_1417:
[----:B------:R-:W-:Y:S05]  /*35a10*/  BSYNC.RECONVERGENT B8 ;  /* 0x0000000000087941 */ /* 0x000fea0003800200 */
.L_x_1416:
        /* <DEDUP_REMOVED lines=25> */
.L_x_1419:
[----:B------:R-:W-:Y:S05]  /*35bb0*/  BSYNC.RECONVERGENT B8 ;  /* 0x0000000000087941 */ /* 0x000fea0003800200 */
.L_x_1418:
        /* <DEDUP_REMOVED lines=34> */
.L_x_1421:
[----:B------:R-:W-:Y:S05]  /*35de0*/  BSYNC.RECONVERGENT B8 ;  /* 0x0000000000087941 */ /* 0x000fea0003800200 */
.L_x_1420:
[----:B------:R-:W-:Y:S01]  /*35df0*/  FSETP.NEU.AND P1, PT, R44, 1.00000000000000000000e+09, PT ;  /* 0x4e6e6b282c00780b */ /* 0x000fe20003f2d000 */
[----:B------:R-:W-:Y:S01]  /*35e00*/  FADD R3, R2, R57 ;  /* 0x0000003902037221 */ /* 0x000fe20000000000 */
[----:B------:R-:W-:-:S11]  /*35e10*/  HFMA2 R2, -RZ, RZ, 25.71875, 3664 ;  /* 0x4e6e6b28ff027431 */ /* 0x000fd600000001ff */
[----:B------:R-:W-:Y:S05]  /*35e20*/  @!P1 BREAK.RELIABLE B7 ;  /* 0x0000000000079942 */ /* 0x000fea0003800100 */
[----:B------:R-:W-:Y:S05]  /*35e30*/  @!P1 BRA `(.L_x_1350) ;  /* 0x00000148005c9947 */ /* 0x000fea0003800000 */
.L_x_1410:
[----:B------:R-:W-:Y:S05]  /*35e40*/  BSYNC.RELIABLE B7 ;  /* 0x0000000000077941 */ /* 0x000fea0003800100 */
.L_x_1409:
        /* <DEDUP_REMOVED lines=18> */
.L_x_1423:
[----:B------:R-:W-:Y:S05]  /*35f70*/  BSYNC.RECONVERGENT B7 ;  /* 0x0000000000077941 */ /* 0x000fea0003800200 */
.L_x_1422:
        /* <DEDUP_REMOVED lines=15> */
.L_x_1425:
[----:B------:R-:W-:Y:S05]  /*36070*/  BSYNC.RECONVERGENT B7 ;  /* 0x0000000000077941 */ /* 0x000fea0003800200 */
.L_x_1424:
        /* <DEDUP_REMOVED lines=26> */
.L_x_1427:
[----:B------:R-:W-:Y:S01]  /*36220*/  FMUL.FTZ R43, R2, R3 ;  /* 0x00000003022b7220 */ /* 0x000fe20000410000 */
[----:B------:R-:W-:-:S03]  /*36230*/  FMUL.FTZ R3, R3, 0.5 ;  /* 0x3f00000003037820 */ /* 0x000fc60000410000 */
[----:B------:R-:W-:-:S04]  /*36240*/  FFMA R2, -R43, R43, R2 ;  /* 0x0000002b2b027223 */ /* 0x000fc80000000102 */
[----:B------:R-:W-:-:S07]  /*36250*/  FFMA R43, R2, R3, R43 ;  /* 0x00000003022b7223 */ /* 0x000fce000000002b */
.L_x_1428:
[----:B------:R-:W-:Y:S05]  /*36260*/  BSYNC.RECONVERGENT B3 ;  /* 0x0000000000037941 */ /* 0x000fea0003800200 */
.L_x_1426:
        /* <DEDUP_REMOVED lines=25> */
.L_x_1432:
[----:B------:R-:W-:Y:S05]  /*36400*/  BSYNC.RECONVERGENT B8 ;  /* 0x0000000000087941 */ /* 0x000fea0003800200 */
.L_x_1431:
        /* <DEDUP_REMOVED lines=21> */
.L_x_1434:
[----:B-1----:R-:W-:Y:S01]  /*36560*/  FMUL.FTZ R2, R56, R6 ;  /* 0x0000000638027220 */ /* 0x002fe20000410000 */
[----:B------:R-:W-:-:S03]  /*36570*/  FMUL.FTZ R6, R6, 0.5 ;  /* 0x3f00000006067820 */ /* 0x000fc60000410000 */
[----:B------:R-:W-:-:S04]  /*36580*/  FFMA R56, -R2, R2, R56 ;  /* 0x0000000202387223 */ /* 0x000fc80000000138 */
[----:B------:R-:W-:-:S07]  /*36590*/  FFMA R56, R56, R6, R2 ;  /* 0x0000000638387223 */ /* 0x000fce0000000002 */
.L_x_1435:
[----:B------:R-:W-:Y:S05]  /*365a0*/  BSYNC.RECONVERGENT B3 ;  /* 0x0000000000037941 */ /* 0x000fea0003800200 */
.L_x_1433:
        /* <DEDUP_REMOVED lines=14> */
.L_x_1437:
[----:B------:R-:W-:Y:S05]  /*36690*/  BSYNC.RECONVERGENT B8 ;  /* 0x0000000000087941 */ /* 0x000fea0003800200 */
.L_x_1436:
        /* <DEDUP_REMOVED lines=25> */
.L_x_1439:
[----:B------:R-:W-:Y:S05]  /*36830*/  BSYNC.RECONVERGENT B8 ;  /* 0x0000000000087941 */ /* 0x000fea0003800200 */
.L_x_1438:
        /* <DEDUP_REMOVED lines=34> */
.L_x_1441:
[----:B------:R-:W-:Y:S05]  /*36a60*/  BSYNC.RECONVERGENT B8 ;  /* 0x0000000000087941 */ /* 0x000fea0003800200 */
.L_x_1440:
[----:B------:R-:W-:Y:S01]  /*36a70*/  FSETP.NEU.AND P1, PT, R44, 1.00000000000000000000e+09, PT ;  /* 0x4e6e6b282c00780b */ /* 0x000fe20003f2d000 */
[----:B------:R-:W-:Y:S01]  /*36a80*/  FADD R3, R2, R57 ;  /* 0x0000003902037221 */ /* 0x000fe20000000000 */
[----:B------:R-:W-:-:S11]  /*36a90*/  HFMA2 R2, -RZ, RZ, 25.71875, 3664 ;  /* 0x4e6e6b28ff027431 */ /* 0x000fd600000001ff */
[----:B------:R-:W-:Y:S05]  /*36aa0*/  @!P1 BREAK.RELIABLE B7 ;  /* 0x0000000000079942 */ /* 0x000fea0003800100 */
[----:B------:R-:W-:Y:S05]  /*36ab0*/  @!P1 BRA `(.L_x_1350) ;  /* 0x0000013c003c9947 */ /* 0x000fea0003800000 */
.L_x_1430:
[----:B------:R-:W-:Y:S05]  /*36ac0*/  BSYNC.RELIABLE B7 ;  /* 0x0000000000077941 */ /* 0x000fea0003800100 */
.L_x_1429:
        /* <DEDUP_REMOVED lines=18> */
.L_x_1443:
[----:B------:R-:W-:Y:S05]  /*36bf0*/  BSYNC.RECONVERGENT B7 ;  /* 0x0000000000077941 */ /* 0x000fea0003800200 */
.L_x_1442:
        /* <DEDUP_REMOVED lines=15> */
.L_x_1445:
[----:B------:R-:W-:Y:S05]  /*36cf0*/  BSYNC.RECONVERGENT B7 ;  /* 0x0000000000077941 */ /* 0x000fea0003800200 */
.L_x_1444:
        /* <DEDUP_REMOVED lines=26> */
.L_x_1447:
[----:B------:R-:W-:Y:S01]  /*36ea0*/  FMUL.FTZ R43, R2, R3 ;  /* 0x00000003022b7220 */ /* 0x000fe20000410000 */
[----:B------:R-:W-:-:S03]  /*36eb0*/  FMUL.FTZ R3, R3, 0.5 ;  /* 0x3f00000003037820 */ /* 0x000fc60000410000 */
[----:B------:R-:W-:-:S04]  /*36ec0*/  FFMA R2, -R43, R43, R2 ;  /* 0x0000002b2b027223 */ /* 0x000fc80000000102 */
[----:B------:R-:W-:-:S07]  /*36ed0*/  FFMA R43, R2, R3, R43 ;  /* 0x00000003022b7223 */ /* 0x000fce000000002b */
.L_x_1448:
[----:B------:R-:W-:Y:S05]  /*36ee0*/  BSYNC.RECONVERGENT B3 ;  /* 0x0000000000037941 */ /* 0x000fea0003800200 */
.L_x_1446:
        /* <DEDUP_REMOVED lines=25> */
.L_x_1452:
[----:B------:R-:W-:Y:S05]  /*37080*/  BSYNC.RECONVERGENT B8 ;  /* 0x0000000000087941 */ /* 0x000fea0003800200 */
.L_x_1451:
        /* <DEDUP_REMOVED lines=21> */
.L_x_1454:
[----:B-1----:R-:W-:Y:S01]  /*371e0*/  FMUL.FTZ R2, R56, R6 ;  /* 0x0000000638027220 */ /* 0x002fe20000410000 */
[----:B------:R-:W-:-:S03]  /*371f0*/  FMUL.FTZ R6, R6, 0.5 ;  /* 0x3f00000006067820 */ /* 0x000fc60000410000 */
[----:B------:R-:W-:-:S04]  /*37200*/  FFMA R56, -R2, R2, R56 ;  /* 0x0000000202387223 */ /* 0x000fc80000000138 */
[----:B------:R-:W-:-:S07]  /*37210*/  FFMA R56, R56, R6, R2 ;  /* 0x0000000638387223 */ /* 0x000fce0000000002 */
.L_x_1455:
[----:B------:R-:W-:Y:S05]  /*37220*/  BSYNC.RECONVERGENT B3 ;  /* 0x0000000000037941 */ /* 0x000fea0003800200 */
.L_x_1453:
        /* <DEDUP_REMOVED lines=14> */
.L_x_1457:
[----:B------:R-:W-:Y:S05]  /*37310*/  BSYNC.RECONVERGENT B8 ;  /* 0x0000000000087941 */ /* 0x000fea0003800200 */
.L_x_1456:
        /* <DEDUP_REMOVED lines=25> */
.L_x_1459:
[----:B------:R-:W-:Y:S05]  /*374b0*/  BSYNC.RECONVERGENT B8 ;  /* 0x0000000000087941 */ /* 0x000fea0003800200 */
.L_x_1458:
        /* <DEDUP_REMOVED lines=34> */
.L_x_1461:
[----:B------:R-:W-:Y:S05]  /*376e0*/  BSYNC.RECONVERGENT B8 ;  /* 0x0000000000087941 */ /* 0x000fea0003800200 */
.L_x_1460:
[----:B------:R-:W-:Y:S01]  /*376f0*/  FSETP.NEU.AND P1, PT, R44, 1.00000000000000000000e+09, PT ;  /* 0x4e6e6b282c00780b */ /* 0x000fe20003f2d000 */
[----:B------:R-:W-:Y:S01]  /*37700*/  FADD R3, R2, R57 ;  /* 0x0000003902037221 */ /* 0x000fe20000000000 */
[----:B------:R-:W-:-:S11]  /*37710*/  HFMA2 R2, -RZ, RZ, 25.71875, 3664 ;  /* 0x4e6e6b28ff027431 */ /* 0x000fd600000001ff */
[----:B------:R-:W-:Y:S05]  /*37720*/  @!P1 BREAK.RELIABLE B7 ;  /* 0x0000000000079942 */ /* 0x000fea0003800100 */
[----:B------:R-:W-:Y:S05]  /*37730*/  @!P1 BRA `(.L_x_1350) ;  /* 0x00000130001c9947 */ /* 0x000fea0003800000 */
.L_x_1450:
[----:B------:R-:W-:Y:S05]  /*37740*/  BSYNC.RELIABLE B7 ;  /* 0x0000000000077941 */ /* 0x000fea0003800100 */
.L_x_1449:
        /* <DEDUP_REMOVED lines=18> */
.L_x_1463:
[----:B------:R-:W-:Y:S05]  /*37870*/  BSYNC.RECONVERGENT B7 ;  /* 0x0000000000077941 */ /* 0x000fea0003800200 */
.L_x_1462:
        /* <DEDUP_REMOVED lines=15> */
.L_x_1465:
[----:B------:R-:W-:Y:S05]  /*37970*/  BSYNC.RECONVERGENT B7 ;  /* 0x0000000000077941 */ /* 0x000fea0003800200 */
.L_x_1464:
        /* <DEDUP_REMOVED lines=26> */
.L_x_1467:
[----:B------:R-:W-:Y:S01]  /*37b20*/  FMUL.FTZ R43, R2, R3 ;  /* 0x00000003022b7220 */ /* 0x000fe20000410000 */
[----:B------:R-:W-:-:S03]  /*37b30*/  FMUL.FTZ R3, R3, 0.5 ;  /* 0x3f00000003037820 */ /* 0x000fc60000410000 */
[----:B------:R-:W-:-:S04]  /*37b40*/  FFMA R2, -R43, R43, R2 ;  /* 0x0000002b2b027223 */ /* 0x000fc80000000102 */
[----:B------:R-:W-:-:S07]  /*37b50*/  FFMA R43, R2, R3, R43 ;  /* 0x00000003022b7223 */ /* 0x000fce000000002b */
.L_x_1468:
[----:B------:R-:W-:Y:S05]  /*37b60*/  BSYNC.RECONVERGENT B3 ;  /* 0x0000000000037941 */ /* 0x000fea0003800200 */
.L_x_1466:
        /* <DEDUP_REMOVED lines=25> */
.L_x_1472:
[----:B------:R-:W-:Y:S05]  /*37d00*/  BSYNC.RECONVERGENT B8 ;  /* 0x0000000000087941 */ /* 0x000fea0003800200 */
.L_x_1471:
        /* <DEDUP_REMOVED lines=21> */
.L_x_1474:
[----:B-1----:R-:W-:Y:S01]  /*37e60*/  FMUL.FTZ R2, R56, R6 ;  /* 0x0000000638027220 */ /* 0x002fe20000410000 */
[----:B------:R-:W-:-:S03]  /*37e70*/  FMUL.FTZ R6, R6, 0.5 ;  /* 0x3f00000006067820 */ /* 0x000fc60000410000 */
[----:B------:R-:W-:-:S04]  /*37e80*/  FFMA R56, -R2, R2, R56 ;  /* 0x0000000202387223 */ /* 0x000fc80000000138 */
[----:B------:R-:W-:-:S07]  /*37e90*/  FFMA R56, R56, R6, R2 ;  /* 0x0000000638387223 */ /* 0x000fce0000000002 */
.L_x_1475:
[----:B------:R-:W-:Y:S05]  /*37ea0*/  BSYNC.RECONVERGENT B3 ;  /* 0x0000000000037941 */ /* 0x000fea0003800200 */
.L_x_1473:
        /* <DEDUP_REMOVED lines=14> */
.L_x_1477:
[----:B------:R-:W-:Y:S05]  /*37f90*/  BSYNC.RECONVERGENT B8 ;  /* 0x0000000000087941 */ /* 0x000fea0003800200 */
.L_x_1476:
        /* <DEDUP_REMOVED lines=25> */
.L_x_1479:
[----:B------:R-:W-:Y:S05]  /*38130*/  BSYNC.RECONVERGENT B8 ;  /* 0x0000000000087941 */ /* 0x000fea0003800200 */
.L_x_1478:
        /* <DEDUP_REMOVED lines=34> */
.L_x_1481:
[----:B------:R-:W-:Y:S05]  /*38360*/  BSYNC.RECONVERGENT B8 ;  /* 0x0000000000087941 */ /* 0x000fea0003800200 */
.L_x_1480:
[----:B------:R-:W-:Y:S01]  /*38370*/  FSETP.NEU.AND P1, PT, R44, 1.00000000000000000000e+09, PT ;  /* 0x4e6e6b282c00780b */ /* 0x000fe20003f2d000 */
[----:B------:R-:W-:Y:S01]  /*38380*/  FADD R3, R2, R57 ;  /* 0x0000003902037221 */ /* 0x000fe20000000000 */
[----:B------:R-:W-:-:S11]  /*38390*/  HFMA2 R2, -RZ, RZ, 25.71875, 3664 ;  /* 0x4e6e6b28ff027431 */ /* 0x000fd600000001ff */
[----:B------:R-:W-:Y:S05]  /*383a0*/  @!P1 BREAK.RELIABLE B7 ;  /* 0x0000000000079942 */ /* 0x000fea0003800100 */
[----:B------:R-:W-:Y:S05]  /*383b0*/  @!P1 BRA `(.L_x_1350) ;  /* 0x0000012000fc9947 */ /* 0x000fea0003800000 */
.L_x_1470:
[----:B------:R-:W-:Y:S05]  /*383c0*/  BSYNC.RELIABLE B7 ;  /* 0x0000000000077941 */ /* 0x000fea0003800100 */
.L_x_1469:
        /* <DEDUP_REMOVED lines=18> */
.L_x_1483:
[----:B------:R-:W-:Y:S05]  /*384f0*/  BSYNC.RECONVERGENT B7 ;  /* 0x0000000000077941 */ /* 0x000fea0003800200 */
.L_x_1482:
        /* <DEDUP_REMOVED lines=15> */
.L_x_1485:
[----:B------:R-:W-:Y:S05]  /*385f0*/  BSYNC.RECONVERGENT B7 ;  /* 0x0000000000077941 */ /* 0x000fea0003800200 */
.L_x_1484:
        /* <DEDUP_REMOVED lines=27> */
.L_x_1487:
[----:B------:R-:W-:Y:S01]  /*387b0*/  FMUL.FTZ R42, R3, R2 ;  /* 0x00000002032a7220 */ /* 0x000fe20000410000 */
[----:B------:R-:W-:-:S03]  /*387c0*/  FMUL.FTZ R2, R2, 0.5 ;  /* 0x3f00000002027820 */ /* 0x000fc60000410000 */
[----:B------:R-:W-:-:S04]  /*387d0*/  FFMA R3, -R42, R42, R3 ;  /* 0x0000002a2a037223 */ /* 0x000fc80000000103 */
[----:B------:R-:W-:-:S07]  /*387e0*/  FFMA R42, R3, R2, R42 ;  /* 0x00000002032a7223 */ /* 0x000fce000000002a */
.L_x_1488:
[----:B------:R-:W-:Y:S05]  /*387f0*/  BSYNC.RECONVERGENT B3 ;  /* 0x0000000000037941 */ /* 0x000fea0003800200 */
.L_x_1486:
        /* <DEDUP_REMOVED lines=25> */
.L_x_1492:
[----:B------:R-:W-:Y:S05]  /*38990*/  BSYNC.RECONVERGENT B8 ;  /* 0x0000000000087941 */ /* 0x000fea0003800200 */
.L_x_1491:
        /* <DEDUP_REMOVED lines=21> */
.L_x_1494:
[----:B-1----:R-:W-:Y:S01]  /*38af0*/  FMUL.FTZ R2, R56, R6 ;  /* 0x0000000638027220 */ /* 0x002fe20000410000 */
[----:B------:R-:W-:-:S03]  /*38b00*/  FMUL.FTZ R6, R6, 0.5 ;  /* 0x3f00000006067820 */ /* 0x000fc60000410000 */
[----:B------:R-:W-:-:S04]  /*38b10*/  FFMA R56, -R2, R2, R56 ;  /* 0x0000000202387223 */ /* 0x000fc80000000138 */
[----:B------:R-:W-:-:S07]  /*38b20*/  FFMA R56, R56, R6, R2 ;  /* 0x0000000638387223 */ /* 0x000fce0000000002 */
.L_x_1495:
[----:B------:R-:W-:Y:S05]  /*38b30*/  BSYNC.RECONVERGENT B3 ;  /* 0x0000000000037941 */ /* 0x000fea0003800200 */
.L_x_1493:
        /* <DEDUP_REMOVED lines=14> */
.L_x_1497:
[----:B------:R-:W-:Y:S05]  /*38c20*/  BSYNC.RECONVERGENT B8 ;  /* 0x0000000000087941 */ /* 0x000fea0003800200 */
.L_x_1496:
        /* <DEDUP_REMOVED lines=25> */
.L_x_1499:
[----:B------:R-:W-:Y:S05]  /*38dc0*/  BSYNC.RECONVERGENT B8 ;  /* 0x0000000000087941 */ /* 0x000fea0003800200 */
.L_x_1498:
        /* <DEDUP_REMOVED lines=34> */
.L_x_1501:
[----:B------:R-:W-:Y:S05]  /*38ff0*/  BSYNC.RECONVERGENT B8 ;  /* 0x0000000000087941 */ /* 0x000fea0003800200 */
.L_x_1500:
[----:B------:R-:W-:Y:S01]  /*39000*/  FSETP.NEU.AND P1, PT, R40, 1.00000000000000000000e+09, PT ;  /* 0x4e6e6b282800780b */ /* 0x000fe20003f2d000 */
[----:B------:R-:W-:Y:S01]  /*39010*/  FADD R3, R2, R57 ;  /* 0x0000003902037221 */ /* 0x000fe20000000000 */
[----:B------:R-:W-:-:S11]  /*39020*/  HFMA2 R2, -RZ, RZ, 25.71875, 3664 ;  /* 0x4e6e6b28ff027431 */ /* 0x000fd600000001ff */
[----:B------:R-:W-:Y:S05]  /*39030*/  @!P1 BREAK.RELIABLE B7 ;  /* 0x0000000000079942 */ /* 0x000fea0003800100 */
[----:B------:R-:W-:Y:S05]  /*39040*/  @!P1 BRA `(.L_x_1350) ;  /* 0x0000011400d89947 */ /* 0x000fea0003800000 */
.L_x_1490:
[----:B------:R-:W-:Y:S05]  /*39050*/  BSYNC.RELIABLE B7 ;  /* 0x0000000000077941 */ /* 0x000fea0003800100 */
.L_x_1489:
        /* <DEDUP_REMOVED lines=18> */
.L_x_1503:
[----:B------:R-:W-:Y:S05]  /*39180*/  BSYNC.RECONVERGENT B7 ;  /* 0x0000000000077941 */ /* 0x000fea0003800200 */
.L_x_1502:
        /* <DEDUP_REMOVED lines=15> */
.L_x_1505:
[----:B------:R-:W-:Y:S05]  /*39280*/  BSYNC.RECONVERGENT B7 ;  /* 0x0000000000077941 */ /* 0x000fea0003800200 */
.L_x_1504:
        /* <DEDUP_REMOVED lines=27> */
.L_x_1507:
[----:B------:R-:W-:Y:S01]  /*39440*/  FMUL.FTZ R42, R3, R2 ;  /* 0x00000002032a7220 */ /* 0x000fe20000410000 */
[----:B------:R-:W-:-:S03]  /*39450*/  FMUL.FTZ R2, R2, 0.5 ;  /* 0x3f00000002027820 */ /* 0x000fc60000410000 */
[----:B------:R-:W-:-:S04]  /*39460*/  FFMA R3, -R42, R42, R3 ;  /* 0x0000002a2a037223 */ /* 0x000fc80000000103 */
[----:B------:R-:W-:-:S07]  /*39470*/  FFMA R42, R3, R2, R42 ;  /* 0x00000002032a7223 */ /* 0x000fce000000002a */
.L_x_1508:
[----:B------:R-:W-:Y:S05]  /*39480*/  BSYNC.RECONVERGENT B3 ;  /* 0x0000000000037941 */ /* 0x000fea0003800200 */
.L_x_1506:
        /* <DEDUP_REMOVED lines=25> */
.L_x_1512:
[----:B------:R-:W-:Y:S05]  /*39620*/  BSYNC.RECONVERGENT B8 ;  /* 0x0000000000087941 */ /* 0x000fea0003800200 */
.L_x_1511:
        /* <DEDUP_REMOVED lines=21> */
.L_x_1514:
[----:B-1----:R-:W-:Y:S01]  /*39780*/  FMUL.FTZ R2, R56, R6 ;  /* 0x0000000638027220 */ /* 0x002fe20000410000 */
[----:B------:R-:W-:-:S03]  /*39790*/  FMUL.FTZ R6, R6, 0.5 ;  /* 0x3f00000006067820 */ /* 0x000fc60000410000 */
[----:B------:R-:W-:-:S04]  /*397a0*/  FFMA R56, -R2, R2, R56 ;  /* 0x0000000202387223 */ /* 0x000fc80000000138 */
[----:B------:R-:W-:-:S07]  /*397b0*/  FFMA R56, R56, R6, R2 ;  /* 0x0000000638387223 */ /* 0x000fce0000000002 */
.L_x_1515:
[----:B------:R-:W-:Y:S05]  /*397c0*/  BSYNC.RECONVERGENT B3 ;  /* 0x0000000000037941 */ /* 0x000fea0003800200 */
.L_x_1513:
        /* <DEDUP_REMOVED lines=14> */
.L_x_1517:
[----:B------:R-:W-:Y:S05]  /*398b0*/  BSYNC.RECONVERGENT B8 ;  /* 0x0000000000087941 */ /* 0x000fea0003800200 */
.L_x_1516:
        /* <DEDUP_REMOVED lines=25> */
.L_x_1519:
[----:B------:R-:W-:Y:S05]  /*39a50*/  BSYNC.RECONVERGENT B8 ;  /* 0x0000000000087941 */ /* 0x000fea0003800200 */
.L_x_1518:
        /* <DEDUP_REMOVED lines=34> */
.L_x_1521:
[----:B------:R-:W-:Y:S05]  /*39c80*/  BSYNC.RECONVERGENT B8 ;  /* 0x0000000000087941 */ /* 0x000fea0003800200 */
.L_x_1520:
[----:B------:R-:W-:Y:S01]  /*39c90*/  FSETP.NEU.AND P1, PT, R41, 1.00000000000000000000e+09, PT ;  /* 0x4e6e6b282900780b */ /* 0x000fe20003f2d000 */
[----:B------:R-:W-:Y:S01]  /*39ca0*/  FADD R3, R2, R57 ;  /* 0x0000003902037221 */ /* 0x000fe20000000000 */
[----:B------:R-:W-:-:S11]  /*39cb0*/  HFMA2 R2, -RZ, RZ, 25.71875, 3664 ;  /* 0x4e6e6b28ff027431 */ /* 0x000fd600000001ff */
[----:B------:R-:W-:Y:S05]  /*39cc0*/  @!P1 BREAK.RELIABLE B7 ;  /* 0x0000000000079942 */ /* 0x000fea0003800100 */
[----:B------:R-:W-:Y:S05]  /*39cd0*/  @!P1 BRA `(.L_x_1350) ;  /* 0x0000010800b49947 */ /* 0x000fea0003800000 */
.L_x_1510:
[----:B------:R-:W-:Y:S05]  /*39ce0*/  BSYNC.RELIABLE B7 ;  /* 0x0000000000077941 */ /* 0x000fea0003800100 */
.L_x_1509:
        /* <DEDUP_REMOVED lines=18> */
.L_x_1523:
[----:B------:R-:W-:Y:S05]  /*39e10*/  BSYNC.RECONVERGENT B7 ;  /* 0x0000000000077941 */ /* 0x000fea0003800200 */
.L_x_1522:
        /* <DEDUP_REMOVED lines=15> */
.L_x_1525:
[----:B------:R-:W-:Y:S05]  /*39f10*/  BSYNC.RECONVERGENT B7 ;  /* 0x0000000000077941 */ /* 0x000fea0003800200 */
.L_x_1524:
        /* <DEDUP_REMOVED lines=27> */
.L_x_1527:
[----:B------:R-:W-:Y:S01]  /*3a0d0*/  FMUL.FTZ R42, R3, R2 ;  /* 0x00000002032a7220 */ /* 0x000fe20000410000 */
[----:B------:R-:W-:-:S03]  /*3a0e0*/  FMUL.FTZ R2, R2, 0.5 ;  /* 0x3f00000002027820 */ /* 0x000fc60000410000 */
[----:B------:R-:W-:-:S04]  /*3a0f0*/  FFMA R3, -R42, R42, R3 ;  /* 0x0000002a2a037223 */ /* 0x000fc80000000103 */
[----:B------:R-:W-:-:S07]  /*3a100*/  FFMA R42, R3, R2, R42 ;  /* 0x00000002032a7223 */ /* 0x000fce000000002a */
.L_x_1528:
[----:B------:R-:W-:Y:S05]  /*3a110*/  BSYNC.RECONVERGENT B3 ;  /* 0x0000000000037941 */ /* 0x000fea0003800200 */
.L_x_1526:
        /* <DEDUP_REMOVED lines=25> */
.L_x_1532:
[----:B------:R-:W-:Y:S05]  /*3a2b0*/  BSYNC.RECONVERGENT B8 ;  /* 0x0000000000087941 */ /* 0x000fea0003800200 */
.L_x_1531:
        /* <DEDUP_REMOVED lines=21> */
.L_x_1534:
[----:B-1----:R-:W-:Y:S01]  /*3a410*/  FMUL.FTZ R2, R56, R6 ;  /* 0x0000000638027220 */ /* 0x002fe20000410000 */
[----:B------:R-:W-:-:S03]  /*3a420*/  FMUL.FTZ R6, R6, 0.5 ;  /* 0x3f00000006067820 */ /* 0x000fc60000410000 */
[----:B------:R-:W-:-:S04]  /*3a430*/  FFMA R56, -R2, R2, R56 ;  /* 0x0000000202387223 */ /* 0x000fc80000000138 */
[----:B------:R-:W-:-:S07]  /*3a440*/  FFMA R56, R56, R6, R2 ;  /* 0x0000000638387223 */ /* 0x000fce0000000002 */
.L_x_1535:
[----:B------:R-:W-:Y:S05]  /*3a450*/  BSYNC.RECONVERGENT B3 ;  /* 0x0000000000037941 */ /* 0x000fea0003800200 */
.L_x_1533:
        /* <DEDUP_REMOVED lines=14> */
.L_x_1537:
[----:B------:R-:W-:Y:S05]  /*3a540*/  BSYNC.RECONVERGENT B8 ;  /* 0x0000000000087941 */ /* 0x000fea0003800200 */
.L_x_1536:
        /* <DEDUP_REMOVED lines=25> */
.L_x_1539:
[----:B------:R-:W-:Y:S05]  /*3a6e0*/  BSYNC.RECONVERGENT B8 ;  /* 0x0000000000087941 */ /* 0x000fea0003800200 */
.L_x_1538:
        /* <DEDUP_REMOVED lines=34> */
.L_x_1541:
[----:B------:R-:W-:Y:S05]  /*3a910*/  BSYNC.RECONVERGENT B8 ;  /* 0x0000000000087941 */ /* 0x000fea0003800200 */
.L_x_1540:
[----:B------:R-:W-:Y:S01]  /*3a920*/  FSETP.NEU.AND P1, PT, R18, 1.00000000000000000000e+09, PT ;  /* 0x4e6e6b281200780b */ /* 0x000fe20003f2d000 */
[----:B------:R-:W-:Y:S01]  /*3a930*/  FADD R3, R2, R57 ;  /* 0x0000003902037221 */ /* 0x000fe20000000000 */
[----:B------:R-:W-:-:S11]  /*3a940*/  HFMA2 R2, -RZ, RZ, 25.71875, 3664 ;  /* 0x4e6e6b28ff027431 */ /* 0x000fd600000001ff */
[----:B------:R-:W-:Y:S05]  /*3a950*/  @!P1 BREAK.RELIABLE B7 ;  /* 0x0000000000079942 */ /* 0x000fea0003800100 */
[----:B------:R-:W-:Y:S05]  /*3a960*/  @!P1 BRA `(.L_x_1350) ;  /* 0x000000fc00909947 */ /* 0x000fea0003800000 */
.L_x_1530:
[----:B------:R-:W-:Y:S05]  /*3a970*/  BSYNC.RELIABLE B7 ;  /* 0x0000000000077941 */ /* 0x000fea0003800100 */
.L_x_1529:
        /* <DEDUP_REMOVED lines=18> */
.L_x_1543:
[----:B------:R-:W-:Y:S05]  /*3aaa0*/  BSYNC.RECONVERGENT B7 ;  /* 0x0000000000077941 */ /* 0x000fea0003800200 */
.L_x_1542:
        /* <DEDUP_REMOVED lines=15> */
.L_x_1545:
[----:B------:R-:W-:Y:S05]  /*3aba0*/  BSYNC.RECONVERGENT B7 ;  /* 0x0000000000077941 */ /* 0x000fea0003800200 */
.L_x_1544:
        /* <DEDUP_REMOVED lines=27> */
.L_x_1547:
[----:B------:R-:W-:Y:S01]  /*3ad60*/  FMUL.FTZ R42, R3, R2 ;  /* 0x00000002032a7220 */ /* 0x000fe20000410000 */
[----:B------:R-:W-:-:S03]  /*3ad70*/  FMUL.FTZ R2, R2, 0.5 ;  /* 0x3f00000002027820 */ /* 0x000fc60000410000 */
[----:B------:R-:W-:-:S04]  /*3ad80*/  FFMA R3, -R42, R42, R3 ;  /* 0x0000002a2a037223 */ /* 0x000fc80000000103 */
[----:B------:R-:W-:-:S07]  /*3ad90*/  FFMA R42, R3, R2, R42 ;  /* 0x00000002032a7223 */ /* 0x000fce000000002a */
.L_x_1548:
[----:B------:R-:W-:Y:S05]  /*3ada0*/  BSYNC.RECONVERGENT B3 ;  /* 0x0000000000037941 */ /* 0x000fea0003800200 */
.L_x_1546:
        /* <DEDUP_REMOVED lines=25> */
.L_x_1552:
[----:B------:R-:W-:Y:S05]  /*3af40*/  BSYNC.RECONVERGENT B8 ;  /* 0x0000000000087941 */ /* 0x000fea0003800200 */
.L_x_1551:
        /* <DEDUP_REMOVED lines=21> */
.L_x_1554:
[----:B-1----:R-:W-:Y:S01]  /*3b0a0*/  FMUL.FTZ R2, R56, R6 ;  /* 0x0000000638027220 */ /* 0x002fe20000410000 */
[----:B------:R-:W-:-:S03]  /*3b0b0*/  FMUL.FTZ R6, R6, 0.5 ;  /* 0x3f00000006067820 */ /* 0x000fc60000410000 */
[----:B------:R-:W-:-:S04]  /*3b0c0*/  FFMA R56, -R2, R2, R56 ;  /* 0x0000000202387223 */ /* 0x000fc80000000138 */
[----:B------:R-:W-:-:S07]  /*3b0d0*/  FFMA R56, R56, R6, R2 ;  /* 0x0000000638387223 */ /* 0x000fce0000000002 */
.L_x_1555:
[----:B------:R-:W-:Y:S05]  /*3b0e0*/  BSYNC.RECONVERGENT B3 ;  /* 0x0000000000037941 */ /* 0x000fea0003800200 */
.L_x_1553:
        /* <DEDUP_REMOVED lines=14> */
.L_x_1557:
[----:B------:R-:W-:Y:S05]  /*3b1d0*/  BSYNC.RECONVERGENT B8 ;  /* 0x0000000000087941 */ /* 0x000fea0003800200 */
.L_x_1556:
        /* <DEDUP_REMOVED lines=25> */
.L_x_1559:
[----:B------:R-:W-:Y:S05]  /*3b370*/  BSYNC.RECONVERGENT B8 ;  /* 0x0000000000087941 */ /* 0x000fea0003800200 */
.L_x_1558:
        /* <DEDUP_REMOVED lines=34> */
.L_x_1561:
[----:B------:R-:W-:Y:S05]  /*3b5a0*/  BSYNC.RECONVERGENT B8 ;  /* 0x0000000000087941 */ /* 0x000fea0003800200 */
.L_x_1560:
[----:B------:R-:W-:Y:S01]  /*3b5b0*/  FSETP.NEU.AND P1, PT, R28, 1.00000000000000000000e+09, PT ;  /* 0x4e6e6b281c00780b */ /* 0x000fe20003f2d000 */
[----:B------:R-:W-:Y:S01]  /*3b5c0*/  FADD R3, R2, R57 ;  /* 0x0000003902037221 */ /* 0x000fe20000000000 */
[----:B------:R-:W-:-:S11]  /*3b5d0*/  HFMA2 R2, -RZ, RZ, 25.71875, 3664 ;  /* 0x4e6e6b28ff027431 */ /* 0x000fd600000001ff */
[----:B------:R-:W-:Y:S05]  /*3b5e0*/  @!P1 BREAK.RELIABLE B7 ;  /* 0x0000000000079942 */ /* 0x000fea0003800100 */
[----:B------:R-:W-:Y:S05]  /*3b5f0*/  @!P1 BRA `(.L_x_1350) ;  /* 0x000000f0006c9947 */ /* 0x000fea0003800000 */
.L_x_1550:
[----:B------:R-:W-:Y:S05]  /*3b600*/  BSYNC.RELIABLE B7 ;  /* 0x0000000000077941 */ /* 0x000fea0003800100 */
.L_x_1549:
        /* <DEDUP_REMOVED lines=18> */
.L_x_1563:
[----:B------:R-:W-:Y:S05]  /*3b730*/  BSYNC.RECONVERGENT B7 ;  /* 0x0000000000077941 */ /* 0x000fea0003800200 */
.L_x_1562:
        /* <DEDUP_REMOVED lines=15> */
.L_x_1565:
[----:B------:R-:W-:Y:S05]  /*3b830*/  BSYNC.RECONVERGENT B7 ;  /* 0x0000000000077941 */ /* 0x000fea0003800200 */
.L_x_1564:
        /* <DEDUP_REMOVED lines=27> */
.L_x_1567:
[----:B------:R-:W-:Y:S01]  /*3b9f0*/  FMUL.FTZ R42, R3, R2 ;  /* 0x00000002032a7220 */ /* 0x000fe20000410000 */
[----:B------:R-:W-:-:S03]  /*3ba00*/  FMUL.FTZ R2, R2, 0.5 ;  /* 0x3f00000002027820 */ /* 0x000fc60000410000 */
[----:B------:R-:W-:-:S04]  /*3ba10*/  FFMA R3, -R42, R42, R3 ;  /* 0x0000002a2a037223 */ /* 0x000fc80000000103 */
[----:B------:R-:W-:-:S07]  /*3ba20*/  FFMA R42, R3, R2, R42 ;  /* 0x00000002032a7223 */ /* 0x000fce000000002a */
.L_x_1568:
[----:B------:R-:W-:Y:S05]  /*3ba30*/  BSYNC.RECONVERGENT B3 ;  /* 0x0000000000037941 */ /* 0x000fea0003800200 */
.L_x_1566:
        /* <DEDUP_REMOVED lines=25> */
.L_x_1572:
[----:B------:R-:W-:Y:S05]  /*3bbd0*/  BSYNC.RECONVERGENT B8 ;  /* 0x0000000000087941 */ /* 0x000fea0003800200 */
.L_x_1571:
        /* <DEDUP_REMOVED lines=21> */
.L_x_1574:
[----:B-1----:R-:W-:Y:S01]  /*3bd30*/  FMUL.FTZ R2, R56, R6 ;  /* 0x0000000638027220 */ /* 0x002fe20000410000 */
[----:B------:R-:W-:-:S03]  /*3bd40*/  FMUL.FTZ R6, R6, 0.5 ;  /* 0x3f00000006067820 */ /* 0x000fc60000410000 */
[----:B------:R-:W-:-:S04]  /*3bd50*/  FFMA R56, -R2, R2, R56 ;  /* 0x0000000202387223 */ /* 0x000fc80000000138 */
[----:B------:R-:W-:-:S07]  /*3bd60*/  FFMA R56, R56, R6, R2 ;  /* 0x0000000638387223 */ /* 0x000fce0000000002 */
.L_x_1575:
[----:B------:R-:W-:Y:S05]  /*3bd70*/  BSYNC.RECONVERGENT B3 ;  /* 0x0000000000037941 */ /* 0x000fea0003800200 */
.L_x_1573:
        /* <DEDUP_REMOVED lines=14> */
.L_x_1577:
[----:B------:R-:W-:Y:S05]  /*3be60*/  BSYNC.RECONVERGENT B8 ;  /* 0x0000000000087941 */ /* 0x000fea0003800200 */
.L_x_1576:
        /* <DEDUP_REMOVED lines=25> */
.L_x_1579:
[----:B------:R-:W-:Y:S05]  /*3c000*/  BSYNC.RECONVERGENT B8 ;  /* 0x0000000000087941 */ /* 0x000fea0003800200 */
.L_x_1578:
        /* <DEDUP_REMOVED lines=34> */
.L_x_1581:
[----:B------:R-:W-:Y:S05]  /*3c230*/  BSYNC.RECONVERGENT B8 ;  /* 0x0000000000087941 */ /* 0x000fea0003800200 */
.L_x_1580:
[----:B------:R-:W-:Y:S01]  /*3c240*/  FSETP.NEU.AND P1, PT, R40, 1.00000000000000000000e+09, PT ;  /* 0x4e6e6b282800780b */ /* 0x000fe20003f2d000 */
[----:B------:R-:W-:Y:S01]  /*3c250*/  FADD R3, R2, R57 ;  /* 0x0000003902037221 */ /* 0x000fe20000000000 */
[----:B------:R-:W-:-:S11]  /*3c260*/  HFMA2 R2, -RZ, RZ, 25.71875, 3664 ;  /* 0x4e6e6b28ff027431 */ /* 0x000fd600000001ff */
[----:B------:R-:W-:Y:S05]  /*3c270*/  @!P1 BREAK.RELIABLE B7 ;  /* 0x0000000000079942 */ /* 0x000fea0003800100 */
[----:B------:R-:W-:Y:S05]  /*3c280*/  @!P1 BRA `(.L_x_1350) ;  /* 0x000000e400489947 */ /* 0x000fea0003800000 */
.L_x_1570:
[----:B------:R-:W-:Y:S05]  /*3c290*/  BSYNC.RELIABLE B7 ;  /* 0x0000000000077941 */ /* 0x000fea0003800100 */
.L_x_1569:
        /* <DEDUP_REMOVED lines=18> */
.L_x_1583:
[----:B------:R-:W-:Y:S05]  /*3c3c0*/  BSYNC.RECONVERGENT B7 ;  /* 0x0000000000077941 */ /* 0x000fea0003800200 */
.L_x_1582:
        /* <DEDUP_REMOVED lines=15> */
.L_x_1585:
[----:B------:R-:W-:Y:S05]  /*3c4c0*/  BSYNC.RECONVERGENT B7 ;  /* 0x0000000000077941 */ /* 0x000fea0003800200 */
.L_x_1584:
        /* <DEDUP_REMOVED lines=27> */
.L_x_1587:
[----:B------:R-:W-:Y:S01]  /*3c680*/  FMUL.FTZ R42, R3, R2 ;  /* 0x00000002032a7220 */ /* 0x000fe20000410000 */
[----:B------:R-:W-:-:S03]  /*3c690*/  FMUL.FTZ R2, R2, 0.5 ;  /* 0x3f00000002027820 */ /* 0x000fc60000410000 */
[----:B------:R-:W-:-:S04]  /*3c6a0*/  FFMA R3, -R42, R42, R3 ;  /* 0x0000002a2a037223 */ /* 0x000fc80000000103 */
[----:B------:R-:W-:-:S07]  /*3c6b0*/  FFMA R42, R3, R2, R42 ;  /* 0x00000002032a7223 */ /* 0x000fce000000002a */
.L_x_1588:
[----:B------:R-:W-:Y:S05]  /*3c6c0*/  BSYNC.RECONVERGENT B3 ;  /* 0x0000000000037941 */ /* 0x000fea0003800200 */
.L_x_1586:
        /* <DEDUP_REMOVED lines=25> */
.L_x_1592:
[----:B------:R-:W-:Y:S05]  /*3c860*/  BSYNC.RECONVERGENT B8 ;  /* 0x0000000000087941 */ /* 0x000fea0003800200 */
.L_x_1591:
        /* <DEDUP_REMOVED lines=21> */
.L_x_1594:
[----:B-1----:R-:W-:Y:S01]  /*3c9c0*/  FMUL.FTZ R2, R56, R6 ;  /* 0x0000000638027220 */ /* 0x002fe20000410000 */
[----:B------:R-:W-:-:S03]  /*3c9d0*/  FMUL.FTZ R6, R6, 0.5 ;  /* 0x3f00000006067820 */ /* 0x000fc60000410000 */
[----:B------:R-:W-:-:S04]  /*3c9e0*/  FFMA R56, -R2, R2, R56 ;  /* 0x0000000202387223 */ /* 0x000fc80000000138 */
[----:B------:R-:W-:-:S07]  /*3c9f0*/  FFMA R56, R56, R6, R2 ;  /* 0x0000000638387223 */ /* 0x000fce0000000002 */
.L_x_1595:
[----:B------:R-:W-:Y:S05]  /*3ca00*/  BSYNC.RECONVERGENT B3 ;  /* 0x0000000000037941 */ /* 0x000fea0003800200 */
.L_x_1593:
        /* <DEDUP_REMOVED lines=14> */
.L_x_1597:
[----:B------:R-:W-:Y:S05]  /*3caf0*/  BSYNC.RECONVERGENT B8 ;  /* 0x0000000000087941 */ /* 0x000fea0003800200 */
.L_x_1596:
        /* <DEDUP_REMOVED lines=25> */
.L_x_1599:
[----:B------:R-:W-:Y:S05]  /*3cc90*/  BSYNC.RECONVERGENT B8 ;  /* 0x0000000000087941 */ /* 0x000fea0003800200 */
.L_x_1598:
        /* <DEDUP_REMOVED lines=34> */
.L_x_1601:
[----:B------:R-:W-:Y:S05]  /*3cec0*/  BSYNC.RECONVERGENT B8 ;  /* 0x0000000000087941 */ /* 0x000fea0003800200 */
.L_x_1600:
[----:B------:R-:W-:Y:S01]  /*3ced0*/  FSETP.NEU.AND P1, PT, R41, 1.00000000000000000000e+09, PT ;  /* 0x4e6e6b282900780b */ /* 0x000fe20003f2d000 */
[----:B------:R-:W-:Y:S01]  /*3cee0*/  FADD R3, R2, R57 ;  /* 0x0000003902037221 */ /* 0x000fe20000000000 */
[----:B------:R-:W-:-:S11]  /*3cef0*/  HFMA2 R2, -RZ, RZ, 25.71875, 3664 ;  /* 0x4e6e6b28ff027431 */ /* 0x000fd600000001ff */
[----:B------:R-:W-:Y:S05]  /*3cf00*/  @!P1 BREAK.RELIABLE B7 ;  /* 0x0000000000079942 */ /* 0x000fea0003800100 */
[----:B------:R-:W-:Y:S05]  /*3cf10*/  @!P1 BRA `(.L_x_1350) ;  /* 0x000000d800249947 */ /* 0x000fea0003800000 */
.L_x_1590:
[----:B------:R-:W-:Y:S05]  /*3cf20*/  BSYNC.RELIABLE B7 ;  /* 0x0000000000077941 */ /* 0x000fea0003800100 */
.L_x_1589:
        /* <DEDUP_REMOVED lines=18> */
.L_x_1603:
[----:B------:R-:W-:Y:S05]  /*3d050*/  BSYNC.RECONVERGENT B7 ;  /* 0x0000000000077941 */ /* 0x000fea0003800200 */
.L_x_1602:
        /* <DEDUP_REMOVED lines=15> */
.L_x_1605:
[----:B------:R-:W-:Y:S05]  /*3d150*/  BSYNC.RECONVERGENT B7 ;  /* 0x0000000000077941 */ /* 0x000fea0003800200 */
.L_x_1604:
        /* <DEDUP_REMOVED lines=27> */
.L_x_1607:
[----:B------:R-:W-:Y:S01]  /*3d310*/  FMUL.FTZ R42, R3, R2 ;  /* 0x00000002032a7220 */ /* 0x000fe20000410000 */
[----:B------:R-:W-:-:S03]  /*3d320*/  FMUL.FTZ R2, R2, 0.5 ;  /* 0x3f00000002027820 */ /* 0x000fc60000410000 */
[----:B------:R-:W-:-:S04]  /*3d330*/  FFMA R3, -R42, R42, R3 ;  /* 0x0000002a2a037223 */ /* 0x000fc80000000103 */
[----:B------:R-:W-:-:S07]  /*3d340*/  FFMA R42, R3, R2, R42 ;  /* 0x00000002032a7223 */ /* 0x000fce000000002a */
.L_x_1608:
[----:B------:R-:W-:Y:S05]  /*3d350*/  BSYNC.RECONVERGENT B3 ;  /* 0x0000000000037941 */ /* 0x000fea0003800200 */
.L_x_1606:
        /* <DEDUP_REMOVED lines=25> */
.L_x_1612:
[----:B------:R-:W-:Y:S05]  /*3d4f0*/  BSYNC.RECONVERGENT B8 ;  /* 0x0000000000087941 */ /* 0x000fea0003800200 */
.L_x_1611:
        /* <DEDUP_REMOVED lines=21> */
.L_x_1614:
[----:B-1----:R-:W-:Y:S01]  /*3d650*/  FMUL.FTZ R2, R56, R6 ;  /* 0x0000000638027220 */ /* 0x002fe20000410000 */
[----:B------:R-:W-:-:S03]  /*3d660*/  FMUL.FTZ R6, R6, 0.5 ;  /* 0x3f00000006067820 */ /* 0x000fc60000410000 */
[----:B------:R-:W-:-:S04]  /*3d670*/  FFMA R56, -R2, R2, R56 ;  /* 0x0000000202387223 */ /* 0x000fc80000000138 */
[----:B------:R-:W-:-:S07]  /*3d680*/  FFMA R56, R56, R6, R2 ;  /* 0x0000000638387223 */ /* 0x000fce0000000002 */
.L_x_1615:
[----:B------:R-:W-:Y:S05]  /*3d690*/  BSYNC.RECONVERGENT B3 ;  /* 0x0000000000037941 */ /* 0x000fea0003800200 */
.L_x_1613:
        /* <DEDUP_REMOVED lines=14> */
.L_x_1617:
[----:B------:R-:W-:Y:S05]  /*3d780*/  BSYNC.RECONVERGENT B8 ;  /* 0x0000000000087941 */ /* 0x000fea0003800200 */
.L_x_1616:
        /* <DEDUP_REMOVED lines=25> */
.L_x_1619:
[----:B------:R-:W-:Y:S05]  /*3d920*/  BSYNC.RECONVERGENT B8 ;  /* 0x0000000000087941 */ /* 0x000fea0003800200 */
.L_x_1618:
        /* <DEDUP_REMOVED lines=34> */
.L_x_1621:
[----:B------:R-:W-:Y:S05]  /*3db50*/  BSYNC.RECONVERGENT B8 ;  /* 0x0000000000087941 */ /* 0x000fea0003800200 */
.L_x_1620:
[----:B------:R-:W-:Y:S01]  /*3db60*/  FSETP.NEU.AND P1, PT, R18, 1.00000000000000000000e+09, PT ;  /* 0x4e6e6b281200780b */ /* 0x000fe20003f2d000 */
[----:B------:R-:W-:Y:S01]  /*3db70*/  FADD R3, R2, R57 ;  /* 0x0000003902037221 */ /* 0x000fe20000000000 */
[----:B------:R-:W-:-:S11]  /*3db80*/  HFMA2 R2, -RZ, RZ, 25.71875, 3664 ;  /* 0x4e6e6b28ff027431 */ /* 0x000fd600000001ff */
[----:B------:R-:W-:Y:S05]  /*3db90*/  @!P1 BREAK.RELIABLE B7 ;  /* 0x0000000000079942 */ /* 0x000fea0003800100 */
[----:B------:R-:W-:Y:S05]  /*3dba0*/  @!P1 BRA `(.L_x_1350) ;  /* 0x000000cc00009947 */ /* 0x000fea0003800000 */
.L_x_1610:
[----:B------:R-:W-:Y:S05]  /*3dbb0*/  BSYNC.RELIABLE B7 ;  /* 0x0000000000077941 */ /* 0x000fea0003800100 */
.L_x_1609:
        /* <DEDUP_REMOVED lines=18> */
.L_x_1623:
[----:B------:R-:W-:Y:S05]  /*3dce0*/  BSYNC.RECONVERGENT B7 ;  /* 0x0000000000077941 */ /* 0x000fea0003800200 */
.L_x_1622:
        /* <DEDUP_REMOVED lines=15> */
.L_x_1625:
[----:B------:R-:W-:Y:S05]  /*3dde0*/  BSYNC.RECONVERGENT B7 ;  /* 0x0000000000077941 */ /* 0x000fea0003800200 */
.L_x_1624:
        /* <DEDUP_REMOVED lines=27> */
.L_x_1627:
[----:B------:R-:W-:Y:S01]  /*3dfa0*/  FMUL.FTZ R42, R3, R2 ;  /* 0x00000002032a7220 */ /* 0x000fe20000410000 */
[----:B------:R-:W-:-:S03]  /*3dfb0*/  FMUL.FTZ R2, R2, 0.5 ;  /* 0x3f00000002027820 */ /* 0x000fc60000410000 */
[----:B------:R-:W-:-:S04]  /*3dfc0*/  FFMA R3, -R42, R42, R3 ;  /* 0x0000002a2a037223 */ /* 0x000fc80000000103 */
[----:B------:R-:W-:-:S07]  /*3dfd0*/  FFMA R42, R3, R2, R42 ;  /* 0x00000002032a7223 */ /* 0x000fce000000002a */
.L_x_1628:
[----:B------:R-:W-:Y:S05]  /*3dfe0*/  BSYNC.RECONVERGENT B3 ;  /* 0x0000000000037941 */ /* 0x000fea0003800200 */
.L_x_1626:
        /* <DEDUP_REMOVED lines=25> */
.L_x_1632:
[----:B------:R-:W-:Y:S05]  /*3e180*/  BSYNC.RECONVERGENT B8 ;  /* 0x0000000000087941 */ /* 0x000fea0003800200 */
.L_x_1631:
        /* <DEDUP_REMOVED lines=21> */
.L_x_1634:
[----:B-1----:R-:W-:Y:S01]  /*3e2e0*/  FMUL.FTZ R2, R56, R6 ;  /* 0x0000000638027220 */ /* 0x002fe20000410000 */
[----:B------:R-:W-:-:S03]  /*3e2f0*/  FMUL.FTZ R6, R6, 0.5 ;  /* 0x3f00000006067820 */ /* 0x000fc60000410000 */
[----:B------:R-:W-:-:S04]  /*3e300*/  FFMA R56, -R2, R2, R56 ;  /* 0x0000000202387223 */ /* 0x000fc80000000138 */
[----:B------:R-:W-:-:S07]  /*3e310*/  FFMA R56, R56, R6, R2 ;  /* 0x0000000638387223 */ /* 0x000fce0000000002 */
.L_x_1635:
[----:B------:R-:W-:Y:S05]  /*3e320*/  BSYNC.RECONVERGENT B3 ;  /* 0x0000000000037941 */ /* 0x000fea0003800200 */
.L_x_1633:
        /* <DEDUP_REMOVED lines=14> */
.L_x_1637:
[----:B------:R-:W-:Y:S05]  /*3e410*/  BSYNC.RECONVERGENT B8 ;  /* 0x0000000000087941 */ /* 0x000fea0003800200 */
.L_x_1636:
        /* <DEDUP_REMOVED lines=25> */
.L_x_1639:
[----:B------:R-:W-:Y:S05]  /*3e5b0*/  BSYNC.RECONVERGENT B8 ;  /* 0x0000000000087941 */ /* 0x000fea0003800200 */
.L_x_1638:
        /* <DEDUP_REMOVED lines=34> */
.L_x_1641:
[----:B------:R-:W-:Y:S05]  /*3e7e0*/  BSYNC.RECONVERGENT B8 ;  /* 0x0000000000087941 */ /* 0x000fea0003800200 */
.L_x_1640:
[----:B------:R-:W-:Y:S01]  /*3e7f0*/  FSETP.NEU.AND P1, PT, R28, 1.00000000000000000000e+09, PT ;  /* 0x4e6e6b281c00780b */ /* 0x000fe20003f2d000 */
[----:B------:R-:W-:Y:S01]  /*3e800*/  FADD R3, R2, R57 ;  /* 0x0000003902037221 */ /* 0x000fe20000000000 */
[----:B------:R-:W-:-:S11]  /*3e810*/  HFMA2 R2, -RZ, RZ, 25.71875, 3664 ;  /* 0x4e6e6b28ff027431 */ /* 0x000fd600000001ff */
[----:B------:R-:W-:Y:S05]  /*3e820*/  @!P1 BREAK.RELIABLE B7 ;  /* 0x0000000000079942 */ /* 0x000fea0003800100 */
[----:B------:R-:W-:Y:S05]  /*3e830*/  @!P1 BRA `(.L_x_1350) ;  /* 0x000000bc00dc9947 */ /* 0x000fea0003800000 */
.L_x_1630:
[----:B------:R-:W-:Y:S05]  /*3e840*/  BSYNC.RELIABLE B7 ;  /* 0x0000000000077941 */ /* 0x000fea0003800100 */
.L_x_1629:
        /* <DEDUP_REMOVED lines=18> */
.L_x_1643:
[----:B------:R-:W-:Y:S05]  /*3e970*/  BSYNC.RECONVERGENT B7 ;  /* 0x0000000000077941 */ /* 0x000fea0003800200 */
.L_x_1642:
        /* <DEDUP_REMOVED lines=15> */
.L_x_1645:
[----:B------:R-:W-:Y:S05]  /*3ea70*/  BSYNC.RECONVERGENT B7 ;  /* 0x0000000000077941 */ /* 0x000fea0003800200 */
.L_x_1644:
        /* <DEDUP_REMOVED lines=27> */
.L_x_1647:
[----:B------:R-:W-:Y:S01]  /*3ec30*/  FMUL.FTZ R42, R3, R2 ;  /* 0x00000002032a7220 */ /* 0x000fe20000410000 */
[----:B------:R-:W-:-:S03]  /*3ec40*/  FMUL.FTZ R2, R2, 0.5 ;  /* 0x3f00000002027820 */ /* 0x000fc60000410000 */
[----:B------:R-:W-:-:S04]  /*3ec50*/  FFMA R3, -R42, R42, R3 ;  /* 0x0000002a2a037223 */ /* 0x000fc80000000103 */
[----:B------:R-:W-:-:S07]  /*3ec60*/  FFMA R42, R3, R2, R42 ;  /* 0x00000002032a7223 */ /* 0x000fce000000002a */
.L_x_1648:
[----:B------:R-:W-:Y:S05]  /*3ec70*/  BSYNC.RECONVERGENT B3 ;  /* 0x0000000000037941 */ /* 0x000fea0003800200 */
.L_x_1646:
        /* <DEDUP_REMOVED lines=25> */
.L_x_1652:
[----:B------:R-:W-:Y:S05]  /*3ee10*/  BSYNC.RECONVERGENT B8 ;  /* 0x0000000000087941 */ /* 0x000fea0003800200 */
.L_x_1651:
        /* <DEDUP_REMOVED lines=21> */
.L_x_1654:
[----:B-1----:R-:W-:Y:S01]  /*3ef70*/  FMUL.FTZ R2, R56, R6 ;  /* 0x0000000638027220 */ /* 0x002fe20000410000 */
[----:B------:R-:W-:-:S03]  /*3ef80*/  FMUL.FTZ R6, R6, 0.5 ;  /* 0x3f00000006067820 */ /* 0x000fc60000410000 */
[----:B------:R-:W-:-:S04]  /*3ef90*/  FFMA R56, -R2, R2, R56 ;  /* 0x0000000202387223 */ /* 0x000fc80000000138 */
[----:B------:R-:W-:-:S07]  /*3efa0*/  FFMA R56, R56, R6, R2 ;  /* 0x0000000638387223 */ /* 0x000fce0000000002 */
.L_x_1655:
[----:B------:R-:W-:Y:S05]  /*3efb0*/  BSYNC.RECONVERGENT B3 ;  /* 0x0000000000037941 */ /* 0x000fea0003800200 */
.L_x_1653:
        /* <DEDUP_REMOVED lines=14> */
.L_x_1657:
[----:B------:R-:W-:Y:S05]  /*3f0a0*/  BSYNC.RECONVERGENT B8 ;  /* 0x0000000000087941 */ /* 0x000fea0003800200 */
.L_x_1656:
        /* <DEDUP_REMOVED lines=25> */
.L_x_1659:
[----:B------:R-:W-:Y:S05]  /*3f240*/  BSYNC.RECONVERGENT B8 ;  /* 0x0000000000087941 */ /* 0x000fea0003800200 */
.L_x_1658:
        /* <DEDUP_REMOVED lines=34> */
.L_x_1661:
[----:B------:R-:W-:Y:S05]  /*3f470*/  BSYNC.RECONVERGENT B8 ;  /* 0x0000000000087941 */ /* 0x000fea0003800200 */
.L_x_1660:
[----:B------:R-:W-:Y:S01]  /*3f480*/  FSETP.NEU.AND P1, PT, R40, 1.00000000000000000000e+09, PT ;  /* 0x4e6e6b282800780b */ /* 0x000fe20003f2d000 */
[----:B------:R-:W-:Y:S01]  /*3f490*/  FADD R3, R2, R57 ;  /* 0x0000003902037221 */ /* 0x000fe20000000000 */
[----:B------:R-:W-:-:S11]  /*3f4a0*/  HFMA2 R2, -RZ, RZ, 25.71875, 3664 ;  /* 0x4e6e6b28ff027431 */ /* 0x000fd600000001ff */
[----:B------:R-:W-:Y:S05]  /*3f4b0*/  @!P1 BREAK.RELIABLE B7 ;  /* 0x0000000000079942 */ /* 0x000fea0003800100 */
[----:B------:R-:W-:Y:S05]  /*3f4c0*/  @!P1 BRA `(.L_x_1350) ;  /* 0x000000b000b89947 */ /* 0x000fea0003800000 */
.L_x_1650:
[----:B------:R-:W-:Y:S05]  /*3f4d0*/  BSYNC.RELIABLE B7 ;  /* 0x0000000000077941 */ /* 0x000fea0003800100 */
.L_x_1649:
        /* <DEDUP_REMOVED lines=18> */
.L_x_1663:
[----:B------:R-:W-:Y:S05]  /*3f600*/  BSYNC.RECONVERGENT B7 ;  /* 0x0000000000077941 */ /* 0x000fea0003800200 */
.L_x_1662:
        /* <DEDUP_REMOVED lines=15> */
.L_x_1665:
[----:B------:R-:W-:Y:S05]  /*3f700*/  BSYNC.RECONVERGENT B7 ;  /* 0x0000000000077941 */ /* 0x000fea0003800200 */
.L_x_1664:
        /* <DEDUP_REMOVED lines=27> */
.L_x_1667:
[----:B------:R-:W-:Y:S01]  /*3f8c0*/  FMUL.FTZ R42, R3, R2 ;  /* 0x00000002032a7220 */ /* 0x000fe20000410000 */
[----:B------:R-:W-:-:S03]  /*3f8d0*/  FMUL.FTZ R2, R2, 0.5 ;  /* 0x3f00000002027820 */ /* 0x000fc60000410000 */
[----:B------:R-:W-:-:S04]  /*3f8e0*/  FFMA R3, -R42, R42, R3 ;  /* 0x0000002a2a037223 */ /* 0x000fc80000000103 */
[----:B------:R-:W-:-:S07]  /*3f8f0*/  FFMA R42, R3, R2, R42 ;  /* 0x00000002032a7223 */ /* 0x000fce000000002a */
.L_x_1668:
[----:B------:R-:W-:Y:S05]  /*3f900*/  BSYNC.RECONVERGENT B3 ;  /* 0x0000000000037941 */ /* 0x000fea0003800200 */
.L_x_1666:
        /* <DEDUP_REMOVED lines=25> */
.L_x_1672:
[----:B------:R-:W-:Y:S05]  /*3faa0*/  BSYNC.RECONVERGENT B8 ;  /* 0x0000000000087941 */ /* 0x000fea0003800200 */
.L_x_1671:
        /* <DEDUP_REMOVED lines=21> */
.L_x_1674:
[----:B-1----:R-:W-:Y:S01]  /*3fc00*/  FMUL.FTZ R2, R56, R6 ;  /* 0x0000000638027220 */ /* 0x002fe20000410000 */
[----:B------:R-:W-:-:S03]  /*3fc10*/  FMUL.FTZ R6, R6, 0.5 ;  /* 0x3f00000006067820 */ /* 0x000fc60000410000 */
[----:B------:R-:W-:-:S04]  /*3fc20*/  FFMA R56, -R2, R2, R56 ;  /* 0x0000000202387223 */ /* 0x000fc80000000138 */
[----:B------:R-:W-:-:S07]  /*3fc30*/  FFMA R56, R56, R6, R2 ;  /* 0x0000000638387223 */ /* 0x000fce0000000002 */
.L_x_1675:
[----:B------:R-:W-:Y:S05]  /*3fc40*/  BSYNC.RECONVERGENT B3 ;  /* 0x0000000000037941 */ /* 0x000fea0003800200 */
.L_x_1673:
        /* <DEDUP_REMOVED lines=14> */
.L_x_1677:
[----:B------:R-:W-:Y:S05]  /*3fd30*/  BSYNC.RECONVERGENT B8 ;  /* 0x0000000000087941 */ /* 0x000fea0003800200 */
.L_x_1676:
        /* <DEDUP_REMOVED lines=25> */
.L_x_1679:
[----:B------:R-:W-:Y:S05]  /*3fed0*/  BSYNC.RECONVERGENT B8 ;  /* 0x0000000000087941 */ /* 0x000fea0003800200 */
.L_x_1678:
        /* <DEDUP_REMOVED lines=34> */
.L_x_1681:
[----:B------:R-:W-:Y:S05]  /*40100*/  BSYNC.RECONVERGENT B8 ;  /* 0x0000000000087941 */ /* 0x000fea0003800200 */
.L_x_1680:
[----:B------:R-:W-:Y:S01]  /*40110*/  FSETP.NEU.AND P1, PT, R41, 1.00000000000000000000e+09, PT ;  /* 0x4e6e6b282900780b */ /* 0x000fe20003f2d000 */
[----:B------:R-:W-:Y:S01]  /*40120*/  FADD R3, R2, R57 ;  /* 0x0000003902037221 */ /* 0x000fe20000000000 */
[----:B------:R-:W-:-:S11]  /*40130*/  HFMA2 R2, -RZ, RZ, 25.71875, 3664 ;  /* 0x4e6e6b28ff027431 */ /* 0x000fd600000001ff */
[----:B------:R-:W-:Y:S05]  /*40140*/  @!P1 BREAK.RELIABLE B7 ;  /* 0x0000000000079942 */ /* 0x000fea0003800100 */
[----:B------:R-:W-:Y:S05]  /*40150*/  @!P1 BRA `(.L_x_1350) ;  /* 0x000000a400949947 */ /* 0x000fea0003800000 */
.L_x_1670:
[----:B------:R-:W-:Y:S05]  /*40160*/  BSYNC.RELIABLE B7 ;  /* 0x0000000000077941 */ /* 0x000fea0003800100 */
.L_x_1669:
        /* <DEDUP_REMOVED lines=18> */
.L_x_1683:
[----:B------:R-:W-:Y:S05]  /*40290*/  BSYNC.RECONVERGENT B7 ;  /* 0x0000000000077941 */ /* 0x000fea0003800200 */
.L_x_1682:
        /* <DEDUP_REMOVED lines=15> */
.L_x_1685:
[----:B------:R-:W-:Y:S05]  /*40390*/  BSYNC.RECONVERGENT B7 ;  /* 0x0000000000077941 */ /* 0x000fea0003800200 */
.L_x_1684:
        /* <DEDUP_REMOVED lines=27> */
.L_x_1687:
[----:B------:R-:W-:Y:S01]  /*40550*/  FMUL.FTZ R42, R3, R2 ;  /* 0x00000002032a7220 */ /* 0x000fe20000410000 */
[----:B------:R-:W-:-:S03]  /*40560*/  FMUL.FTZ R2, R2, 0.5 ;  /* 0x3f00000002027820 */ /* 0x000fc60000410000 */
[----:B------:R-:W-:-:S04]  /*40570*/  FFMA R3, -R42, R42, R3 ;  /* 0x0000002a2a037223 */ /* 0x000fc80000000103 */
[----:B------:R-:W-:-:S07]  /*40580*/  FFMA R42, R3, R2, R42 ;  /* 0x00000002032a7223 */ /* 0x000fce000000002a */
.L_x_1688:
[----:B------:R-:W-:Y:S05]  /*40590*/  BSYNC.RECONVERGENT B3 ;  /* 0x0000000000037941 */ /* 0x000fea0003800200 */
.L_x_1686:
        /* <DEDUP_REMOVED lines=25> */
.L_x_1692:
[----:B------:R-:W-:Y:S05]  /*40730*/  BSYNC.RECONVERGENT B8 ;  /* 0x0000000000087941 */ /* 0x000fea0003800200 */
.L_x_1691:
        /* <DEDUP_REMOVED lines=21> */
.L_x_1694:
[----:B-1----:R-:W-:Y:S01]  /*40890*/  FMUL.FTZ R2, R56, R6 ;  /* 0x0000000638027220 */ /* 0x002fe20000410000 */
[----:B------:R-:W-:-:S03]  /*408a0*/  FMUL.FTZ R6, R6, 0.5 ;  /* 0x3f00000006067820 */ /* 0x000fc60000410000 */
[----:B------:R-:W-:-:S04]  /*408b0*/  FFMA R56, -R2, R2, R56 ;  /* 0x0000000202387223 */ /* 0x000fc80000000138 */
[----:B------:R-:W-:-:S07]  /*408c0*/  FFMA R56, R56, R6, R2 ;  /* 0x0000000638387223 */ /* 0x000fce0000000002 */
.L_x_1695:
[----:B------:R-:W-:Y:S05]  /*408d0*/  BSYNC.RECONVERGENT B3 ;  /* 0x0000000000037941 */ /* 0x000fea0003800200 */
.L_x_1693:
        /* <DEDUP_REMOVED lines=14> */
.L_x_1697:
[----:B------:R-:W-:Y:S05]  /*409c0*/  BSYNC.RECONVERGENT B8 ;  /* 0x0000000000087941 */ /* 0x000fea0003800200 */
.L_x_1696:
        /* <DEDUP_REMOVED lines=25> */
.L_x_1699:
[----:B------:R-:W-:Y:S05]  /*40b60*/  BSYNC.RECONVERGENT B8 ;  /* 0x0000000000087941 */ /* 0x000fea0003800200 */
.L_x_1698:
        /* <DEDUP_REMOVED lines=34> */
.L_x_1701:
[----:B------:R-:W-:Y:S05]  /*40d90*/  BSYNC.RECONVERGENT B8 ;  /* 0x0000000000087941 */ /* 0x000fea0003800200 */
.L_x_1700:
[----:B------:R-:W-:Y:S01]  /*40da0*/  FSETP.NEU.AND P1, PT, R18, 1.00000000000000000000e+09, PT ;  /* 0x4e6e6b281200780b */ /* 0x000fe20003f2d000 */
[----:B------:R-:W-:Y:S01]  /*40db0*/  FADD R3, R2, R57 ;  /* 0x0000003902037221 */ /* 0x000fe20000000000 */
[----:B------:R-:W-:-:S11]  /*40dc0*/  HFMA2 R2, -RZ, RZ, 25.71875, 3664 ;  /* 0x4e6e6b28ff027431 */ /* 0x000fd600000001ff */
[----:B------:R-:W-:Y:S05]  /*40dd0*/  @!P1 BREAK.RELIABLE B7 ;  /* 0x0000000000079942 */ /* 0x000fea0003800100 */
[----:B------:R-:W-:Y:S05]  /*40de0*/  @!P1 BRA `(.L_x_1350) ;  /* 0x0000009800709947 */ /* 0x000fea0003800000 */
.L_x_1690:
[----:B------:R-:W-:Y:S05]  /*40df0*/  BSYNC.RELIABLE B7 ;  /* 0x0000000000077941 */ /* 0x000fea0003800100 */
.L_x_1689:
        /* <DEDUP_REMOVED lines=18> */
.L_x_1703:
[----:B------:R-:W-:Y:S05]  /*40f20*/  BSYNC.RECONVERGENT B7 ;  /* 0x0000000000077941 */ /* 0x000fea0003800200 */
.L_x_1702:
        /* <DEDUP_REMOVED lines=15> */
.L_x_1705:
[----:B------:R-:W-:Y:S05]  /*41020*/  BSYNC.RECONVERGENT B7 ;  /* 0x0000000000077941 */ /* 0x000fea0003800200 */
.L_x_1704:
        /* <DEDUP_REMOVED lines=27> */
.L_x_1707:
[----:B------:R-:W-:Y:S01]  /*411e0*/  FMUL.FTZ R42, R3, R2 ;  /* 0x00000002032a7220 */ /* 0x000fe20000410000 */
[----:B------:R-:W-:-:S03]  /*411f0*/  FMUL.FTZ R2, R2, 0.5 ;  /* 0x3f00000002027820 */ /* 0x000fc60000410000 */
[----:B------:R-:W-:-:S04]  /*41200*/  FFMA R3, -R42, R42, R3 ;  /* 0x0000002a2a037223 */ /* 0x000fc80000000103 */
[----:B------:R-:W-:-:S07]  /*41210*/  FFMA R42, R3, R2, R42 ;  /* 0x00000002032a7223 */ /* 0x000fce000000002a */
.L_x_1708:
[----:B------:R-:W-:Y:S05]  /*41220*/  BSYNC.RECONVERGENT B3 ;  /* 0x0000000000037941 */ /* 0x000fea0003800200 */
.L_x_1706:
        /* <DEDUP_REMOVED lines=25> */
.L_x_1712:
[----:B------:R-:W-:Y:S05]  /*413c0*/  BSYNC.RECONVERGENT B8 ;  /* 0x0000000000087941 */ /* 0x000fea0003800200 */
.L_x_1711:
        /* <DEDUP_REMOVED lines=21> */
.L_x_1714:
[----:B-1----:R-:W-:Y:S01]  /*41520*/  FMUL.FTZ R2, R56, R6 ;  /* 0x0000000638027220 */ /* 0x002fe20000410000 */
[----:B------:R-:W-:-:S03]  /*41530*/  FMUL.FTZ R6, R6, 0.5 ;  /* 0x3f00000006067820 */ /* 0x000fc60000410000 */
[----:B------:R-:W-:-:S04]  /*41540*/  FFMA R56, -R2, R2, R56 ;  /* 0x0000000202387223 */ /* 0x000fc80000000138 */
[----:B------:R-:W-:-:S07]  /*41550*/  FFMA R56, R56, R6, R2 ;  /* 0x0000000638387223 */ /* 0x000fce0000000002 */
.L_x_1715:
[----:B------:R-:W-:Y:S05]  /*41560*/  BSYNC.RECONVERGENT B3 ;  /* 0x0000000000037941 */ /* 0x000fea0003800200 */
.L_x_1713:
        /* <DEDUP_REMOVED lines=14> */
.L_x_1717:
[----:B------:R-:W-:Y:S05]  /*41650*/  BSYNC.RECONVERGENT B8 ;  /* 0x0000000000087941 */ /* 0x000fea0003800200 */
.L_x_1716:
        /* <DEDUP_REMOVED lines=25> */
.L_x_1719:
[----:B------:R-:W-:Y:S05]  /*417f0*/  BSYNC.RECONVERGENT B8 ;  /* 0x0000000000087941 */ /* 0x000fea0003800200 */
.L_x_1718:
        /* <DEDUP_REMOVED lines=34> */
.L_x_1721:
[----:B------:R-:W-:Y:S05]  /*41a20*/  BSYNC.RECONVERGENT B8 ;  /* 0x0000000000087941 */ /* 0x000fea0003800200 */
.L_x_1720:
[----:B------:R-:W-:Y:S01]  /*41a30*/  FSETP.NEU.AND P1, PT, R28, 1.00000000000000000000e+09, PT ;  /* 0x4e6e6b281c00780b */ /* 0x000fe20003f2d000 */
[----:B------:R-:W-:Y:S01]  /*41a40*/  FADD R3, R2, R57 ;  /* 0x0000003902037221 */ /* 0x000fe20000000000 */
[----:B------:R-:W-:-:S11]  /*41a50*/  HFMA2 R2, -RZ, RZ, 25.71875, 3664 ;  /* 0x4e6e6b28ff027431 */ /* 0x000fd600000001ff */
[----:B------:R-:W-:Y:S05]  /*41a60*/  @!P1 BREAK.RELIABLE B7 ;  /* 0x0000000000079942 */ /* 0x000fea0003800100 */
[----:B------:R-:W-:Y:S05]  /*41a70*/  @!P1 BRA `(.L_x_1350) ;  /* 0x0000008c004c9947 */ /* 0x000fea0003800000 */
.L_x_1710:
[----:B------:R-:W-:Y:S05]  /*41a80*/  BSYNC.RELIABLE B7 ;  /* 0x0000000000077941 */ /* 0x000fea0003800100 */
.L_x_1709:
        /* <DEDUP_REMOVED lines=18> */
.L_x_1723:
[----:B------:R-:W-:Y:S05]  /*41bb0*/  BSYNC.RECONVERGENT B7 ;  /* 0x0000000000077941 */ /* 0x000fea0003800200 */
.L_x_1722:
        /* <DEDUP_REMOVED lines=15> */
.L_x_1725:
[----:B------:R-:W-:Y:S05]  /*41cb0*/  BSYNC.RECONVERGENT B7 ;  /* 0x0000000000077941 */ /* 0x000fea0003800200 */
.L_x_1724:
        /* <DEDUP_REMOVED lines=27> */
.L_x_1727:
[----:B------:R-:W-:Y:S01]  /*41e70*/  FMUL.FTZ R42, R3, R2 ;  /* 0x00000002032a7220 */ /* 0x000fe20000410000 */
[----:B------:R-:W-:-:S03]  /*41e80*/  FMUL.FTZ R2, R2, 0.5 ;  /* 0x3f00000002027820 */ /* 0x000fc60000410000 */
[----:B------:R-:W-:-:S04]  /*41e90*/  FFMA R3, -R42, R42, R3 ;  /* 0x0000002a2a037223 */ /* 0x000fc80000000103 */
[----:B------:R-:W-:-:S07]  /*41ea0*/  FFMA R42, R3, R2, R42 ;  /* 0x00000002032a7223 */ /* 0x000fce000000002a */
.L_x_1728:
[----:B------:R-:W-:Y:S05]  /*41eb0*/  BSYNC.RECONVERGENT B3 ;  /* 0x0000000000037941 */ /* 0x000fea0003800200 */
.L_x_1726:
        /* <DEDUP_REMOVED lines=25> */
.L_x_1732:
[----:B------:R-:W-:Y:S05]  /*42050*/  BSYNC.RECONVERGENT B8 ;  /* 0x0000000000087941 */ /* 0x000fea0003800200 */
.L_x_1731:
        /* <DEDUP_REMOVED lines=21> */
.L_x_1734:
[----:B-1----:R-:W-:Y:S01]  /*421b0*/  FMUL.FTZ R2, R56, R6 ;  /* 0x0000000638027220 */ /* 0x002fe20000410000 */
[----:B------:R-:W-:-:S03]  /*421c0*/  FMUL.FTZ R6, R6, 0.5 ;  /* 0x3f00000006067820 */ /* 0x000fc60000410000 */
[----:B------:R-:W-:-:S04]  /*421d0*/  FFMA R56, -R2, R2, R56 ;  /* 0x0000000202387223 */ /* 0x000fc80000000138 */
[----:B------:R-:W-:-:S07]  /*421e0*/  FFMA R56, R56, R6, R2 ;  /* 0x0000000638387223 */ /* 0x000fce0000000002 */
.L_x_1735:
[----:B------:R-:W-:Y:S05]  /*421f0*/  BSYNC.RECONVERGENT B3 ;  /* 0x0000000000037941 */ /* 0x000fea0003800200 */
.L_x_1733:
        /* <DEDUP_REMOVED lines=14> */
.L_x_1737:
[----:B------:R-:W-:Y:S05]  /*422e0*/  BSYNC.RECONVERGENT B8 ;  /* 0x0000000000087941 */ /* 0x000fea0003800200 */
.L_x_1736:
        /* <DEDUP_REMOVED lines=25> */
.L_x_1739:
[----:B------:R-:W-:Y:S05]  /*42480*/  BSYNC.RECONVERGENT B8 ;  /* 0x0000000000087941 */ /* 0x000fea0003800200 */
.L_x_1738:
        /* <DEDUP_REMOVED lines=34> */
.L_x_1741:
[----:B------:R-:W-:Y:S05]  /*426b0*/  BSYNC.RECONVERGENT B8 ;  /* 0x0000000000087941 */ /* 0x000fea0003800200 */
.L_x_1740:
[----:B------:R-:W-:Y:S01]  /*426c0*/  FSETP.NEU.AND P1, PT, R40, 1.00000000000000000000e+09, PT ;  /* 0x4e6e6b282800780b */ /* 0x000fe20003f2d000 */
[----:B------:R-:W-:Y:S01]  /*426d0*/  FADD R3, R2, R57 ;  /* 0x0000003902037221 */ /* 0x000fe20000000000 */
[----:B------:R-:W-:-:S11]  /*426e0*/  HFMA2 R2, -RZ, RZ, 25.71875, 3664 ;  /* 0x4e6e6b28ff027431 */ /* 0x000fd600000001ff */
[----:B------:R-:W-:Y:S05]  /*426f0*/  @!P1 BREAK.RELIABLE B7 ;  /* 0x0000000000079942 */ /* 0x000fea0003800100 */
[----:B------:R-:W-:Y:S05]  /*42700*/  @!P1 BRA `(.L_x_1350) ;  /* 0x0000008000289947 */ /* 0x000fea0003800000 */
.L_x_1730:
[----:B------:R-:W-:Y:S05]  /*42710*/  BSYNC.RELIABLE B7 ;  /* 0x0000000000077941 */ /* 0x000fea0003800100 */
.L_x_1729:
        /* <DEDUP_REMOVED lines=18> */
.L_x_1743:
[----:B------:R-:W-:Y:S05]  /*42840*/  BSYNC.RECONVERGENT B7 ;  /* 0x0000000000077941 */ /* 0x000fea0003800200 */
.L_x_1742:
        /* <DEDUP_REMOVED lines=15> */
.L_x_1745:
[----:B------:R-:W-:Y:S05]  /*42940*/  BSYNC.RECONVERGENT B7 ;  /* 0x0000000000077941 */ /* 0x000fea0003800200 */
.L_x_1744:
        /* <DEDUP_REMOVED lines=27> */
.L_x_1747:
[----:B------:R-:W-:Y:S01]  /*42b00*/  FMUL.FTZ R42, R3, R2 ;  /* 0x00000002032a7220 */ /* 0x000fe20000410000 */
[----:B------:R-:W-:-:S03]  /*42b10*/  FMUL.FTZ R2, R2, 0.5 ;  /* 0x3f00000002027820 */ /* 0x000fc60000410000 */
[----:B------:R-:W-:-:S04]  /*42b20*/  FFMA R3, -R42, R42, R3 ;  /* 0x0000002a2a037223 */ /* 0x000fc80000000103 */
[----:B------:R-:W-:-:S07]  /*42b30*/  FFMA R42, R3, R2, R42 ;  /* 0x00000002032a7223 */ /* 0x000fce000000002a */
.L_x_1748:
[----:B------:R-:W-:Y:S05]  /*42b40*/  BSYNC.RECONVERGENT B3 ;  /* 0x0000000000037941 */ /* 0x000fea0003800200 */
.L_x_1746:
        /* <DEDUP_REMOVED lines=25> */
.L_x_1752:
[----:B------:R-:W-:Y:S05]  /*42ce0*/  BSYNC.RECONVERGENT B8 ;  /* 0x0000000000087941 */ /* 0x000fea0003800200 */
.L_x_1751:
        /* <DEDUP_REMOVED lines=21> */
.L_x_1754:
[----:B-1----:R-:W-:Y:S01]  /*42e40*/  FMUL.FTZ R2, R56, R6 ;  /* 0x0000000638027220 */ /* 0x002fe20000410000 */
[----:B------:R-:W-:-:S03]  /*42e50*/  FMUL.FTZ R6, R6, 0.5 ;  /* 0x3f00000006067820 */ /* 0x000fc60000410000 */
[----:B------:R-:W-:-:S04]  /*42e60*/  FFMA R56, -R2, R2, R56 ;  /* 0x0000000202387223 */ /* 0x000fc80000000138 */
[----:B------:R-:W-:-:S07]  /*42e70*/  FFMA R56, R56, R6, R2 ;  /* 0x0000000638387223 */ /* 0x000fce0000000002 */
.L_x_1755:
[----:B------:R-:W-:Y:S05]  /*42e80*/  BSYNC.RECONVERGENT B3 ;  /* 0x0000000000037941 */ /* 0x000fea0003800200 */
.L_x_1753:
        /* <DEDUP_REMOVED lines=14> */
.L_x_1757:
[----:B------:R-:W-:Y:S05]  /*42f70*/  BSYNC.RECONVERGENT B8 ;  /* 0x0000000000087941 */ /* 0x000fea0003800200 */
.L_x_1756:
        /* <DEDUP_REMOVED lines=25> */
.L_x_1759:
[----:B------:R-:W-:Y:S05]  /*43110*/  BSYNC.RECONVERGENT B8 ;  /* 0x0000000000087941 */ /* 0x000fea0003800200 */
.L_x_1758:
        /* <DEDUP_REMOVED lines=34> */
.L_x_1761:
[----:B------:R-:W-:Y:S05]  /*43340*/  BSYNC.RECONVERGENT B8 ;  /* 0x0000000000087941 */ /* 0x000fea0003800200 */
.L_x_1760:
[----:B------:R-:W-:Y:S01]  /*43350*/  FSETP.NEU.AND P1, PT, R41, 1.00000000000000000000e+09, PT ;  /* 0x4e6e6b282900780b */ /* 0x000fe20003f2d000 */
[----:B------:R-:W-:Y:S01]  /*43360*/  FADD R3, R2, R57 ;  /* 0x0000003902037221 */ /* 0x000fe20000000000 */
[----:B------:R-:W-:-:S11]  /*43370*/  HFMA2 R2, -RZ, RZ, 25.71875, 3664 ;  /* 0x4e6e6b28ff027431 */ /* 0x000fd600000001ff */
[----:B------:R-:W-:Y:S05]  /*43380*/  @!P1 BREAK.RELIABLE B7 ;  /* 0x0000000000079942 */ /* 0x000fea0003800100 */
[----:B------:R-:W-:Y:S05]  /*43390*/  @!P1 BRA `(.L_x_1350) ;  /* 0x0000007400049947 */ /* 0x000fea0003800000 */
.L_x_1750:
[----:B------:R-:W-:Y:S05]  /*433a0*/  BSYNC.RELIABLE B7 ;  /* 0x0000000000077941 */ /* 0x000fea0003800100 */
.L_x_1749:
        /* <DEDUP_REMOVED lines=18> */
.L_x_1763:
[----:B------:R-:W-:Y:S05]  /*434d0*/  BSYNC.RECONVERGENT B7 ;  /* 0x0000000000077941 */ /* 0x000fea0003800200 */
.L_x_1762:
        /* <DEDUP_REMOVED lines=15> */
.L_x_1765:
[----:B------:R-:W-:Y:S05]  /*435d0*/  BSYNC.RECONVERGENT B7 ;  /* 0x0000000000077941 */ /* 0x000fea0003800200 */
.L_x_1764:
        /* <DEDUP_REMOVED lines=27> */
.L_x_1767:
[----:B------:R-:W-:Y:S01]  /*43790*/  FMUL.FTZ R42, R3, R2 ;  /* 0x00000002032a7220 */ /* 0x000fe20000410000 */
[----:B------:R-:W-:-:S03]  /*437a0*/  FMUL.FTZ R2, R2, 0.5 ;  /* 0x3f00000002027820 */ /* 0x000fc60000410000 */
[----:B------:R-:W-:-:S04]  /*437b0*/  FFMA R3, -R42, R42, R3 ;  /* 0x0000002a2a037223 */ /* 0x000fc80000000103 */
[----:B------:R-:W-:-:S07]  /*437c0*/  FFMA R42, R3, R2, R42 ;  /* 0x00000002032a7223 */ /* 0x000fce000000002a */
.L_x_1768:
[----:B------:R-:W-:Y:S05]  /*437d0*/  BSYNC.RECONVERGENT B3 ;  /* 0x0000000000037941 */ /* 0x000fea0003800200 */
.L_x_1766:
        /* <DEDUP_REMOVED lines=25> */
.L_x_1772:
[----:B------:R-:W-:Y:S05]  /*43970*/  BSYNC.RECONVERGENT B8 ;  /* 0x0000000000087941 */ /* 0x000fea0003800200 */
.L_x_1771:
        /* <DEDUP_REMOVED lines=21> */
.L_x_1774:
[----:B-1----:R-:W-:Y:S01]  /*43ad0*/  FMUL.FTZ R2, R56, R6 ;  /* 0x0000000638027220 */ /* 0x002fe20000410000 */
[----:B------:R-:W-:-:S03]  /*43ae0*/  FMUL.FTZ R6, R6, 0.5 ;  /* 0x3f00000006067820 */ /* 0x000fc60000410000 */
[----:B------:R-:W-:-:S04]  /*43af0*/  FFMA R56, -R2, R2, R56 ;  /* 0x0000000202387223 */ /* 0x000fc80000000138 */
[----:B------:R-:W-:-:S07]  /*43b00*/  FFMA R56, R56, R6, R2 ;  /* 0x0000000638387223 */ /* 0x000fce0000000002 */
.L_x_1775:
[----:B------:R-:W-:Y:S05]  /*43b10*/  BSYNC.RECONVERGENT B3 ;  /* 0x0000000000037941 */ /* 0x000fea0003800200 */
.L_x_1773:
        /* <DEDUP_REMOVED lines=14> */
.L_x_1777:
[----:B------:R-:W-:Y:S05]  /*43c00*/  BSYNC.RECONVERGENT B8 ;  /* 0x0000000000087941 */ /* 0x000fea0003800200 */
.L_x_1776:
        /* <DEDUP_REMOVED lines=25> */
.L_x_1779:
[----:B------:R-:W-:Y:S05]  /*43da0*/  BSYNC.RECONVERGENT B8 ;  /* 0x0000000000087941 */ /* 0x000fea0003800200 */
.L_x_1778:
        /* <DEDUP_REMOVED lines=34> */
.L_x_1781:
[----:B------:R-:W-:Y:S05]  /*43fd0*/  BSYNC.RECONVERGENT B8 ;  /* 0x0000000000087941 */ /* 0x000fea0003800200 */
.L_x_1780:
[----:B------:R-:W-:Y:S01]  /*43fe0*/  FSETP.NEU.AND P1, PT, R18, 1.00000000000000000000e+09, PT ;  /* 0x4e6e6b281200780b */ /* 0x000fe20003f2d000 */
[----:B------:R-:W-:Y:S01]  /*43ff0*/  FADD R3, R2, R57 ;  /* 0x0000003902037221 */ /* 0x000fe20000000000 */
[----:B------:R-:W-:-:S11]  /*44000*/  HFMA2 R2, -RZ, RZ, 25.71875, 3664 ;  /* 0x4e6e6b28ff027431 */ /* 0x000fd600000001ff */
[----:B------:R-:W-:Y:S05]  /*44010*/  @!P1 BREAK.RELIABLE B7 ;  /* 0x0000000000079942 */ /* 0x000fea0003800100 */
[----:B------:R-:W-:Y:S05]  /*44020*/  @!P1 BRA `(.L_x_1350) ;  /* 0x0000006400e09947 */ /* 0x000fea0003800000 */
.L_x_1770:
[----:B------:R-:W-:Y:S05]  /*44030*/  BSYNC.RELIABLE B7 ;  /* 0x0000000000077941 */ /* 0x000fea0003800100 */
.L_x_1769:
        /* <DEDUP_REMOVED lines=18> */
.L_x_1783:
[----:B------:R-:W-:Y:S05]  /*44160*/  BSYNC.RECONVERGENT B7 ;  /* 0x0000000000077941 */ /* 0x000fea0003800200 */
.L_x_1782:
        /* <DEDUP_REMOVED lines=15> */
.L_x_1785:
[----:B------:R-:W-:Y:S05]  /*44260*/  BSYNC.RECONVERGENT B7 ;  /* 0x0000000000077941 */ /* 0x000fea0003800200 */
.L_x_1784:
        /* <DEDUP_REMOVED lines=27> */
.L_x_1787:
[----:B------:R-:W-:Y:S01]  /*44420*/  FMUL.FTZ R42, R3, R2 ;  /* 0x00000002032a7220 */ /* 0x000fe20000410000 */
[----:B------:R-:W-:-:S03]  /*44430*/  FMUL.FTZ R2, R2, 0.5 ;  /* 0x3f00000002027820 */ /* 0x000fc60000410000 */
[----:B------:R-:W-:-:S04]  /*44440*/  FFMA R3, -R42, R42, R3 ;  /* 0x0000002a2a037223 */ /* 0x000fc80000000103 */
[----:B------:R-:W-:-:S07]  /*44450*/  FFMA R42, R3, R2, R42 ;  /* 0x00000002032a7223 */ /* 0x000fce000000002a */
.L_x_1788:
[----:B------:R-:W-:Y:S05]  /*44460*/  BSYNC.RECONVERGENT B3 ;  /* 0x0000000000037941 */ /* 0x000fea0003800200 */
.L_x_1786:
        /* <DEDUP_REMOVED lines=25> */
.L_x_1792:
[----:B------:R-:W-:Y:S05]  /*44600*/  BSYNC.RECONVERGENT B8 ;  /* 0x0000000000087941 */ /* 0x000fea0003800200 */
.L_x_1791:
        /* <DEDUP_REMOVED lines=21> */
.L_x_1794:
[----:B-1----:R-:W-:Y:S01]  /*44760*/  FMUL.FTZ R2, R56, R6 ;  /* 0x0000000638027220 */ /* 0x002fe20000410000 */
[----:B------:R-:W-:-:S03]  /*44770*/  FMUL.FTZ R6, R6, 0.5 ;  /* 0x3f00000006067820 */ /* 0x000fc60000410000 */
[----:B------:R-:W-:-:S04]  /*44780*/  FFMA R56, -R2, R2, R56 ;  /* 0x0000000202387223 */ /* 0x000fc80000000138 */
[----:B------:R-:W-:-:S07]  /*44790*/  FFMA R56, R56, R6, R2 ;  /* 0x0000000638387223 */ /* 0x000fce0000000002 */
.L_x_1795:
[----:B------:R-:W-:Y:S05]  /*447a0*/  BSYNC.RECONVERGENT B3 ;  /* 0x0000000000037941 */ /* 0x000fea0003800200 */
.L_x_1793:
        /* <DEDUP_REMOVED lines=14> */
.L_x_1797:
[----:B------:R-:W-:Y:S05]  /*44890*/  BSYNC.RECONVERGENT B8 ;  /* 0x0000000000087941 */ /* 0x000fea0003800200 */
.L_x_1796:
        /* <DEDUP_REMOVED lines=25> */
.L_x_1799:
[----:B------:R-:W-:Y:S05]  /*44a30*/  BSYNC.RECONVERGENT B8 ;  /* 0x0000000000087941 */ /* 0x000fea0003800200 */
.L_x_1798:
        /* <DEDUP_REMOVED lines=34> */
.L_x_1801:
[----:B------:R-:W-:Y:S05]  /*44c60*/  BSYNC.RECONVERGENT B8 ;  /* 0x0000000000087941 */ /* 0x000fea0003800200 */
.L_x_1800:
[----:B------:R-:W-:Y:S01]  /*44c70*/  FSETP.NEU.AND P1, PT, R28, 1.00000000000000000000e+09, PT ;  /* 0x4e6e6b281c00780b */ /* 0x000fe20003f2d000 */
[----:B------:R-:W-:Y:S01]  /*44c80*/  FADD R3, R2, R57 ;  /* 0x0000003902037221 */ /* 0x000fe20000000000 */
[----:B------:R-:W-:-:S11]  /*44c90*/  HFMA2 R2, -RZ, RZ, 25.71875, 3664 ;  /* 0x4e6e6b28ff027431 */ /* 0x000fd600000001ff */
[----:B------:R-:W-:Y:S05]  /*44ca0*/  @!P1 BREAK.RELIABLE B7 ;  /* 0x0000000000079942 */ /* 0x000fea0003800100 */
[----:B------:R-:W-:Y:S05]  /*44cb0*/  @!P1 BRA `(.L_x_1350) ;  /* 0x0000005800bc9947 */ /* 0x000fea0003800000 */
.L_x_1790:
[----:B------:R-:W-:Y:S05]  /*44cc0*/  BSYNC.RELIABLE B7 ;  /* 0x0000000000077941 */ /* 0x000fea0003800100 */
.L_x_1789:
        /* <DEDUP_REMOVED lines=18> */
.L_x_1803:
[----:B------:R-:W-:Y:S05]  /*44df0*/  BSYNC.RECONVERGENT B7 ;  /* 0x0000000000077941 */ /* 0x000fea0003800200 */
.L_x_1802:
        /* <DEDUP_REMOVED lines=15> */
.L_x_1805:
[----:B------:R-:W-:Y:S05]  /*44ef0*/  BSYNC.RECONVERGENT B7 ;  /* 0x0000000000077941 */ /* 0x000fea0003800200 */
.L_x_1804:
        /* <DEDUP_REMOVED lines=27> */
.L_x_1807:
[----:B------:R-:W-:Y:S01]  /*450b0*/  FMUL.FTZ R42, R3, R2 ;  /* 0x00000002032a7220 */ /* 0x000fe20000410000 */
[----:B------:R-:W-:-:S03]  /*450c0*/  FMUL.FTZ R2, R2, 0.5 ;  /* 0x3f00000002027820 */ /* 0x000fc60000410000 */
[----:B------:R-:W-:-:S04]  /*450d0*/  FFMA R3, -R42, R42, R3 ;  /* 0x0000002a2a037223 */ /* 0x000fc80000000103 */
[----:B------:R-:W-:-:S07]  /*450e0*/  FFMA R42, R3, R2, R42 ;  /* 0x00000002032a7223 */ /* 0x000fce000000002a */
.L_x_1808:
[----:B------:R-:W-:Y:S05]  /*450f0*/  BSYNC.RECONVERGENT B3 ;  /* 0x0000000000037941 */ /* 0x000fea0003800200 */
.L_x_1806:
        /* <DEDUP_REMOVED lines=25> */
.L_x_1812:
[----:B------:R-:W-:Y:S05]  /*45290*/  BSYNC.RECONVERGENT B8 ;  /* 0x0000000000087941 */ /* 0x000fea0003800200 */
.L_x_1811:
        /* <DEDUP_REMOVED lines=21> */
.L_x_1814:
[----:B-1----:R-:W-:Y:S01]  /*453f0*/  FMUL.FTZ R2, R56, R6 ;  /* 0x0000000638027220 */ /* 0x002fe20000410000 */
[----:B------:R-:W-:-:S03]  /*45400*/  FMUL.FTZ R6, R6, 0.5 ;  /* 0x3f00000006067820 */ /* 0x000fc60000410000 */
[----:B------:R-:W-:-:S04]  /*45410*/  FFMA R56, -R2, R2, R56 ;  /* 0x0000000202387223 */ /* 0x000fc80000000138 */
[----:B------:R-:W-:-:S07]  /*45420*/  FFMA R56, R56, R6, R2 ;  /* 0x0000000638387223 */ /* 0x000fce0000000002 */
.L_x_1815:
[----:B------:R-:W-:Y:S05]  /*45430*/  BSYNC.RECONVERGENT B3 ;  /* 0x0000000000037941 */ /* 0x000fea0003800200 */
.L_x_1813:
        /* <DEDUP_REMOVED lines=14> */
.L_x_1817:
[----:B------:R-:W-:Y:S05]  /*45520*/  BSYNC.RECONVERGENT B8 ;  /* 0x0000000000087941 */ /* 0x000fea0003800200 */
.L_x_1816:
        /* <DEDUP_REMOVED lines=25> */
.L_x_1819:
[----:B------:R-:W-:Y:S05]  /*456c0*/  BSYNC.RECONVERGENT B8 ;  /* 0x0000000000087941 */ /* 0x000fea0003800200 */
.L_x_1818:
        /* <DEDUP_REMOVED lines=34> */
.L_x_1821:
[----:B------:R-:W-:Y:S05]  /*458f0*/  BSYNC.RECONVERGENT B8 ;  /* 0x0000000000087941 */ /* 0x000fea0003800200 */
.L_x_1820:
[----:B------:R-:W-:Y:S01]  /*45900*/  FSETP.NEU.AND P1, PT, R40, 1.00000000000000000000e+09, PT ;  /* 0x4e6e6b282800780b */ /* 0x000fe20003f2d000 */
[----:B------:R-:W-:Y:S01]  /*45910*/  FADD R3, R2, R57 ;  /* 0x0000003902037221 */ /* 0x000fe20000000000 */
[----:B------:R-:W-:-:S11]  /*45920*/  HFMA2 R2, -RZ, RZ, 25.71875, 3664 ;  /* 0x4e6e6b28ff027431 */ /* 0x000fd600000001ff */
[----:B------:R-:W-:Y:S05]  /*45930*/  @!P1 BREAK.RELIABLE B7 ;  /* 0x0000000000079942 */ /* 0x000fea0003800100 */
[----:B------:R-:W-:Y:S05]  /*45940*/  @!P1 BRA `(.L_x_1350) ;  /* 0x0000004c00989947 */ /* 0x000fea0003800000 */
.L_x_1810:
[----:B------:R-:W-:Y:S05]  /*45950*/  BSYNC.RELIABLE B7 ;  /* 0x0000000000077941 */ /* 0x000fea0003800100 */
.L_x_1809:
        /* <DEDUP_REMOVED lines=18> */
.L_x_1823:
[----:B------:R-:W-:Y:S05]  /*45a80*/  BSYNC.RECONVERGENT B7 ;  /* 0x0000000000077941 */ /* 0x000fea0003800200 */
.L_x_1822:
        /* <DEDUP_REMOVED lines=15> */
.L_x_1825:
[----:B------:R-:W-:Y:S05]  /*45b80*/  BSYNC.RECONVERGENT B7 ;  /* 0x0000000000077941 */ /* 0x000fea0003800200 */
.L_x_1824:
        /* <DEDUP_REMOVED lines=27> */
.L_x_1827:
[----:B------:R-:W-:Y:S01]  /*45d40*/  FMUL.FTZ R42, R3, R2 ;  /* 0x00000002032a7220 */ /* 0x000fe20000410000 */
[----:B------:R-:W-:-:S03]  /*45d50*/  FMUL.FTZ R2, R2, 0.5 ;  /* 0x3f00000002027820 */ /* 0x000fc60000410000 */
[----:B------:R-:W-:-:S04]  /*45d60*/  FFMA R3, -R42, R42, R3 ;  /* 0x0000002a2a037223 */ /* 0x000fc80000000103 */
[----:B------:R-:W-:-:S07]  /*45d70*/  FFMA R42, R3, R2, R42 ;  /* 0x00000002032a7223 */ /* 0x000fce000000002a */
.L_x_1828:
[----:B------:R-:W-:Y:S05]  /*45d80*/  BSYNC.RECONVERGENT B3 ;  /* 0x0000000000037941 */ /* 0x000fea0003800200 */
.L_x_1826:
        /* <DEDUP_REMOVED lines=25> */
.L_x_1832:
[----:B------:R-:W-:Y:S05]  /*45f20*/  BSYNC.RECONVERGENT B8 ;  /* 0x0000000000087941 */ /* 0x000fea0003800200 */
.L_x_1831:
        /* <DEDUP_REMOVED lines=21> */
.L_x_1834:
[----:B-1----:R-:W-:Y:S01]  /*46080*/  FMUL.FTZ R2, R56, R6 ;  /* 0x0000000638027220 */ /* 0x002fe20000410000 */
[----:B------:R-:W-:-:S03]  /*46090*/  FMUL.FTZ R6, R6, 0.5 ;  /* 0x3f00000006067820 */ /* 0x000fc60000410000 */
[----:B------:R-:W-:-:S04]  /*460a0*/  FFMA R56, -R2, R2, R56 ;  /* 0x0000000202387223 */ /* 0x000fc80000000138 */
[----:B------:R-:W-:-:S07]  /*460b0*/  FFMA R56, R56, R6, R2 ;  /* 0x0000000638387223 */ /* 0x000fce0000000002 */
.L_x_1835:
[----:B------:R-:W-:Y:S05]  /*460c0*/  BSYNC.RECONVERGENT B3 ;  /* 0x0000000000037941 */ /* 0x000fea0003800200 */
.L_x_1833:
        /* <DEDUP_REMOVED lines=14> */
.L_x_1837:
[----:B------:R-:W-:Y:S05]  /*461b0*/  BSYNC.RECONVERGENT B8 ;  /* 0x0000000000087941 */ /* 0x000fea0003800200 */
.L_x_1836:
        /* <DEDUP_REMOVED lines=25> */
.L_x_1839:
[----:B------:R-:W-:Y:S05]  /*46350*/  BSYNC.RECONVERGENT B8 ;  /* 0x0000000000087941 */ /* 0x000fea0003800200 */
.L_x_1838:
        /* <DEDUP_REMOVED lines=34> */
.L_x_1841:
[----:B------:R-:W-:Y:S05]  /*46580*/  BSYNC.RECONVERGENT B8 ;  /* 0x0000000000087941 */ /* 0x000fea0003800200 */
.L_x_1840:
[----:B------:R-:W-:Y:S01]  /*46590*/  FSETP.NEU.AND P1, PT, R41, 1.00000000000000000000e+09, PT ;  /* 0x4e6e6b282900780b */ /* 0x000fe20003f2d000 */
[----:B------:R-:W-:Y:S01]  /*465a0*/  FADD R3, R2, R57 ;  /* 0x0000003902037221 */ /* 0x000fe20000000000 */
[----:B------:R-:W-:-:S11]  /*465b0*/  HFMA2 R2, -RZ, RZ, 25.71875, 3664 ;  /* 0x4e6e6b28ff027431 */ /* 0x000fd600000001ff */
[----:B------:R-:W-:Y:S05]  /*465c0*/  @!P1 BREAK.RELIABLE B7 ;  /* 0x0000000000079942 */ /* 0x000fea0003800100 */
[----:B------:R-:W-:Y:S05]  /*465d0*/  @!P1 BRA `(.L_x_1350) ;  /* 0x0000004000749947 */ /* 0x000fea0003800000 */
.L_x_1830:
[----:B------:R-:W-:Y:S05]  /*465e0*/  BSYNC.RELIABLE B7 ;  /* 0x0000000000077941 */ /* 0x000fea0003800100 */
.L_x_1829:
        /* <DEDUP_REMOVED lines=18> */
.L_x_1843:
[----:B------:R-:W-:Y:S05]  /*46710*/  BSYNC.RECONVERGENT B7 ;  /* 0x0000000000077941 */ /* 0x000fea0003800200 */
.L_x_1842:
        /* <DEDUP_REMOVED lines=15> */
.L_x_1845:
[----:B------:R-:W-:Y:S05]  /*46810*/  BSYNC.RECONVERGENT B7 ;  /* 0x0000000000077941 */ /* 0x000fea0003800200 */
.L_x_1844:
        /* <DEDUP_REMOVED lines=27> */
.L_x_1847:
[----:B------:R-:W-:Y:S01]  /*469d0*/  FMUL.FTZ R42, R3, R2 ;  /* 0x00000002032a7220 */ /* 0x000fe20000410000 */
[----:B------:R-:W-:-:S03]  /*469e0*/  FMUL.FTZ R2, R2, 0.5 ;  /* 0x3f00000002027820 */ /* 0x000fc60000410000 */
[----:B------:R-:W-:-:S04]  /*469f0*/  FFMA R3, -R42, R42, R3 ;  /* 0x0000002a2a037223 */ /* 0x000fc80000000103 */
[----:B------:R-:W-:-:S07]  /*46a00*/  FFMA R42, R3, R2, R42 ;  /* 0x00000002032a7223 */ /* 0x000fce000000002a */
.L_x_1848:
[----:B------:R-:W-:Y:S05]  /*46a10*/  BSYNC.RECONVERGENT B3 ;  /* 0x0000000000037941 */ /* 0x000fea0003800200 */
.L_x_1846:
        /* <DEDUP_REMOVED lines=25> */
.L_x_1852:
[----:B------:R-:W-:Y:S05]  /*46bb0*/  BSYNC.RECONVERGENT B8 ;  /* 0x0000000000087941 */ /* 0x000fea0003800200 */
.L_x_1851:
        /* <DEDUP_REMOVED lines=21> */
.L_x_1854:
[----:B-1----:R-:W-:Y:S01]  /*46d10*/  FMUL.FTZ R2, R56, R6 ;  /* 0x0000000638027220 */ /* 0x002fe20000410000 */
[----:B------:R-:W-:-:S03]  /*46d20*/  FMUL.FTZ R6, R6, 0.5 ;  /* 0x3f00000006067820 */ /* 0x000fc60000410000 */
[----:B------:R-:W-:-:S04]  /*46d30*/  FFMA R56, -R2, R2, R56 ;  /* 0x0000000202387223 */ /* 0x000fc80000000138 */
[----:B------:R-:W-:-:S07]  /*46d40*/  FFMA R56, R56, R6, R2 ;  /* 0x0000000638387223 */ /* 0x000fce0000000002 */
.L_x_1855:
[----:B------:R-:W-:Y:S05]  /*46d50*/  BSYNC.RECONVERGENT B3 ;  /* 0x0000000000037941 */ /* 0x000fea0003800200 */
.L_x_1853:
        /* <DEDUP_REMOVED lines=14> */
.L_x_1857:
[----:B------:R-:W-:Y:S05]  /*46e40*/  BSYNC.RECONVERGENT B8 ;  /* 0x0000000000087941 */ /* 0x000fea0003800200 */
.L_x_1856:
        /* <DEDUP_REMOVED lines=25> */
.L_x_1859:
[----:B------:R-:W-:Y:S05]  /*46fe0*/  BSYNC.RECONVERGENT B8 ;  /* 0x0000000000087941 */ /* 0x000fea0003800200 */
.L_x_1858:
        /* <DEDUP_REMOVED lines=34> */
.L_x_1861:
[----:B------:R-:W-:Y:S05]  /*47210*/  BSYNC.RECONVERGENT B8 ;  /* 0x0000000000087941 */ /* 0x000fea0003800200 */
.L_x_1860:
[----:B------:R-:W-:Y:S01]  /*47220*/  FSETP.NEU.AND P1, PT, R18, 1.00000000000000000000e+09, PT ;  /* 0x4e6e6b281200780b */ /* 0x000fe20003f2d000 */
[----:B------:R-:W-:Y:S01]  /*47230*/  FADD R3, R2, R57 ;  /* 0x0000003902037221 */ /* 0x000fe20000000000 */
[----:B------:R-:W-:-:S11]  /*47240*/  HFMA2 R2, -RZ, RZ, 25.71875, 3664 ;  /* 0x4e6e6b28ff027431 */ /* 0x000fd600000001ff */
[----:B------:R-:W-:Y:S05]  /*47250*/  @!P1 BREAK.RELIABLE B7 ;  /* 0x0000000000079942 */ /* 0x000fea0003800100 */
[----:B------:R-:W-:Y:S05]  /*47260*/  @!P1 BRA `(.L_x_1350) ;  /* 0x0000003400509947 */ /* 0x000fea0003800000 */
.L_x_1850:
[----:B------:R-:W-:Y:S05]  /*47270*/  BSYNC.RELIABLE B7 ;  /* 0x0000000000077941 */ /* 0x000fea0003800100 */
.L_x_1849:
        /* <DEDUP_REMOVED lines=18> */
.L_x_1863:
[----:B------:R-:W-:Y:S05]  /*473a0*/  BSYNC.RECONVERGENT B7 ;  /* 0x0000000000077941 */ /* 0x000fea0003800200 */
.L_x_1862:
        /* <DEDUP_REMOVED lines=15> */
.L_x_1865:
[----:B------:R-:W-:Y:S05]  /*474a0*/  BSYNC.RECONVERGENT B7 ;  /* 0x0000000000077941 */ /* 0x000fea0003800200 */
.L_x_1864:
        /* <DEDUP_REMOVED lines=27> */
.L_x_1867:
[----:B------:R-:W-:Y:S01]  /*47660*/  FMUL.FTZ R42, R3, R2 ;  /* 0x00000002032a7220 */ /* 0x000fe20000410000 */
[----:B------:R-:W-:-:S03]  /*47670*/  FMUL.FTZ R2, R2, 0.5 ;  /* 0x3f00000002027820 */ /* 0x000fc60000410000 */
[----:B------:R-:W-:-:S04]  /*47680*/  FFMA R3, -R42, R42, R3 ;  /* 0x0000002a2a037223 */ /* 0x000fc80000000103 */
[----:B------:R-:W-:-:S07]  /*47690*/  FFMA R42, R3, R2, R42 ;  /* 0x00000002032a7223 */ /* 0x000fce000000002a */
.L_x_1868:
[----:B------:R-:W-:Y:S05]  /*476a0*/  BSYNC.RECONVERGENT B3 ;  /* 0x0000000000037941 */ /* 0x000fea0003800200 */
.L_x_1866:
        /* <DEDUP_REMOVED lines=25> */
.L_x_1872:
[----:B------:R-:W-:Y:S05]  /*47840*/  BSYNC.RECONVERGENT B8 ;  /* 0x0000000000087941 */ /* 0x000fea0003800200 */
.L_x_1871:
        /* <DEDUP_REMOVED lines=21> */
.L_x_1874:
[----:B-1----:R-:W-:Y:S01]  /*479a0*/  FMUL.FTZ R2, R56, R6 ;  /* 0x0000000638027220 */ /* 0x002fe20000410000 */
[----:B------:R-:W-:-:S03]  /*479b0*/  FMUL.FTZ R6, R6, 0.5 ;  /* 0x3f00000006067820 */ /* 0x000fc60000410000 */
[----:B------:R-:W-:-:S04]  /*479c0*/  FFMA R56, -R2, R2, R56 ;  /* 0x0000000202387223 */ /* 0x000fc80000000138 */
[----:B------:R-:W-:-:S07]  /*479d0*/  FFMA R56, R56, R6, R2 ;  /* 0x0000000638387223 */ /* 0x000fce0000000002 */
.L_x_1875:
[----:B------:R-:W-:Y:S05]  /*479e0*/  BSYNC.RECONVERGENT B3 ;  /* 0x0000000000037941 */ /* 0x000fea0003800200 */
.L_x_1873:
        /* <DEDUP_REMOVED lines=14> */
.L_x_1877:
[----:B------:R-:W-:Y:S05]  /*47ad0*/  BSYNC.RECONVERGENT B8 ;  /* 0x0000000000087941 */ /* 0x000fea0003800200 */
.L_x_1876:
        /* <DEDUP_REMOVED lines=25> */
.L_x_1879:
[----:B------:R-:W-:Y:S05]  /*47c70*/  BSYNC.RECONVERGENT B8 ;  /* 0x0000000000087941 */ /* 0x000fea0003800200 */
.L_x_1878:
        /* <DEDUP_REMOVED lines=34> */
.L_x_1881:
[----:B------:R-:W-:Y:S05]  /*47ea0*/  BSYNC.RECONVERGENT B8 ;  /* 0x0000000000087941 */ /* 0x000fea0003800200 */
.L_x_1880:
[----:B------:R-:W-:Y:S01]  /*47eb0*/  FSETP.NEU.AND P1, PT, R28, 1.00000000000000000000e+09, PT ;  /* 0x4e6e6b281c00780b */ /* 0x000fe20003f2d000 */
[----:B------:R-:W-:Y:S01]  /*47ec0*/  FADD R3, R2, R57 ;  /* 0x0000003902037221 */ /* 0x000fe20000000000 */
[----:B------:R-:W-:-:S11]  /*47ed0*/  HFMA2 R2, -RZ, RZ, 25.71875, 3664 ;  /* 0x4e6e6b28ff027431 */ /* 0x000fd600000001ff */
[----:B------:R-:W-:Y:S05]  /*47ee0*/  @!P1 BREAK.RELIABLE B7 ;  /* 0x0000000000079942 */ /* 0x000fea0003800100 */
[----:B------:R-:W-:Y:S05]  /*47ef0*/  @!P1 BRA `(.L_x_1350) ;  /* 0x00000028002c9947 */ /* 0x000fea0003800000 */
.L_x_1870:
[----:B------:R-:W-:Y:S05]  /*47f00*/  BSYNC.RELIABLE B7 ;  /* 0x0000000000077941 */ /* 0x000fea0003800100 */
.L_x_1869:
        /* <DEDUP_REMOVED lines=18> */
.L_x_1883:
[----:B------:R-:W-:Y:S05]  /*48030*/  BSYNC.RECONVERGENT B7 ;  /* 0x0000000000077941 */ /* 0x000fea0003800200 */
.L_x_1882:
        /* <DEDUP_REMOVED lines=15> */
.L_x_1885:
[----:B------:R-:W-:Y:S05]  /*48130*/  BSYNC.RECONVERGENT B7 ;  /* 0x0000000000077941 */ /* 0x000fea0003800200 */
.L_x_1884:
        /* <DEDUP_REMOVED lines=27> */
.L_x_1887:
[----:B------:R-:W-:Y:S01]  /*482f0*/  FMUL.FTZ R42, R3, R2 ;  /* 0x00000002032a7220 */ /* 0x000fe20000410000 */
[----:B------:R-:W-:-:S03]  /*48300*/  FMUL.FTZ R2, R2, 0.5 ;  /* 0x3f00000002027820 */ /* 0x000fc60000410000 */
[----:B------:R-:W-:-:S04]  /*48310*/  FFMA R3, -R42, R42, R3 ;  /* 0x0000002a2a037223 */ /* 0x000fc80000000103 */
[----:B------:R-:W-:-:S07]  /*48320*/  FFMA R42, R3, R2, R42 ;  /* 0x00000002032a7223 */ /* 0x000fce000000002a */
.L_x_1888:
[----:B------:R-:W-:Y:S05]  /*48330*/  BSYNC.RECONVERGENT B3 ;  /* 0x0000000000037941 */ /* 0x000fea0003800200 */
.L_x_1886:
        /* <DEDUP_REMOVED lines=25> */
.L_x_1892:
[----:B------:R-:W-:Y:S05]  /*484d0*/  BSYNC.RECONVERGENT B8 ;  /* 0x0000000000087941 */ /* 0x000fea0003800200 */
.L_x_1891:
        /* <DEDUP_REMOVED lines=21> */
.L_x_1894:
[----:B-1----:R-:W-:Y:S01]  /*48630*/  FMUL.FTZ R2, R56, R6 ;  /* 0x0000000638027220 */ /* 0x002fe20000410000 */
[----:B------:R-:W-:-:S03]  /*48640*/  FMUL.FTZ R6, R6, 0.5 ;  /* 0x3f00000006067820 */ /* 0x000fc60000410000 */
[----:B------:R-:W-:-:S04]  /*48650*/  FFMA R56, -R2, R2, R56 ;  /* 0x0000000202387223 */ /* 0x000fc80000000138 */
[----:B------:R-:W-:-:S07]  /*48660*/  FFMA R56, R56, R6, R2 ;  /* 0x0000000638387223 */ /* 0x000fce0000000002 */
.L_x_1895:
[----:B------:R-:W-:Y:S05]  /*48670*/  BSYNC.RECONVERGENT B3 ;  /* 0x0000000000037941 */ /* 0x000fea0003800200 */
.L_x_1893:
        /* <DEDUP_REMOVED lines=14> */
.L_x_1897:
[----:B------:R-:W-:Y:S05]  /*48760*/  BSYNC.RECONVERGENT B8 ;  /* 0x0000000000087941 */ /* 0x000fea0003800200 */
.L_x_1896:
        /* <DEDUP_REMOVED lines=25> */
.L_x_1899:
[----:B------:R-:W-:Y:S05]  /*48900*/  BSYNC.RECONVERGENT B8 ;  /* 0x0000000000087941 */ /* 0x000fea0003800200 */
.L_x_1898:
        /* <DEDUP_REMOVED lines=34> */
.L_x_1901:
[----:B------:R-:W-:Y:S05]  /*48b30*/  BSYNC.RECONVERGENT B8 ;  /* 0x0000000000087941 */ /* 0x000fea0003800200 */
.L_x_1900:
[----:B------:R-:W-:Y:S01]  /*48b40*/  FSETP.NEU.AND P1, PT, R40, 1.00000000000000000000e+09, PT ;  /* 0x4e6e6b282800780b */ /* 0x000fe20003f2d000 */
[----:B------:R-:W-:Y:S01]  /*48b50*/  FADD R3, R2, R57 ;  /* 0x0000003902037221 */ /* 0x000fe20000000000 */
[----:B------:R-:W-:-:S11]  /*48b60*/  HFMA2 R2, -RZ, RZ, 25.71875, 3664 ;  /* 0x4e6e6b28ff027431 */ /* 0x000fd600000001ff */
[----:B------:R-:W-:Y:S05]  /*48b70*/  @!P1 BREAK.RELIABLE B7 ;  /* 0x0000000000079942 */ /* 0x000fea0003800100 */
[----:B------:R-:W-:Y:S05]  /*48b80*/  @!P1 BRA `(.L_x_1350) ;  /* 0x0000001c00089947 */ /* 0x000fea0003800000 */
.L_x_1890:
[----:B------:R-:W-:Y:S05]  /*48b90*/  BSYNC.RELIABLE B7 ;  /* 0x0000000000077941 */ /* 0x000fea0003800100 */
.L_x_1889:
        /* <DEDUP_REMOVED lines=18> */
.L_x_1903:
[----:B------:R-:W-:Y:S05]  /*48cc0*/  BSYNC.RECONVERGENT B7 ;  /* 0x0000000000077941 */ /* 0x000fea0003800200 */
.L_x_1902:
        /* <DEDUP_REMOVED lines=15> */
.L_x_1905:
[----:B------:R-:W-:Y:S05]  /*48dc0*/  BSYNC.RECONVERGENT B7 ;  /* 0x0000000000077941 */ /* 0x000fea0003800200 */
.L_x_1904:
        /* <DEDUP_REMOVED lines=27> */
.L_x_1907:
[----:B------:R-:W-:Y:S01]  /*48f80*/  FMUL.FTZ R42, R3, R2 ;  /* 0x00000002032a7220 */ /* 0x000fe20000410000 */
[----:B------:R-:W-:-:S03]  /*48f90*/  FMUL.FTZ R2, R2, 0.5 ;  /* 0x3f00000002027820 */ /* 0x000fc60000410000 */
[----:B------:R-:W-:-:S04]  /*48fa0*/  FFMA R3, -R42, R42, R3 ;  /* 0x0000002a2a037223 */ /* 0x000fc80000000103 */
[----:B------:R-:W-:-:S07]  /*48fb0*/  FFMA R42, R3, R2, R42 ;  /* 0x00000002032a7223 */ /* 0x000fce000000002a */
.L_x_1908:
[----:B------:R-:W-:Y:S05]  /*48fc0*/  BSYNC.RECONVERGENT B3 ;  /* 0x0000000000037941 */ /* 0x000fea0003800200 */
.L_x_1906:
        /* <DEDUP_REMOVED lines=25> */
.L_x_1912:
[----:B------:R-:W-:Y:S05]  /*49160*/  BSYNC.RECONVERGENT B8 ;  /* 0x0000000000087941 */ /* 0x000fea0003800200 */
.L_x_1911:
        /* <DEDUP_REMOVED lines=21> */
.L_x_1914:
[----:B-1----:R-:W-:Y:S01]  /*492c0*/  FMUL.FTZ R2, R56, R6 ;  /* 0x0000000638027220 */ /* 0x002fe20000410000 */
[----:B------:R-:W-:-:S03]  /*492d0*/  FMUL.FTZ R6, R6, 0.5 ;  /* 0x3f00000006067820 */ /* 0x000fc60000410000 */
[----:B------:R-:W-:-:S04]  /*492e0*/  FFMA R56, -R2, R2, R56 ;  /* 0x0000000202387223 */ /* 0x000fc80000000138 */
[----:B------:R-:W-:-:S07]  /*492f0*/  FFMA R56, R56, R6, R2 ;  /* 0x0000000638387223 */ /* 0x000fce0000000002 */
.L_x_1915:
[----:B------:R-:W-:Y:S05]  /*49300*/  BSYNC.RECONVERGENT B3 ;  /* 0x0000000000037941 */ /* 0x000fea0003800200 */
.L_x_1913:
        /* <DEDUP_REMOVED lines=14> */
.L_x_1917:
[----:B------:R-:W-:Y:S05]  /*493f0*/  BSYNC.RECONVERGENT B8 ;  /* 0x0000000000087941 */ /* 0x000fea0003800200 */
.L_x_1916:
        /* <DEDUP_REMOVED lines=25> */
.L_x_1919:
[----:B------:R-:W-:Y:S05]  /*49590*/  BSYNC.RECONVERGENT B8 ;  /* 0x0000000000087941 */ /* 0x000fea0003800200 */
.L_x_1918:
        /* <DEDUP_REMOVED lines=34> */
.L_x_1921:
[----:B------:R-:W-:Y:S05]  /*497c0*/  BSYNC.RECONVERGENT B8 ;  /* 0x0000000000087941 */ /* 0x000fea0003800200 */
.L_x_1920:
[----:B------:R-:W-:Y:S01]  /*497d0*/  FSETP.NEU.AND P1, PT, R41, 1.00000000000000000000e+09, PT ;  /* 0x4e6e6b282900780b */ /* 0x000fe20003f2d000 */
[----:B------:R-:W-:Y:S01]  /*497e0*/  FADD R3, R2, R57 ;  /* 0x0000003902037221 */ /* 0x000fe20000000000 */
[----:B------:R-:W-:-:S11]  /*497f0*/  HFMA2 R2, -RZ, RZ, 25.71875, 3664 ;  /* 0x4e6e6b28ff027431 */ /* 0x000fd600000001ff */
[----:B------:R-:W-:Y:S05]  /*49800*/  @!P1 BREAK.RELIABLE B7 ;  /* 0x0000000000079942 */ /* 0x000fea0003800100 */
[----:B------:R-:W-:Y:S05]  /*49810*/  @!P1 BRA `(.L_x_1350) ;  /* 0x0000000c00e49947 */ /* 0x000fea0003800000 */
.L_x_1910:
[----:B------:R-:W-:Y:S05]  /*49820*/  BSYNC.RELIABLE B7 ;  /* 0x0000000000077941 */ /* 0x000fea0003800100 */
.L_x_1909:
        /* <DEDUP_REMOVED lines=18> */
.L_x_1923:
[----:B------:R-:W-:Y:S05]  /*49950*/  BSYNC.RECONVERGENT B7 ;  /* 0x0000000000077941 */ /* 0x000fea0003800200 */
.L_x_1922:
        /* <DEDUP_REMOVED lines=15> */
.L_x_1925:
[----:B------:R-:W-:Y:S05]  /*49a50*/  BSYNC.RECONVERGENT B7 ;  /* 0x0000000000077941 */ /* 0x000fea0003800200 */
.L_x_1924:
        /* <DEDUP_REMOVED lines=27> */
.L_x_1927:
[----:B------:R-:W-:Y:S01]  /*49c10*/  FMUL.FTZ R42, R3, R2 ;  /* 0x00000002032a7220 */ /* 0x000fe20000410000 */
[----:B------:R-:W-:-:S03]  /*49c20*/  FMUL.FTZ R2, R2, 0.5 ;  /* 0x3f00000002027820 */ /* 0x000fc60000410000 */
[----:B------:R-:W-:-:S04]  /*49c30*/  FFMA R3, -R42, R42, R3 ;  /* 0x0000002a2a037223 */ /* 0x000fc80000000103 */
[----:B------:R-:W-:-:S07]  /*49c40*/  FFMA R42, R3, R2, R42 ;  /* 0x00000002032a7223 */ /* 0x000fce000000002a */
.L_x_1928:
[----:B------:R-:W-:Y:S05]  /*49c50*/  BSYNC.RECONVERGENT B3 ;  /* 0x0000000000037941 */ /* 0x000fea0003800200 */
.L_x_1926:
        /* <DEDUP_REMOVED lines=25> */
.L_x_1932:
[----:B------:R-:W-:Y:S05]  /*49df0*/  BSYNC.RECONVERGENT B8 ;  /* 0x0000000000087941 */ /* 0x000fea0003800200 */
.L_x_1931:
        /* <DEDUP_REMOVED lines=21> */
.L_x_1934:
[----:B------:R-:W-:Y:S01]  /*49f50*/  FMUL.FTZ R2, R53, R6 ;  /* 0x0000000635027220 */ /* 0x000fe20000410000 */
[----:B------:R-:W-:-:S03]  /*49f60*/  FMUL.FTZ R6, R6, 0.5 ;  /* 0x3f00000006067820 */ /* 0x000fc60000410000 */
[----:B------:R-:W-:-:S04]  /*49f70*/  FFMA R53, -R2, R2, R53 ;  /* 0x0000000202357223 */ /* 0x000fc80000000135 */
[----:B------:R-:W-:-:S07]  /*49f80*/  FFMA R53, R53, R6, R2 ;  /* 0x0000000635357223 */ /* 0x000fce0000000002 */
.L_x_1935:
[----:B------:R-:W-:Y:S05]  /*49f90*/  BSYNC.RECONVERGENT B3 ;  /* 0x0000000000037941 */ /* 0x000fea0003800200 */
.L_x_1933:
        /* <DEDUP_REMOVED lines=14> */
.L_x_1937:
[----:B------:R-:W-:Y:S05]  /*4a080*/  BSYNC.RECONVERGENT B8 ;  /* 0x0000000000087941 */ /* 0x000fea0003800200 */
.L_x_1936:
        /* <DEDUP_REMOVED lines=25> */
.L_x_1939:
[----:B------:R-:W-:Y:S05]  /*4a220*/  BSYNC.RECONVERGENT B8 ;  /* 0x0000000000087941 */ /* 0x000fea0003800200 */
.L_x_1938:
        /* <DEDUP_REMOVED lines=12> */
[----:B------:R-:W-:-:S04]  /*4a2f0*/  FFMA R3, R39, R3, R48 ;  /* 0x0000000327037223 */ /* 0x000fc80000000030 */
[----:B------:R-:W-:Y:S01]  /*4a300*/  FFMA R19, R39, R3, R2 ;  /* 0x0000000327137223 */ /* 0x000fe20000000002 */
[----:B------:R-:W-:Y:S01]  /*4a310*/  FMUL R2, R45, 4 ;  /* 0x408000002d027820 */ /* 0x000fe20000400000 */
        /* <DEDUP_REMOVED lines=19> */
.L_x_1941:
[----:B------:R-:W-:Y:S05]  /*4a450*/  BSYNC.RECONVERGENT B8 ;  /* 0x0000000000087941 */ /* 0x000fea0003800200 */
.L_x_1940:
[----:B------:R-:W-:Y:S01]  /*4a460*/  FSETP.NEU.AND P0, PT, R18, 1.00000000000000000000e+09, PT ;  /* 0x4e6e6b281200780b */ /* 0x000fe20003f0d000 */
[----:B------:R-:W-:Y:S02]  /*4a470*/  HFMA2 R2, -RZ, RZ, 25.71875, 3664 ;  /* 0x4e6e6b28ff027431 */ /* 0x000fe400000001ff */
[----:B------:R-:W-:-:S10]  /*4a480*/  FADD R3, R4, R35 ;  /* 0x0000002304037221 */ /* 0x000fd40000000000 */
[----:B------:R-:W-:Y:S05]  /*4a490*/  @!P0 BREAK.RELIABLE B7 ;  /* 0x0000000000078942 */ /* 0x000fea0003800100 */
[----:B------:R-:W-:Y:S05]  /*4a4a0*/  @!P0 BRA `(.L_x_1350) ;  /* 0x0000000000c08947 */ /* 0x000fea0003800000 */
.L_x_1930:
[----:B------:R-:W-:Y:S05]  /*4a4b0*/  BSYNC.RELIABLE B7 ;  /* 0x0000000000077941 */ /* 0x000fea0003800100 */
.L_x_1929:
        /* <DEDUP_REMOVED lines=18> */
.L_x_1943:
[----:B------:R-:W-:Y:S05]  /*4a5e0*/  BSYNC.RECONVERGENT B7 ;  /* 0x0000000000077941 */ /* 0x000fea0003800200 */
.L_x_1942:
        /* <DEDUP_REMOVED lines=15> */
.L_x_1945:
[----:B------:R-:W-:Y:S05]  /*4a6e0*/  BSYNC.RECONVERGENT B7 ;  /* 0x0000000000077941 */ /* 0x000fea0003800200 */
.L_x_1944:
        /* <DEDUP_REMOVED lines=12> */
.L_x_1350:
[----:B------:R-:W-:Y:S05]  /*4a7b0*/  BSYNC.RECONVERGENT B6 ;  /* 0x0000000000067941 */ /* 0x000fea0003800200 */
.L_x_1347:
[----:B------:R-:W-:Y:S01]  /*4a7c0*/  FSETP.GEU.AND P0, PT, R27, RZ, PT ;  /* 0x000000ff1b00720b */ /* 0x000fe20003f0e000 */
[----:B------:R-:W-:Y:S01]  /*4a7d0*/  BSSY.RECONVERGENT B3, `(.L_x_118) ;  /* 0x0000006000037945 */ /* 0x000fe20003800200 */
[----:B------:R-:W-:-:S11]  /*4a7e0*/  MOV R28, R2 ;  /* 0x00000002001c7202 */ /* 0x000fd60000000f00 */
[----:B------:R-:W-:Y:S05]  /*4a7f0*/  @!P0 BRA `(.L_x_1946) ;  /* 0x00000000000c8947 */ /* 0x000fea0003800000 */
[----:B------:R-:W-:Y:S02]  /*4a800*/  FSETP.GEU.AND P0, PT, R2, RZ, PT ;  /* 0x000000ff0200720b */ /* 0x000fe40003f0e000 */
[----:B------:R-:W-:-:S11]  /*4a810*/  MOV R28, R27 ;  /* 0x0000001b001c7202 */ /* 0x000fd60000000f00 */
[----:B------:R-:W-:-:S07]  /*4a820*/  @P0 FMNMX R28, R2, R27, PT ;  /* 0x0000001b021c0209 */ /* 0x000fce0003800000 */
.L_x_1946:
[----:B------:R-:W-:Y:S05]  /*4a830*/  BSYNC.RECONVERGENT B3 ;  /* 0x0000000000037941 */ /* 0x000fea0003800200 */
.L_x_118:
[----:B------:R-:W-:Y:S05]  /*4a840*/  BSYNC.RELIABLE B5 ;  /* 0x0000000000057941 */ /* 0x000fea0003800100 */
.L_x_104:
[----:B------:R-:W-:Y:S01]  /*4a850*/  ISETP.GT.AND P0, PT, R30, 0x1, PT ;  /* 0x000000011e00780c */ /* 0x000fe20003f04270 */
[-C--:B------:R-:W-:Y:S01]  /*4a860*/  FFMA R24, R23, R28.reuse, R24 ;  /* 0x0000001c17187223 */ /* 0x080fe20000000018 */
[----:B------:R-:W-:-:S03]  /*4a870*/  FFMA R5, R5, R28, R22 ;  /* 0x0000001c05057223 */ /* 0x000fc60000000016 */
[----:B------:R-:W-:Y:S01]  /*4a880*/  FADD R37, -R37, R24 ;  /* 0x0000001825257221 */ /* 0x000fe20000000100 */
[----:B------:R-:W-:-:S03]  /*4a890*/  FADD R36, -R36, R5 ;  /* 0x0000000524247221 */ /* 0x000fc60000000100 */
[----:B------:R-:W-:-:S04]  /*4a8a0*/  FMUL R3, R37, R37 ;  /* 0x0000002525037220 */ /* 0x000fc80000400000 */
[----:B------:R-:W-:Y:S01]  /*4a8b0*/  FFMA R4, R36, R36, R3 ;  /* 0x0000002424047223 */ /* 0x000fe20000000003 */
[----:B------:R-:W-:Y:S06]  /*4a8c0*/  @P0 BRA `(.L_x_1947) ;  /* 0x00000000003c0947 */ /* 0x000fec0003800000 */
[----:B------:R-:W-:-:S04]  /*4a8d0*/  VIMNMX.U32 R30, PT, PT, R30, 0x2, PT ;  /* 0x000000021e1e7848 */ /* 0x000fc80003fe0000 */
[----:B------:R-:W-:-:S04]  /*4a8e0*/  SHF.L.U32 R30, R30, 0x2, RZ ;  /* 0x000000021e1e7819 */ /* 0x000fc800000006ff */
[----:B------:R-:W0:Y:S02]  /*4a8f0*/  LDC R2, c[0x2][R30+0x90] ;  /* 0x008024001e027b82 */ /* 0x000e240000000800 */
[----:B0-----:R-:W-:-:S04]  /*4a900*/  SHF.R.S32.HI R3, RZ, 0x1f, R2 ;  /* 0x0000001fff037819 */ /* 0x001fc80000011402 */
.L_x_2125:
[----:B------:R-:W-:Y:S05]  /*4a910*/  BRX R2 -0x4a920                                                         (*"BRANCH_TARGETS .L_x_2126,.L_x_2127,.L_x_2128"*) ;  /* 0xfffffb5402b87949 */ /* 0x000fea000383ffff */
.L_x_2127:
[----:B------:R-:W-:Y:S01]  /*4a920*/  FADD R32, R32, 0.0010000000474974513054 ;  /* 0x3a83126f20207421 */ /* 0x000fe20000000000 */
[----:B------:R-:W-:-:S03]  /*4a930*/  FFMA R2, |R36|, 1.732050776481628418, |R37| ;  /* 0x3fddb3d724027823 */ /* 0x000fc60000000625 */
[----:B------:R-:W-:-:S05]  /*4a940*/  FADD R3, R32, R32 ;  /* 0x0000002020037221 */ /* 0x000fca0000000000 */
[----:B------:R-:W-:-:S04]  /*4a950*/  FSETP.GEU.AND P0, PT, R2, R3, PT ;  /* 0x000000030200720b */ /* 0x000fc80003f0e000 */
[----:B------:R-:W-:Y:S01]  /*4a960*/  FSETP.LEU.AND P0, PT, |R37|, R32, !P0 ;  /* 0x000000202500720b */ /* 0x000fe2000470b200 */
[----:B------:R-:W-:-:S12]  /*4a970*/  BRA `(.L_x_1948) ;  /* 0x00000000004c7947 */ /* 0x000fd80003800000 */
.L_x_2126:
[----:B------:R-:W-:-:S04]  /*4a980*/  FADD R3, R32, 0.0010000000474974513054 ;  /* 0x3a83126f20037421 */ /* 0x000fc80000000000 */
[----:B------:R-:W-:-:S05]  /*4a990*/  FMUL R3, R3, R3 ;  /* 0x0000000303037220 */ /* 0x000fca0000400000 */
[----:B------:R-:W-:Y:S01]  /*4a9a0*/  FSETP.LT.AND P0, PT, R4, R3, PT ;  /* 0x000000030400720b */ /* 0x000fe20003f01000 */
[----:B------:R-:W-:-:S12]  /*4a9b0*/  BRA `(.L_x_1948) ;  /* 0x00000000003c7947 */ /* 0x000fd80003800000 */
.L_x_1947:
[----:B------:R-:W-:-:S04]  /*4a9c0*/  MOV R3, 0xfffffffe ;  /* 0xfffffffe00037802 */ /* 0x000fc80000000f00 */
[----:B------:R-:W-:-:S04]  /*4a9d0*/  VIADDMNMX.U32 R30, R30, R3, 0x2, PT ;  /* 0x000000021e1e7446 */ /* 0x000fc80003800003 */
[----:B------:R-:W-:-:S04]  /*4a9e0*/  SHF.L.U32 R30, R30, 0x2, RZ ;  /* 0x000000021e1e7819 */ /* 0x000fc800000006ff */
[----:B------:R-:W0:Y:S02]  /*4a9f0*/  LDC R2, c[0x2][R30+0x9c] ;  /* 0x008027001e027b82 */ /* 0x000e240000000800 */
[----:B0-----:R-:W-:-:S04]  /*4aa00*/  SHF.R.S32.HI R3, RZ, 0x1f, R2 ;  /* 0x0000001fff037819 */ /* 0x001fc80000011402 */
.L_x_2129:
[----:B------:R-:W-:Y:S05]  /*4aa10*/  BRX R2 -0x4aa20                                                         (*"BRANCH_TARGETS .L_x_2130,.L_x_2131,.L_x_2128"*) ;  /* 0xfffffb5402787949 */ /* 0x000fea000383ffff */
.L_x_2131:
[----:B------:R-:W-:Y:S01]  /*4aa20*/  FADD R3, R32, 0.0010000000474974513054 ;  /* 0x3a83126f20037421 */ /* 0x000fe20000000000 */
[----:B------:R-:W-:-:S03]  /*4aa30*/  FFMA R2, |R37|, 1.732050776481628418, |R36| ;  /* 0x3fddb3d725027823 */ /* 0x000fc60000000624 */
[----:B------:R-:W-:-:S05]  /*4aa40*/  FADD R5, R3, R3 ;  /* 0x0000000303057221 */ /* 0x000fca0000000000 */
[----:B------:R-:W-:-:S04]  /*4aa50*/  FSETP.GEU.AND P0, PT, R2, R5, PT ;  /* 0x000000050200720b */ /* 0x000fc80003f0e000 */
[----:B------:R-:W-:Y:S01]  /*4aa60*/  FSETP.LEU.AND P0, PT, |R36|, R3, !P0 ;  /* 0x000000032400720b */ /* 0x000fe2000470b200 */
[----:B------:R-:W-:-:S12]  /*4aa70*/  BRA `(.L_x_1948) ;  /* 0x00000000000c7947 */ /* 0x000fd80003800000 */
.L_x_2130:
[----:B------:R-:W-:-:S05]  /*4aa80*/  FADD R32, R32, 0.0010000000474974513054 ;  /* 0x3a83126f20207421 */ /* 0x000fca0000000000 */
[----:B------:R-:W-:-:S04]  /*4aa90*/  FSETP.GEU.AND P0, PT, |R37|, R32, PT ;  /* 0x000000202500720b */ /* 0x000fc80003f0e200 */
[----:B------:R-:W-:-:S13]  /*4aaa0*/  FSETP.LT.AND P0, PT, |R36|, R32, !P0 ;  /* 0x000000202400720b */ /* 0x000fda0004701200 */
.L_x_1948:
[----:B------:R-:W-:Y:S01]  /*4aab0*/  HFMA2 R18, -RZ, RZ, 25.71875, 3664 ;  /* 0x4e6e6b28ff127431 */ /* 0x000fe200000001ff */
[----:B------:R-:W-:Y:S06]  /*4aac0*/  @!P0 BRA `(.L_x_83) ;  /* 0x0000002400a48947 */ /* 0x000fec0003800000 */
.L_x_2128:
[----:B------:R-:W-:-:S13]  /*4aad0*/  FSETP.GT.AND P0, PT, R33, RZ, PT ;  /* 0x000000ff2100720b */ /* 0x000fda0003f04000 */
[----:B------:R-:W-:Y:S05]  /*4aae0*/  @!P0 BRA `(.L_x_1949) ;  /* 0x0000000000888947 */ /* 0x000fea0003800000 */
[----:B------:R-:W-:-:S13]  /*4aaf0*/  ISETP.GT.AND P0, PT, R31, 0x1, PT ;  /* 0x000000011f00780c */ /* 0x000fda0003f04270 */
[----:B------:R-:W-:Y:S05]  /*4ab00*/  @P0 BRA `(.L_x_1950) ;  /* 0x00000000003c0947 */ /* 0x000fea0003800000 */
[----:B------:R-:W-:-:S04]  /*4ab10*/  VIMNMX.U32 R31, PT, PT, R31, 0x2, PT ;  /* 0x000000021f1f7848 */ /* 0x000fc80003fe0000 */
[----:B------:R-:W-:-:S04]  /*4ab20*/  SHF.L.U32 R31, R31, 0x2, RZ ;  /* 0x000000021f1f7819 */ /* 0x000fc800000006ff */
[----:B------:R-:W0:Y:S02]  /*4ab30*/  LDC R2, c[0x2][R31+0xa8] ;  /* 0x00802a001f027b82 */ /* 0x000e240000000800 */
[----:B0-----:R-:W-:-:S04]  /*4ab40*/  SHF.R.S32.HI R3, RZ, 0x1f, R2 ;  /* 0x0000001fff037819 */ /* 0x001fc80000011402 */
.L_x_2133:
[----:B------:R-:W-:Y:S05]  /*4ab50*/  BRX R2 -0x4ab60                                                         (*"BRANCH_TARGETS .L_x_2134,.L_x_2135,.L_x_1949"*) ;  /* 0xfffffb5402287949 */ /* 0x000fea000383ffff */
.L_x_2135:
[----:B------:R-:W-:Y:S01]  /*4ab60*/  FADD R2, R33, 0.0010000000474974513054 ;  /* 0x3a83126f21027421 */ /* 0x000fe20000000000 */
[----:B------:R-:W-:-:S03]  /*4ab70*/  FFMA R36, |R36|, 1.732050776481628418, |R37| ;  /* 0x3fddb3d724247823 */ /* 0x000fc60000000625 */
[----:B------:R-:W-:-:S05]  /*4ab80*/  FADD R3, R2, R2 ;  /* 0x0000000202037221 */ /* 0x000fca0000000000 */
[----:B------:R-:W-:-:S04]  /*4ab90*/  FSETP.GEU.AND P0, PT, R36, R3, PT ;  /* 0x000000032400720b */ /* 0x000fc80003f0e000 */
[----:B------:R-:W-:Y:S01]  /*4aba0*/  FSETP.LEU.AND P0, PT, |R37|, R2, !P0 ;  /* 0x000000022500720b */ /* 0x000fe2000470b200 */
[----:B------:R-:W-:-:S12]  /*4abb0*/  BRA `(.L_x_1951) ;  /* 0x00000000004c7947 */ /* 0x000fd80003800000 */
.L_x_2134:
[----:B------:R-:W-:-:S04]  /*4abc0*/  FADD R3, R33, 0.0010000000474974513054 ;  /* 0x3a83126f21037421 */ /* 0x000fc80000000000 */
[----:B------:R-:W-:-:S05]  /*4abd0*/  FMUL R3, R3, R3 ;  /* 0x0000000303037220 */ /* 0x000fca0000400000 */
[----:B------:R-:W-:Y:S01]  /*4abe0*/  FSETP.LT.AND P0, PT, R4, R3, PT ;  /* 0x000000030400720b */ /* 0x000fe20003f01000 */
[----:B------:R-:W-:-:S12]  /*4abf0*/  BRA `(.L_x_1951) ;  /* 0x00000000003c7947 */ /* 0x000fd80003800000 */
.L_x_1950:
[----:B------:R-:W-:-:S04]  /*4ac00*/  MOV R2, 0xfffffffe ;  /* 0xfffffffe00027802 */ /* 0x000fc80000000f00 */
[----:B------:R-:W-:-:S04]  /*4ac10*/  VIADDMNMX.U32 R31, R31, R2, 0x2, PT ;  /* 0x000000021f1f7446 */ /* 0x000fc80003800002 */
[----:B------:R-:W-:-:S04]  /*4ac20*/  SHF.L.U32 R31, R31, 0x2, RZ ;  /* 0x000000021f1f7819 */ /* 0x000fc800000006ff */
[----:B------:R-:W0:Y:S02]  /*4ac30*/  LDC R2, c[0x2][R31+0xb4] ;  /* 0x00802d001f027b82 */ /* 0x000e240000000800 */
[----:B0-----:R-:W-:-:S04]  /*4ac40*/  SHF.R.S32.HI R3, RZ, 0x1f, R2 ;  /* 0x0000001fff037819 */ /* 0x001fc80000011402 */
.L_x_2137:
[----:B------:R-:W-:Y:S05]  /*4ac50*/  BRX R2 -0x4ac60                                                         (*"BRANCH_TARGETS .L_x_2138,.L_x_2139,.L_x_1949"*) ;  /* 0xfffffb5002e87949 */ /* 0x000fea000383ffff */
.L_x_2139:
[----:B------:R-:W-:Y:S01]  /*4ac60*/  FADD R33, R33, 0.0010000000474974513054 ;  /* 0x3a83126f21217421 */ /* 0x000fe20000000000 */
[----:B------:R-:W-:-:S03]  /*4ac70*/  FFMA R37, |R37|, 1.732050776481628418, |R36| ;  /* 0x3fddb3d725257823 */ /* 0x000fc60000000624 */
[----:B------:R-:W-:-:S05]  /*4ac80*/  FADD R2, R33, R33 ;  /* 0x0000002121027221 */ /* 0x000fca0000000000 */
[----:B------:R-:W-:-:S04]  /*4ac90*/  FSETP.GEU.AND P0, PT, R37, R2, PT ;  /* 0x000000022500720b */ /* 0x000fc80003f0e000 */
[----:B------:R-:W-:Y:S01]  /*4aca0*/  FSETP.LEU.AND P0, PT, |R36|, R33, !P0 ;  /* 0x000000212400720b */ /* 0x000fe2000470b200 */
[----:B------:R-:W-:-:S12]  /*4acb0*/  BRA `(.L_x_1951) ;  /* 0x00000000000c7947 */ /* 0x000fd80003800000 */
.L_x_2138:
[----:B------:R-:W-:-:S05]  /*4acc0*/  FADD R33, R33, 0.0010000000474974513054 ;  /* 0x3a83126f21217421 */ /* 0x000fca0000000000 */
[----:B------:R-:W-:-:S04]  /*4acd0*/  FSETP.GEU.AND P0, PT, |R37|, R33, PT ;  /* 0x000000212500720b */ /* 0x000fc80003f0e200 */
[----:B------:R-:W-:-:S13]  /*4ace0*/  FSETP.LT.AND P0, PT, |R36|, R33, !P0 ;  /* 0x000000212400720b */ /* 0x000fda0004701200 */
.L_x_1951:
[----:B------:R-:W-:Y:S01]  /*4acf0*/  HFMA2 R18, -RZ, RZ, 25.71875, 3664 ;  /* 0x4e6e6b28ff127431 */ /* 0x000fe200000001ff */
[----:B------:R-:W-:Y:S06]  /*4ad00*/  @P0 BRA `(.L_x_83) ;  /* 0x0000002400140947 */ /* 0x000fec0003800000 */
.L_x_1949:
[----:B------:R-:W-:Y:S01]  /*4ad10*/  MOV R18, R28 ;  /* 0x0000001c00127202 */ /* 0x000fe20000000f00 */
[----:B------:R-:W-:Y:S06]  /*4ad20*/  BRA `(.L_x_83) ;  /* 0x00000024000c7947 */ /* 0x000fec0003800000 */
.L_x_59:
        /* <DEDUP_REMOVED lines=11> */
[----:B------:R-:W3:Y:S01]  /*4ade0*/  LDG.E R25, desc[UR10][R38.64+0x2c] ;  /* 0x00002c0a26197981 */ /* 0x000ee2000c1e1900 */
[----:B--2---:R-:W-:Y:S01]  /*4adf0*/  FADD R3, -R3, R12 ;  /* 0x0000000c03037221 */ /* 0x004fe20000000100 */
[----:B---3--:R-:W-:-:S03]  /*4ae00*/  FMUL R18, R6, R13 ;  /* 0x0000000d06127220 */ /* 0x008fc60000400000 */
[----:B------:R-:W-:Y:S01]  /*4ae10*/  FMUL R29, R3, R6 ;  /* 0x00000006031d7220 */ /* 0x000fe20000400000 */
[----:B------:R-:W-:Y:S01]  /*4ae20*/  FADD R4, -R4, R15 ;  /* 0x0000000f04047221 */ /* 0x000fe20000000100 */
[----:B------:R-:W-:Y:S01]  /*4ae30*/  FMUL R6, R24, R13 ;  /* 0x0000000d18067220 */ /* 0x000fe20000400000 */
[-C--:B------:R-:W-:Y:S02]  /*4ae40*/  FFMA R18, R19, R14.reuse, R18 ;  /* 0x0000000e13127223 */ /* 0x080fe40000000012 */
[----:B------:R-:W-:Y:S01]  /*4ae50*/  FFMA R26, R4, R19, R29 ;  /* 0x00000013041a7223 */ /* 0x000fe2000000001d */
[----:B------:R-:W-:-:S04]  /*4ae60*/  FFMA R19, R27, R14, R6 ;  /* 0x0000000e1b137223 */ /* 0x000fc80000000006 */
[----:B------:R-:W-:-:S05]  /*4ae70*/  FFMA R6, R2, R11, R19 ;  /* 0x0000000b02067223 */ /* 0x000fca0000000013 */
[----:B------:R-:W-:Y:S01]  /*4ae80*/  FSETP.GEU.AND P0, PT, |R6|, 9.9999997171806853657e-10, PT ;  /* 0x3089705f0600780b */ /* 0x000fe20003f0e200 */
[----:B------:R-:W-:Y:S01]  /*4ae90*/  FMUL R22, R20, R13 ;  /* 0x0000000d14167220 */ /* 0x000fe20000400000 */
[C---:B------:R-:W-:Y:S01]  /*4aea0*/  FMUL R29, R3.reuse, R20 ;  /* 0x00000014031d7220 */ /* 0x040fe20000400000 */
[----:B------:R-:W-:Y:S02]  /*4aeb0*/  FMUL R28, R3, R24 ;  /* 0x00000018031c7220 */ /* 0x000fe40000400000 */
[----:B------:R-:W-:Y:S01]  /*4aec0*/  FFMA R20, R23, R14, R22 ;  /* 0x0000000e17147223 */ /* 0x000fe20000000016 */
[C---:B------:R-:W-:Y:S01]  /*4aed0*/  FFMA R24, R4.reuse, R23, R29 ;  /* 0x0000001704187223 */ /* 0x040fe2000000001d */
[----:B------:R-:W-:Y:S01]  /*4aee0*/  FADD R5, -R5, R10 ;  /* 0x0000000a05057221 */ /* 0x000fe20000000100 */
[----:B------:R-:W-:Y:S01]  /*4aef0*/  FFMA R27, R4, R27, R28 ;  /* 0x0000001b041b7223 */ /* 0x000fe2000000001c */
[----:B------:R-:W-:Y:S02]  /*4af00*/  FFMA R3, R21, R11, R18 ;  /* 0x0000000b15037223 */ /* 0x000fe40000000012 */
[C---:B------:R-:W-:Y:S01]  /*4af10*/  FFMA R22, R5.reuse, R21, R26 ;  /* 0x0000001505167223 */ /* 0x040fe2000000001a */
[----:B------:R-:W-:Y:S01]  /*4af20*/  FFMA R2, R5, R2, R27 ;  /* 0x0000000205027223 */ /* 0x000fe2000000001b */
[----:B------:R-:W-:Y:S01]  /*4af30*/  MOV R18, 0x4e6e6b28 ;  /* 0x4e6e6b2800127802 */ /* 0x000fe20000000f00 */
[----:B------:R-:W-:Y:S01]  /*4af40*/  FFMA R23, R25, R11, R20 ;  /* 0x0000000b19177223 */ /* 0x000fe20000000014 */
[----:B------:R-:W-:Y:S01]  /*4af50*/  FFMA R24, R5, R25, R24 ;  /* 0x0000001905187223 */ /* 0x000fe20000000018 */
[----:B------:R-:W-:Y:S06]  /*4af60*/  @!P0 BRA `(.L_x_83) ;  /* 0x00000020007c8947 */ /* 0x000fec0003800000 */
[----:B------:R0:W4:Y:S04]  /*4af70*/  LDG.E.64 R4, desc[UR10][R38.64+0x78] ;  /* 0x0000780a26047981 */ /* 0x000128000c1e1b00 */
[----:B------:R-:W4:Y:S01]  /*4af80*/  LDG.E.64 R38, desc[UR10][R38.64+0x70] ;  /* 0x0000700a26267981 */ /* 0x000f22000c1e1b00 */
[----:B------:R-:W1:Y:S01]  /*4af90*/  MUFU.RCP R19, R6 ;  /* 0x0000000600137308 */ /* 0x000e620000001000 */
[----:B------:R-:W-:Y:S07]  /*4afa0*/  BSSY.RECONVERGENT B5, `(.L_x_1952) ;  /* 0x000000c000057945 */ /* 0x000fee0003800200 */
[----:B------:R-:W2:Y:S01]  /*4afb0*/  FCHK P0, -R2, R6 ;  /* 0x0000000602007302 */ /* 0x000ea20000000100 */
[----:B-1----:R-:W-:-:S04]  /*4afc0*/  FFMA R20, -R6, R19, 1 ;  /* 0x3f80000006147423 */ /* 0x002fc80000000113 */
[----:B------:R-:W-:-:S04]  /*4afd0*/  FFMA R19, R19, R20, R19 ;  /* 0x0000001413137223 */ /* 0x000fc80000000013 */
[----:B------:R-:W-:-:S04]  /*4afe0*/  FFMA R20, -R2, R19, RZ ;  /* 0x0000001302147223 */ /* 0x000fc800000001ff */
[----:B------:R-:W-:-:S04]  /*4aff0*/  FFMA R21, -R6, R20, -R2 ;  /* 0x0000001406157223 */ /* 0x000fc80000000902 */
[----:B------:R-:W-:Y:S01]  /*4b000*/  FFMA R19, R19, R21, R20 ;  /* 0x0000001513137223 */ /* 0x000fe20000000014 */
[----:B0-2---:R-:W-:Y:S06]  /*4b010*/  @!P0 BRA `(.L_x_1953) ;  /* 0x0000000000108947 */ /* 0x005fec0003800000 */
[----:B------:R-:W-:Y:S01]  /*4b020*/  FADD R2, -R2, -RZ ;  /* 0x800000ff02027221 */ /* 0x000fe20000000100 */
[----:B------:R-:W-:-:S07]  /*4b030*/  MOV R19, 0x4b050 ;  /* 0x0004b05000137802 */ /* 0x000fce0000000f00 */
[----:B----4-:R-:W-:Y:S05]  /*4b040*/  CALL.REL.NOINC `($__internal_4_$__cuda_sm3x_div_rn_noftz_f32_slowpath) ;  /* 0x0000008000a87944 */ /* 0x010fea0003c00000 */
[----:B------:R-:W-:-:S07]  /*4b050*/  MOV R19, R2 ;  /* 0x0000000200137202 */ /* 0x000fce0000000f00 */
.L_x_1953:
[----:B------:R-:W-:Y:S05]  /*4b060*/  BSYNC.RECONVERGENT B5 ;  /* 0x0000000000057941 */ /* 0x000fea0003800200 */
.L_x_1952:
[----:B------:R-:W-:-:S13]  /*4b070*/  FSETP.GEU.AND P0, PT, R19, 0.0010000000474974513054, PT ;  /* 0x3a83126f1300780b */ /* 0x000fda0003f0e000 */
[----:B------:R-:W-:Y:S05]  /*4b080*/  @!P0 BRA `(.L_x_83) ;  /* 0x0000002000348947 */ /* 0x000fea0003800000 */
[----:B----4-:R-:W-:Y:S01]  /*4b090*/  ISETP.GT.AND P0, PT, R4, 0x1, PT ;  /* 0x000000010400780c */ /* 0x010fe20003f04270 */
[-C--:B------:R-:W-:Y:S01]  /*4b0a0*/  FFMA R23, R23, R19.reuse, R24 ;  /* 0x0000001317177223 */ /* 0x080fe20000000018 */
[----:B------:R-:W-:-:S03]  /*4b0b0*/  FFMA R22, R3, R19, R22 ;  /* 0x0000001303167223 */ /* 0x000fc60000000016 */
[----:B------:R-:W-:-:S04]  /*4b0c0*/  FMUL R3, R23, R23 ;  /* 0x0000001717037220 */ /* 0x000fc80000400000 */
[----:B------:R-:W-:-:S04]  /*4b0d0*/  FFMA R21, R22, R22, R3 ;  /* 0x0000001616157223 */ /* 0x000fc80000000003 */
[----:B------:R-:W-:Y:S05]  /*4b0e0*/  @P0 BRA `(.L_x_1954) ;  /* 0x00000000003c0947 */ /* 0x000fea0003800000 */
[----:B------:R-:W-:-:S04]  /*4b0f0*/  VIMNMX.U32 R4, PT, PT, R4, 0x2, PT ;  /* 0x0000000204047848 */ /* 0x000fc80003fe0000 */
[----:B------:R-:W-:-:S04]  /*4b100*/  SHF.L.U32 R4, R4, 0x2, RZ ;  /* 0x0000000204047819 */ /* 0x000fc800000006ff */
[----:B------:R-:W0:Y:S02]  /*4b110*/  LDC R2, c[0x2][R4] ;  /* 0x0080000004027b82 */ /* 0x000e240000000800 */
[----:B0-----:R-:W-:-:S04]  /*4b120*/  SHF.R.S32.HI R3, RZ, 0x1f, R2 ;  /* 0x0000001fff037819 */ /* 0x001fc80000011402 */
.L_x_2141:
[----:B------:R-:W-:Y:S05]  /*4b130*/  BRX R2 -0x4b140                                                         (*"BRANCH_TARGETS .L_x_2142,.L_x_2143,.L_x_2144"*) ;  /* 0xfffffb4c02b07949 */ /* 0x000fea000383ffff */
.L_x_2143:
[----:B------:R-:W-:Y:S01]  /*4b140*/  FADD R38, R38, 0.0010000000474974513054 ;  /* 0x3a83126f26267421 */ /* 0x000fe20000000000 */
[----:B------:R-:W-:-:S03]  /*4b150*/  FFMA R2, |R22|, 1.732050776481628418, |R23| ;  /* 0x3fddb3d716027823 */ /* 0x000fc60000000617 */
[----:B------:R-:W-:-:S05]  /*4b160*/  FADD R3, R38, R38 ;  /* 0x0000002626037221 */ /* 0x000fca0000000000 */
[----:B------:R-:W-:-:S04]  /*4b170*/  FSETP.GEU.AND P0, PT, R2, R3, PT ;  /* 0x000000030200720b */ /* 0x000fc80003f0e000 */
[----:B------:R-:W-:Y:S01]  /*4b180*/  FSETP.LEU.AND P0, PT, |R23|, R38, !P0 ;  /* 0x000000261700720b */ /* 0x000fe2000470b200 */
[----:B------:R-:W-:-:S12]  /*4b190*/  BRA `(.L_x_1955) ;  /* 0x00000000004c7947 */ /* 0x000fd80003800000 */
.L_x_2142:
[----:B------:R-:W-:-:S04]  /*4b1a0*/  FADD R2, R38, 0.0010000000474974513054 ;  /* 0x3a83126f26027421 */ /* 0x000fc80000000000 */
[----:B------:R-:W-:-:S05]  /*4b1b0*/  FMUL R2, R2, R2 ;  /* 0x0000000202027220 */ /* 0x000fca0000400000 */
[----:B------:R-:W-:Y:S01]  /*4b1c0*/  FSETP.LT.AND P0, PT, R21, R2, PT ;  /* 0x000000021500720b */ /* 0x000fe20003f01000 */
[----:B------:R-:W-:-:S12]  /*4b1d0*/  BRA `(.L_x_1955) ;  /* 0x00000000003c7947 */ /* 0x000fd80003800000 */
.L_x_1954:
[----:B------:R-:W-:-:S04]  /*4b1e0*/  MOV R3, 0xfffffffe ;  /* 0xfffffffe00037802 */ /* 0x000fc80000000f00 */
[----:B------:R-:W-:-:S04]  /*4b1f0*/  VIADDMNMX.U32 R4, R4, R3, 0x2, PT ;  /* 0x0000000204047446 */ /* 0x000fc80003800003 */
[----:B------:R-:W-:-:S04]  /*4b200*/  SHF.L.U32 R4, R4, 0x2, RZ ;  /* 0x0000000204047819 */ /* 0x000fc800000006ff */
[----:B------:R-:W0:Y:S02]  /*4b210*/  LDC R2, c[0x2][R4+0xc] ;  /* 0x0080030004027b82 */ /* 0x000e240000000800 */
[----:B0-----:R-:W-:-:S04]  /*4b220*/  SHF.R.S32.HI R3, RZ, 0x1f, R2 ;  /* 0x0000001fff037819 */ /* 0x001fc80000011402 */
.L_x_2145:
[----:B------:R-:W-:Y:S05]  /*4b230*/  BRX R2 -0x4b240                                                         (*"BRANCH_TARGETS .L_x_2146,.L_x_2147,.L_x_2144"*) ;  /* 0xfffffb4c02707949 */ /* 0x000fea000383ffff */
.L_x_2147:
[----:B------:R-:W-:Y:S01]  /*4b240*/  FADD R3, R38, 0.0010000000474974513054 ;  /* 0x3a83126f26037421 */ /* 0x000fe20000000000 */
[----:B------:R-:W-:-:S03]  /*4b250*/  FFMA R2, |R23|, 1.732050776481628418, |R22| ;  /* 0x3fddb3d717027823 */ /* 0x000fc60000000616 */
[----:B------:R-:W-:-:S05]  /*4b260*/  FADD R25, R3, R3 ;  /* 0x0000000303197221 */ /* 0x000fca0000000000 */
[----:B------:R-:W-:-:S04]  /*4b270*/  FSETP.GEU.AND P0, PT, R2, R25, PT ;  /* 0x000000190200720b */ /* 0x000fc80003f0e000 */
[----:B------:R-:W-:Y:S01]  /*4b280*/  FSETP.LEU.AND P0, PT, |R22|, R3, !P0 ;  /* 0x000000031600720b */ /* 0x000fe2000470b200 */
[----:B------:R-:W-:-:S12]  /*4b290*/  BRA `(.L_x_1955) ;  /* 0x00000000000c7947 */ /* 0x000fd80003800000 */
.L_x_2146:
[----:B------:R-:W-:-:S05]  /*4b2a0*/  FADD R38, R38, 0.0010000000474974513054 ;  /* 0x3a83126f26267421 */ /* 0x000fca0000000000 */
[----:B------:R-:W-:-:S04]  /*4b2b0*/  FSETP.GEU.AND P0, PT, |R23|, R38, PT ;  /* 0x000000261700720b */ /* 0x000fc80003f0e200 */
[----:B------:R-:W-:-:S13]  /*4b2c0*/  FSETP.LT.AND P0, PT, |R22|, R38, !P0 ;  /* 0x000000261600720b */ /* 0x000fda0004701200 */
.L_x_1955:
[----:B------:R-:W-:Y:S01]  /*4b2d0*/  HFMA2 R18, -RZ, RZ, 25.71875, 3664 ;  /* 0x4e6e6b28ff127431 */ /* 0x000fe200000001ff */
[----:B------:R-:W-:Y:S06]  /*4b2e0*/  @!P0 BRA `(.L_x_83) ;  /* 0x0000001c009c8947 */ /* 0x000fec0003800000 */
.L_x_2144:
[----:B------:R-:W-:Y:S02]  /*4b2f0*/  FSETP.GT.AND P0, PT, R39, RZ, PT ;  /* 0x000000ff2700720b */ /* 0x000fe40003f04000 */
[----:B------:R-:W-:-:S11]  /*4b300*/  MOV R18, R19 ;  /* 0x0000001300127202 */ /* 0x000fd60000000f00 */
[----:B------:R-:W-:Y:S05]  /*4b310*/  @!P0 BRA `(.L_x_83) ;  /* 0x0000001c00908947 */ /* 0x000fea0003800000 */
[----:B------:R-:W-:-:S13]  /*4b320*/  ISETP.GT.AND P0, PT, R5, 0x1, PT ;  /* 0x000000010500780c */ /* 0x000fda0003f04270 */
[----:B------:R-:W-:Y:S05]  /*4b330*/  @P0 BRA `(.L_x_1956) ;  /* 0x00000000003c0947 */ /* 0x000fea0003800000 */
[----:B------:R-:W-:-:S13]  /*4b340*/  ISETP.NE.AND P0, PT, R5, RZ, PT ;  /* 0x000000ff0500720c */ /* 0x000fda0003f05270 */
[----:B------:R-:W-:Y:S05]  /*4b350*/  @!P0 BRA `(.L_x_1957) ;  /* 0x0000000000248947 */ /* 0x000fea0003800000 */
[----:B------:R-:W-:Y:S02]  /*4b360*/  ISETP.NE.AND P0, PT, R5, 0x1, PT ;  /* 0x000000010500780c */ /* 0x000fe40003f05270 */
[----:B------:R-:W-:-:S11]  /*4b370*/  MOV R18, R19 ;  /* 0x0000001300127202 */ /* 0x000fd60000000f00 */
[----:B------:R-:W-:Y:S05]  /*4b380*/  @P0 BRA `(.L_x_83) ;  /* 0x0000001c00740947 */ /* 0x000fea0003800000 */
[----:B------:R-:W-:Y:S01]  /*4b390*/  FADD R2, R39, 0.0010000000474974513054 ;  /* 0x3a83126f27027421 */ /* 0x000fe20000000000 */
[----:B------:R-:W-:-:S03]  /*4b3a0*/  FFMA R22, |R22|, 1.732050776481628418, |R23| ;  /* 0x3fddb3d716167823 */ /* 0x000fc60000000617 */
[----:B------:R-:W-:-:S05]  /*4b3b0*/  FADD R3, R2, R2 ;  /* 0x0000000202037221 */ /* 0x000fca0000000000 */
[----:B------:R-:W-:-:S04]  /*4b3c0*/  FSETP.GEU.AND P0, PT, R22, R3, PT ;  /* 0x000000031600720b */ /* 0x000fc80003f0e000 */
[----:B------:R-:W-:Y:S01]  /*4b3d0*/  FSETP.LEU.AND P0, PT, |R23|, R2, !P0 ;  /* 0x000000021700720b */ /* 0x000fe2000470b200 */
[----:B------:R-:W-:-:S12]  /*4b3e0*/  BRA `(.L_x_1958) ;  /* 0x0000000000487947 */ /* 0x000fd80003800000 */
.L_x_1957:
[----:B------:R-:W-:-:S04]  /*4b3f0*/  FADD R2, R39, 0.0010000000474974513054 ;  /* 0x3a83126f27027421 */ /* 0x000fc80000000000 */
[----:B------:R-:W-:-:S05]  /*4b400*/  FMUL R2, R2, R2 ;  /* 0x0000000202027220 */ /* 0x000fca0000400000 */
[----:B------:R-:W-:Y:S01]  /*4b410*/  FSETP.LT.AND P0, PT, R21, R2, PT ;  /* 0x000000021500720b */ /* 0x000fe20003f01000 */
[----:B------:R-:W-:-:S12]  /*4b420*/  BRA `(.L_x_1958) ;  /* 0x0000000000387947 */ /* 0x000fd80003800000 */
.L_x_1956:
[----:B------:R-:W-:-:S13]  /*4b430*/  ISETP.NE.AND P0, PT, R5, 0x2, PT ;  /* 0x000000020500780c */ /* 0x000fda0003f05270 */
        /* <DEDUP_REMOVED lines=10> */
.L_x_1959:
[----:B------:R-:W-:-:S05]  /*4b4e0*/  FADD R39, R39, 0.0010000000474974513054 ;  /* 0x3a83126f27277421 */ /* 0x000fca0000000000 */
[----:B------:R-:W-:-:S04]  /*4b4f0*/  FSETP.GEU.AND P0, PT, |R23|, R39, PT ;  /* 0x000000271700720b */ /* 0x000fc80003f0e200 */
[----:B------:R-:W-:-:S13]  /*4b500*/  FSETP.LT.AND P0, PT, |R22|, R39, !P0 ;  /* 0x000000271600720b */ /* 0x000fda0004701200 */
.L_x_1958:
[----:B------:R-:W-:Y:S01]  /*4b510*/  HFMA2 R18, -RZ, RZ, 25.71875, 3664 ;  /* 0x4e6e6b28ff127431 */ /* 0x000fe200000001ff */
[----:B------:R-:W-:Y:S06]  /*4b520*/  @P0 BRA `(.L_x_83) ;  /* 0x0000001c000c0947 */ /* 0x000fec0003800000 */
[----:B------:R-:W-:Y:S01]  /*4b530*/  MOV R18, R19 ;  /* 0x0000001300127202 */ /* 0x000fe20000000f00 */
[----:B------:R-:W-:Y:S06]  /*4b540*/  BRA `(.L_x_83) ;  /* 0x0000001c00047947 */ /* 0x000fec0003800000 */
.L_x_58:
[----:B------:R-:W2:Y:S04]  /*4b550*/  LDG.E R19, desc[UR10][R38.64+0x4] ;  /* 0x0000040a26137981 */ /* 0x000ea8000c1e1900 */
[----:B------:R-:W3:Y:S04]  /*4b560*/  LDG.E.64 R2, desc[UR10][R38.64+0x18] ;  /* 0x0000180a26027981 */ /* 0x000ee8000c1e1b00 */
[----:B------:R-:W3:Y:S04]  /*4b570*/  LDG.E.64 R22, desc[UR10][R38.64+0x10] ;  /* 0x0000100a26167981 */ /* 0x000ee8000c1e1b00 */
[----:B------:R-:W3:Y:S04]  /*4b580*/  LDG.E R6, desc[UR10][R38.64] ;  /* 0x0000000a26067981 */ /* 0x000ee8000c1e1900 */
[----:B------:R-:W3:Y:S04]  /*4b590*/  LDG.E.U8 R18, desc[UR10][R38.64+0x80] ;  /* 0x0000800a26127981 */ /* 0x000ee8000c1e1100 */
[----:B------:R-:W3:Y:S04]  /*4b5a0*/  LDG.E.64 R4, desc[UR10][R38.64+0x28] ;  /* 0x0000280a26047981 */ /* 0x000ee8000c1e1b00 */
[----:B------:R-:W3:Y:S04]  /*4b5b0*/  LDG.E R35, desc[UR10][R38.64+0x8] ;  /* 0x0000080a26237981 */ /* 0x000ee8000c1e1900 */
[----:B------:R-:W3:Y:S04]  /*4b5c0*/  LDG.E.64 R32, desc[UR10][R38.64+0x30] ;  /* 0x0000300a26207981 */ /* 0x000ee8000c1e1b00 */
[----:B------:R-:W3:Y:S04]  /*4b5d0*/  LDG.E.64 R20, desc[UR10][R38.64+0x20] ;  /* 0x0000200a26147981 */ /* 0x000ee8000c1e1b00 */
[----:B------:R-:W3:Y:S04]  /*4b5e0*/  LDG.E.64 R30, desc[UR10][R38.64+0x38] ;  /* 0x0000380a261e7981 */ /* 0x000ee8000c1e1b00 */
[----:B------:R0:W4:Y:S04]  /*4b5f0*/  LDG.E.64 R24, desc[UR10][R38.64+0x70] ;  /* 0x0000700a26187981 */ /* 0x000128000c1e1b00 */
[----:B------:R0:W4:Y:S01]  /*4b600*/  LDG.E.64 R26, desc[UR10][R38.64+0x78] ;  /* 0x0000780a261a7981 */ /* 0x000122000c1e1b00 */
[----:B--2---:R-:W-:Y:S01]  /*4b610*/  FADD R34, -R19, R12 ;  /* 0x0000000c13227221 */ /* 0x004fe20000000100 */
[----:B---3--:R-:W-:Y:S01]  /*4b620*/  FMUL R29, R3, R13 ;  /* 0x0000000d031d7220 */ /* 0x008fe20000400000 */
[----:B------:R-:W-:Y:S01]  /*4b630*/  FMUL R37, R23, R23 ;  /* 0x0000001717257220 */ /* 0x000fe20000400000 */
[----:B------:R-:W-:Y:S01]  /*4b640*/  FADD R19, -R6, R15 ;  /* 0x0000000f06137221 */ /* 0x000fe20000000100 */
[----:B------:R-:W-:Y:S01]  /*4b650*/  FMUL R6, R34, R3 ;  /* 0x0000000322067220 */ /* 0x000fe20000400000 */
[----:B------:R-:W-:Y:S01]  /*4b660*/  FFMA R3, R2, R14, R29 ;  /* 0x0000000e02037223 */ /* 0x000fe2000000001d */
[----:B------:R-:W-:-:S05]  /*4b670*/  FFMA R29, R22, R22, R37 ;  /* 0x00000016161d7223 */ /* 0x000fca0000000025 */
[----:B------:R-:W-:-:S04]  /*4b680*/  FSETP.GT.AND P1, PT, R29, 0.0010000000474974513054, PT ;  /* 0x3a83126f1d00780b */ /* 0x000fc80003f24000 */
[----:B------:R-:W-:Y:S01]  /*4b690*/  ISETP.NE.OR P0, PT, R18, RZ, !P1 ;  /* 0x000000ff1200720c */ /* 0x000fe20004f05670 */
[----:B------:R-:W-:Y:S01]  /*4b6a0*/  FFMA R6, R19, R2, R6 ;  /* 0x0000000213067223 */ /* 0x000fe20000000006 */
[----:B------:R-:W-:Y:S01]  /*4b6b0*/  FMUL R2, R4, R13 ;  /* 0x0000000d04027220 */ /* 0x000fe20000400000 */
[----:B------:R-:W-:Y:S01]  /*4b6c0*/  FADD R35, -R35, R10 ;  /* 0x0000000a23237221 */ /* 0x000fe20000000100 */
[C---:B------:R-:W-:Y:S01]  /*4b6d0*/  FMUL R4, R34.reuse, R4 ;  /* 0x0000000422047220 */ /* 0x040fe20000400000 */
[----:B------:R-:W-:Y:S01]  /*4b6e0*/  FMUL R37, R34, R33 ;  /* 0x0000002122257220 */ /* 0x000fe20000400000 */
[----:B------:R-:W-:Y:S01]  /*4b6f0*/  FMUL R33, R33, R13 ;  /* 0x0000000d21217220 */ /* 0x000fe20000400000 */
[----:B------:R-:W-:Y:S01]  /*4b700*/  FFMA R28, R20, R11, R3 ;  /* 0x0000000b141c7223 */ /* 0x000fe20000000003 */
[----:B------:R-:W-:Y:S01]  /*4b710*/  FFMA R3, R35, R20, R6 ;  /* 0x0000001423037223 */ /* 0x000fe20000000006 */
[-C--:B------:R-:W-:Y:S01]  /*4b720*/  FFMA R2, R21, R14.reuse, R2 ;  /* 0x0000000e15027223 */ /* 0x080fe20000000002 */
[C---:B------:R-:W-:Y:S01]  /*4b730*/  FFMA R4, R19.reuse, R21, R4 ;  /* 0x0000001513047223 */ /* 0x040fe20000000004 */
[----:B------:R-:W-:Y:S01]  /*4b740*/  FFMA R33, R32, R14, R33 ;  /* 0x0000000e20217223 */ /* 0x000fe20000000021 */
[----:B------:R-:W-:Y:S01]  /*4b750*/  FFMA R6, R19, R32, R37 ;  /* 0x0000002013067223 */ /* 0x000fe20000000025 */
[----:B------:R-:W-:Y:S01]  /*4b760*/  FFMA R32, R5, R11, R2 ;  /* 0x0000000b05207223 */ /* 0x000fe20000000002 */
[----:B------:R-:W-:Y:S01]  /*4b770*/  FFMA R4, R35, R5, R4 ;  /* 0x0000000523047223 */ /* 0x000fe20000000004 */
[C---:B------:R-:W-:Y:S01]  /*4b780*/  FFMA R33, R30.reuse, R11, R33 ;  /* 0x0000000b1e217223 */ /* 0x040fe20000000021 */
[----:B------:R-:W-:Y:S01]  /*4b790*/  FFMA R5, R30, R35, R6 ;  /* 0x000000231e057223 */ /* 0x000fe20000000006 */
[----:B0-----:R-:W-:Y:S06]  /*4b7a0*/  @P0 BRA `(.L_x_1960) ;  /* 0x0000000000ac0947 */ /* 0x001fec0003800000 */
[----:B------:R-:W-:Y:S02]  /*4b7b0*/  FSETP.GEU.AND P0, PT, |R31|, 9.9999999392252902908e-09, PT ;  /* 0x322bcc771f00780b */ /* 0x000fe40003f0e200 */
[----:B------:R-:W-:-:S11]  /*4b7c0*/  MOV R2, RZ ;  /* 0x000000ff00027202 */ /* 0x000fd60000000f00 */
[----:B------:R-:W-:Y:S05]  /*4b7d0*/  @!P0 BRA `(.L_x_1961) ;  /* 0x0000000000908947 */ /* 0x000fea0003800000 */
[----:B------:R-:W-:-:S04]  /*4b7e0*/  FMUL R2, R31, R31 ;  /* 0x0000001f1f027220 */ /* 0x000fc80000400000 */
[----:B------:R-:W-:Y:S01]  /*4b7f0*/  FFMA R19, R29, -R2, 1 ;  /* 0x3f8000001d137423 */ /* 0x000fe20000000802 */
[----:B------:R-:W-:-:S04]  /*4b800*/  HFMA2 R2, -RZ, RZ, 25.71875, 3664 ;  /* 0x4e6e6b28ff027431 */ /* 0x000fc800000001ff */
[----:B------:R-:W-:-:S13]  /*4b810*/  FSETP.GEU.AND P0, PT, R19, RZ, PT ;  /* 0x000000ff1300720b */ /* 0x000fda0003f0e000 */
[----:B------:R-:W-:Y:S05]  /*4b820*/  @!P0 BRA `(.L_x_1961) ;  /* 0x00000000007c8947 */ /* 0x000fea0003800000 */
[----:B------:R-:W-:Y:S01]  /*4b830*/  IADD3 R2, PT, PT, R19, -0xd000000, RZ ;  /* 0xf300000013027810 */ /* 0x000fe20007ffe0ff */
[----:B------:R0:W1:Y:S03]  /*4b840*/  MUFU.RSQ R6, R19 ;  /* 0x0000001300067308 */ /* 0x0000660000001400 */
[----:B------:R-:W-:-:S13]  /*4b850*/  ISETP.GT.U32.AND P0, PT, R2, 0x727fffff, PT ;  /* 0x727fffff0200780c */ /* 0x000fda0003f04070 */
[----:B0-----:R-:W-:Y:S05]  /*4b860*/  @!P0 BRA `(.L_x_1962) ;  /* 0x0000000000188947 */ /* 0x001fea0003800000 */
[----:B------:R-:W-:Y:S01]  /*4b870*/  BSSY.RECONVERGENT B3, `(.L_x_1963) ;  /* 0x0000004000037945 */ /* 0x000fe20003800200 */
[----:B------:R-:W-:Y:S02]  /*4b880*/  MOV R2, R19 ;  /* 0x0000001300027202 */ /* 0x000fe40000000f00 */
[----:B-1----:R-:W-:-:S07]  /*4b890*/  MOV R6, 0x4b8b0 ;  /* 0x0004b8b000067802 */ /* 0x002fce0000000f00 */
[----:B----4-:R-:W-:Y:S05]  /*4b8a0*/  CALL.REL.NOINC `($__internal_3_$__cuda_sm20_sqrt_rn_f32_slowpath) ;  /* 0x0000007800347944 */ /* 0x010fea0003c00000 */
[----:B------:R-:W-:Y:S05]  /*4b8b0*/  BSYNC.RECONVERGENT B3 ;  /* 0x0000000000037941 */ /* 0x000fea0003800200 */
.L_x_1963:
[----:B------:R-:W-:Y:S05]  /*4b8c0*/  BRA `(.L_x_1964) ;  /* 0x0000000000107947 */ /* 0x000fea0003800000 */
.L_x_1962:
[----:B-1----:R-:W-:Y:S01]  /*4b8d0*/  FMUL.FTZ R2, R19, R6 ;  /* 0x0000000613027220 */ /* 0x002fe20000410000 */
[----:B------:R-:W-:-:S03]  /*4b8e0*/  FMUL.FTZ R6, R6, 0.5 ;  /* 0x3f00000006067820 */ /* 0x000fc60000410000 */
[----:B------:R-:W-:-:S04]  /*4b8f0*/  FFMA R19, -R2, R2, R19 ;  /* 0x0000000202137223 */ /* 0x000fc80000000113 */
[----:B------:R-:W-:-:S07]  /*4b900*/  FFMA R2, R19, R6, R2 ;  /* 0x0000000613027223 */ /* 0x000fce0000000002 */
.L_x_1964:
        /* <DEDUP_REMOVED lines=14> */
[----:B------:R-:W-:-:S07]  /*4b9f0*/  MOV R6, R2 ;  /* 0x0000000200067202 */ /* 0x000fce0000000f00 */
.L_x_1966:
[----:B------:R-:W-:Y:S05]  /*4ba00*/  BSYNC.RECONVERGENT B5 ;  /* 0x0000000000057941 */ /* 0x000fea0003800200 */
.L_x_1965:
[----:B------:R-:W-:-:S07]  /*4ba10*/  MOV R2, R6 ;  /* 0x0000000600027202 */ /* 0x000fce0000000f00 */
.L_x_1961:
[----:B------:R-:W-:Y:S01]  /*4ba20*/  FADD R5, R5, R2 ;  /* 0x0000000205057221 */ /* 0x000fe20000000000 */
[----:B------:R-:W-:Y:S01]  /*4ba30*/  FADD R3, R22, R3 ;  /* 0x0000000316037221 */ /* 0x000fe20000000000 */
[----:B------:R-:W-:Y:S01]  /*4ba40*/  FADD R4, R23, R4 ;  /* 0x0000000417047221 */ /* 0x000fe20000000000 */
[----:B------:R-:W-:Y:S06]  /*4ba50*/  BRA `(.L_x_1967) ;  /* 0x0000000000087947 */ /* 0x000fec0003800000 */
.L_x_1960:
[----:B------:R-:W-:Y:S01]  /*4ba60*/  @P1 FADD R3, R22, R3 ;  /* 0x0000000316031221 */ /* 0x000fe20000000000 */
[----:B------:R-:W-:-:S07]  /*4ba70*/  @P1 FADD R4, R23, R4 ;  /* 0x0000000417041221 */ /* 0x000fce0000000000 */
.L_x_1967:
[----:B------:R-:W-:Y:S01]  /*4ba80*/  FSETP.GT.AND P0, PT, |R33|, 9.9999997171806853657e-10, PT ;  /* 0x3089705f2100780b */ /* 0x000fe20003f04200 */
[----:B------:R-:W-:-:S12]  /*4ba90*/  BSSY.RECONVERGENT B5, `(.L_x_1968) ;  /* 0x000003f000057945 */ /* 0x000fd80003800200 */
[----:B------:R-:W-:Y:S05]  /*4baa0*/  @!P0 BRA `(.L_x_1969) ;  /* 0x00000000004c8947 */ /* 0x000fea0003800000 */
[----:B------:R-:W0:Y:S01]  /*4bab0*/  MUFU.RCP R2, R33 ;  /* 0x0000002100027308 */ /* 0x000e220000001000 */
[----:B------:R-:W-:Y:S07]  /*4bac0*/  BSSY.RECONVERGENT B6, `(.L_x_1970) ;  /* 0x000000c000067945 */ /* 0x000fee0003800200 */
        /* <DEDUP_REMOVED lines=11> */
.L_x_1971:
[----:B------:R-:W-:Y:S05]  /*4bb80*/  BSYNC.RECONVERGENT B6 ;  /* 0x0000000000067941 */ /* 0x000fea0003800200 */
.L_x_1970:
[----:B------:R-:W-:Y:S02]  /*4bb90*/  HFMA2 R5, -RZ, RZ, 0, 0 ;  /* 0x00000000ff057431 */ /* 0x000fe400000001ff */
[-C--:B------:R-:W-:Y:S01]  /*4bba0*/  FFMA R3, R28, R2.reuse, R3 ;  /* 0x000000021c037223 */ /* 0x080fe20000000003 */
[-C--:B------:R-:W-:Y:S01]  /*4bbb0*/  FFMA R4, R32, R2.reuse, R4 ;  /* 0x0000000220047223 */ /* 0x080fe20000000004 */
[----:B------:R-:W-:Y:S01]  /*4bbc0*/  MOV R30, R2 ;  /* 0x00000002001e7202 */ /* 0x000fe20000000f00 */
[----:B------:R-:W-:Y:S06]  /*4bbd0*/  BRA `(.L_x_1972) ;  /* 0x0000000000a87947 */ /* 0x000fec0003800000 */
.L_x_1969:
[----:B------:R-:W-:-:S13]  /*4bbe0*/  FSETP.GT.AND P0, PT, |R28|, 9.9999997171806853657e-10, PT ;  /* 0x3089705f1c00780b */ /* 0x000fda0003f04200 */
        /* <DEDUP_REMOVED lines=14> */
.L_x_1975:
[----:B------:R-:W-:Y:S05]  /*4bcd0*/  BSYNC.RECONVERGENT B6 ;  /* 0x0000000000067941 */ /* 0x000fea0003800200 */
.L_x_1974:
[----:B------:R-:W-:Y:S02]  /*4bce0*/  HFMA2 R3, -RZ, RZ, 0, 0 ;  /* 0x00000000ff037431 */ /* 0x000fe400000001ff */
[-C--:B------:R-:W-:Y:S01]  /*4bcf0*/  FFMA R4, R32, R2.reuse, R4 ;  /* 0x0000000220047223 */ /* 0x080fe20000000004 */
[-C--:B------:R-:W-:Y:S01]  /*4bd00*/  FFMA R5, R33, R2.reuse, R5 ;  /* 0x0000000221057223 */ /* 0x080fe20000000005 */
[----:B------:R-:W-:Y:S01]  /*4bd10*/  MOV R30, R2 ;  /* 0x00000002001e7202 */ /* 0x000fe20000000f00 */
[----:B------:R-:W-:Y:S06]  /*4bd20*/  BRA `(.L_x_1972) ;  /* 0x0000000000547947 */ /* 0x000fec0003800000 */
.L_x_1973:
[----:B------:R-:W-:Y:S02]  /*4bd30*/  FSETP.GT.AND P0, PT, |R32|, 9.9999997171806853657e-10, PT ;  /* 0x3089705f2000780b */ /* 0x000fe40003f04200 */
[----:B------:R-:W-:-:S11]  /*4bd40*/  MOV R30, RZ ;  /* 0x000000ff001e7202 */ /* 0x000fd60000000f00 */
        /* <DEDUP_REMOVED lines=14> */
.L_x_1977:
[----:B------:R-:W-:Y:S05]  /*4be30*/  BSYNC.RECONVERGENT B6 ;  /* 0x0000000000067941 */ /* 0x000fea0003800200 */
.L_x_1976:
[----:B------:R-:W-:Y:S02]  /*4be40*/  HFMA2 R4, -RZ, RZ, 0, 0 ;  /* 0x00000000ff047431 */ /* 0x000fe400000001ff */
[-C--:B------:R-:W-:Y:S01]  /*4be50*/  FFMA R3, R28, R2.reuse, R3 ;  /* 0x000000021c037223 */ /* 0x080fe20000000003 */
[-C--:B------:R-:W-:Y:S01]  /*4be60*/  FFMA R5, R33, R2.reuse, R5 ;  /* 0x0000000221057223 */ /* 0x080fe20000000005 */
[----:B------:R-:W-:-:S07]  /*4be70*/  MOV R30, R2 ;  /* 0x00000002001e7202 */ /* 0x000fce0000000f00 */
.L_x_1972:
[----:B------:R-:W-:Y:S05]  /*4be80*/  BSYNC.RECONVERGENT B5 ;  /* 0x0000000000057941 */ /* 0x000fea0003800200 */
.L_x_1968:
[----:B------:R-:W-:-:S04]  /*4be90*/  ISETP.NE.AND P0, PT, R18, RZ, PT ;  /* 0x000000ff1200720c */ /* 0x000fc80003f05270 */
[----:B------:R-:W-:-:S04]  /*4bea0*/  FSEL R34, R31, RZ, !P0 ;  /* 0x000000ff1f227208 */ /* 0x000fc80004000000 */
[----:B------:R-:W-:-:S13]  /*4beb0*/  FSETP.GEU.AND P0, PT, |R34|, 9.9999999392252902908e-09, PT ;  /* 0x322bcc772200780b */ /* 0x000fda0003f0e200 */
[----:B------:R-:W-:Y:S05]  /*4bec0*/  @P0 BRA `(.L_x_1978) ;  /* 0x0000000400400947 */ /* 0x000fea0003800000 */
[----:B------:R-:W-:Y:S02]  /*4bed0*/  FSETP.GT.AND P0, PT, R30, 0.0010000000474974513054, PT ;  /* 0x3a83126f1e00780b */ /* 0x000fe40003f04000 */
[----:B------:R-:W-:Y:S02]  /*4bee0*/  MOV R18, 0x4e6e6b28 ;  /* 0x4e6e6b2800127802 */ /* 0x000fe40000000f00 */
[----:B------:R-:W-:-:S13]  /*4bef0*/  FSETP.LEU.OR P0, PT, |R33|, 9.9999997171806853657e-10, !P0 ;  /* 0x3089705f2100780b */ /* 0x000fda000470b600 */
[----:B------:R-:W-:Y:S05]  /*4bf00*/  @P0 BRA `(.L_x_83) ;  /* 0x0000001000940947 */ /* 0x000fea0003800000 */
[----:B----4-:R-:W-:Y:S01]  /*4bf10*/  ISETP.GT.AND P0, PT, R26, 0x1, PT ;  /* 0x000000011a00780c */ /* 0x010fe20003f04270 */
[----:B------:R-:W-:Y:S01]  /*4bf20*/  FADD R4, -R23, R4 ;  /* 0x0000000417047221 */ /* 0x000fe20000000100 */
[----:B------:R-:W-:-:S03]  /*4bf30*/  FADD R5, -R22, R3 ;  /* 0x0000000316057221 */ /* 0x000fc60000000100 */
[----:B------:R-:W-:-:S04]  /*4bf40*/  FMUL R2, R4, R4 ;  /* 0x0000000404027220 */ /* 0x000fc80000400000 */
[----:B------:R-:W-:-:S04]  /*4bf50*/  FFMA R21, R5, R5, R2 ;  /* 0x0000000505157223 */ /* 0x000fc80000000002 */
[----:B------:R-:W-:Y:S05]  /*4bf60*/  @P0 BRA `(.L_x_1979) ;  /* 0x00000000003c0947 */ /* 0x000fea0003800000 */
[----:B------:R-:W-:-:S04]  /*4bf70*/  VIMNMX.U32 R26, PT, PT, R26, 0x2, PT ;  /* 0x000000021a1a7848 */ /* 0x000fc80003fe0000 */
[----:B------:R-:W-:-:S04]  /*4bf80*/  SHF.L.U32 R26, R26, 0x2, RZ ;  /* 0x000000021a1a7819 */ /* 0x000fc800000006ff */
[----:B------:R-:W0:Y:S02]  /*4bf90*/  LDC R2, c[0x2][R26+0x18] ;  /* 0x008006001a027b82 */ /* 0x000e240000000800 */
[----:B0-----:R-:W-:-:S04]  /*4bfa0*/  SHF.R.S32.HI R3, RZ, 0x1f, R2 ;  /* 0x0000001fff037819 */ /* 0x001fc80000011402 */
.L_x_2149:
[----:B------:R-:W-:Y:S05]  /*4bfb0*/  BRX R2 -0x4bfc0                                                         (*"BRANCH_TARGETS .L_x_2150,.L_x_2151,.L_x_2152"*) ;  /* 0xfffffb4002107949 */ /* 0x000fea000383ffff */
.L_x_2151:
[----:B------:R-:W-:Y:S01]  /*4bfc0*/  FADD R3, R24, 0.0010000000474974513054 ;  /* 0x3a83126f18037421 */ /* 0x000fe20000000000 */
[----:B------:R-:W-:-:S03]  /*4bfd0*/  FFMA R2, |R5|, 1.732050776481628418, |R4| ;  /* 0x3fddb3d705027823 */ /* 0x000fc60000000604 */
[----:B------:R-:W-:-:S05]  /*4bfe0*/  FADD R19, R3, R3 ;  /* 0x0000000303137221 */ /* 0x000fca0000000000 */
[----:B------:R-:W-:-:S04]  /*4bff0*/  FSETP.GEU.AND P0, PT, R2, R19, PT ;  /* 0x000000130200720b */ /* 0x000fc80003f0e000 */
[----:B------:R-:W-:Y:S01]  /*4c000*/  FSETP.LEU.AND P0, PT, |R4|, R3, !P0 ;  /* 0x000000030400720b */ /* 0x000fe2000470b200 */
[----:B------:R-:W-:-:S12]  /*4c010*/  BRA `(.L_x_1980) ;  /* 0x00000000004c7947 */ /* 0x000fd80003800000 */
.L_x_2150:
[----:B------:R-:W-:-:S04]  /*4c020*/  FADD R2, R24, 0.0010000000474974513054 ;  /* 0x3a83126f18027421 */ /* 0x000fc80000000000 */
[----:B------:R-:W-:-:S05]  /*4c030*/  FMUL R2, R2, R2 ;  /* 0x0000000202027220 */ /* 0x000fca0000400000 */
[----:B------:R-:W-:Y:S01]  /*4c040*/  FSETP.LT.AND P0, PT, R21, R2, PT ;  /* 0x000000021500720b */ /* 0x000fe20003f01000 */
[----:B------:R-:W-:-:S12]  /*4c050*/  BRA `(.L_x_1980) ;  /* 0x00000000003c7947 */ /* 0x000fd80003800000 */
.L_x_1979:
[----:B------:R-:W-:-:S04]  /*4c060*/  MOV R3, 0xfffffffe ;  /* 0xfffffffe00037802 */ /* 0x000fc80000000f00 */
[----:B------:R-:W-:-:S04]  /*4c070*/  VIADDMNMX.U32 R26, R26, R3, 0x2, PT ;  /* 0x000000021a1a7446 */ /* 0x000fc80003800003 */
[----:B------:R-:W-:-:S04]  /*4c080*/  SHF.L.U32 R26, R26, 0x2, RZ ;  /* 0x000000021a1a7819 */ /* 0x000fc800000006ff */
[----:B------:R-:W0:Y:S02]  /*4c090*/  LDC R2, c[0x2][R26+0x24] ;  /* 0x008009001a027b82 */ /* 0x000e240000000800 */
[----:B0-----:R-:W-:-:S04]  /*4c0a0*/  SHF.R.S32.HI R3, RZ, 0x1f, R2 ;  /* 0x0000001fff037819 */ /* 0x001fc80000011402 */
.L_x_2153:
[----:B------:R-:W-:Y:S05]  /*4c0b0*/  BRX R2 -0x4c0c0                                                         (*"BRANCH_TARGETS .L_x_2154,.L_x_2155,.L_x_2152"*) ;  /* 0xfffffb3c02d07949 */ /* 0x000fea000383ffff */
.L_x_2155:
[----:B------:R-:W-:Y:S01]  /*4c0c0*/  FADD R24, R24, 0.0010000000474974513054 ;  /* 0x3a83126f18187421 */ /* 0x000fe20000000000 */
[----:B------:R-:W-:-:S03]  /*4c0d0*/  FFMA R2, |R4|, 1.732050776481628418, |R5| ;  /* 0x3fddb3d704027823 */ /* 0x000fc60000000605 */
[----:B------:R-:W-:-:S05]  /*4c0e0*/  FADD R3, R24, R24 ;  /* 0x0000001818037221 */ /* 0x000fca0000000000 */
[----:B------:R-:W-:-:S04]  /*4c0f0*/  FSETP.GEU.AND P0, PT, R2, R3, PT ;  /* 0x000000030200720b */ /* 0x000fc80003f0e000 */
[----:B------:R-:W-:Y:S01]  /*4c100*/  FSETP.LEU.AND P0, PT, |R5|, R24, !P0 ;  /* 0x000000180500720b */ /* 0x000fe2000470b200 */
[----:B------:R-:W-:-:S12]  /*4c110*/  BRA `(.L_x_1980) ;  /* 0x00000000000c7947 */ /* 0x000fd80003800000 */
.L_x_2154:
[----:B------:R-:W-:-:S05]  /*4c120*/  FADD R24, R24, 0.0010000000474974513054 ;  /* 0x3a83126f18187421 */ /* 0x000fca0000000000 */
[----:B------:R-:W-:-:S04]  /*4c130*/  FSETP.GEU.AND P0, PT, |R4|, R24, PT ;  /* 0x000000180400720b */ /* 0x000fc80003f0e200 */
[----:B------:R-:W-:-:S13]  /*4c140*/  FSETP.LT.AND P0, PT, |R5|, R24, !P0 ;  /* 0x000000180500720b */ /* 0x000fda0004701200 */
.L_x_1980:
[----:B------:R-:W-:Y:S01]  /*4c150*/  HFMA2 R18, -RZ, RZ, 25.71875, 3664 ;  /* 0x4e6e6b28ff127431 */ /* 0x000fe200000001ff */
[----:B------:R-:W-:Y:S06]  /*4c160*/  @!P0 BRA `(.L_x_83) ;  /* 0x0000000c00fc8947 */ /* 0x000fec0003800000 */
.L_x_2152:
        /* <DEDUP_REMOVED lines=16> */
.L_x_1982:
[----:B------:R-:W-:-:S04]  /*4c270*/  FADD R2, R25, 0.0010000000474974513054 ;  /* 0x3a83126f19027421 */ /* 0x000fc80000000000 */
[----:B------:R-:W-:-:S05]  /*4c280*/  FMUL R2, R2, R2 ;  /* 0x0000000202027220 */ /* 0x000fca0000400000 */
[----:B------:R-:W-:Y:S01]  /*4c290*/  FSETP.LT.AND P0, PT, R21, R2, PT ;  /* 0x000000021500720b */ /* 0x000fe20003f01000 */
[----:B------:R-:W-:-:S12]  /*4c2a0*/  BRA `(.L_x_1983) ;  /* 0x0000000000387947 */ /* 0x000fd80003800000 */
.L_x_1981:
        /* <DEDUP_REMOVED lines=11> */
.L_x_1984:
[----:B------:R-:W-:-:S05]  /*4c360*/  FADD R25, R25, 0.0010000000474974513054 ;  /* 0x3a83126f19197421 */ /* 0x000fca0000000000 */
[----:B------:R-:W-:-:S04]  /*4c370*/  FSETP.GEU.AND P0, PT, |R4|, R25, PT ;  /* 0x000000190400720b */ /* 0x000fc80003f0e200 */
[----:B------:R-:W-:-:S13]  /*4c380*/  FSETP.LT.AND P0, PT, |R5|, R25, !P0 ;  /* 0x000000190500720b */ /* 0x000fda0004701200 */
.L_x_1983:
[----:B------:R-:W-:Y:S01]  /*4c390*/  HFMA2 R18, -RZ, RZ, 25.71875, 3664 ;  /* 0x4e6e6b28ff127431 */ /* 0x000fe200000001ff */
[----:B------:R-:W-:Y:S06]  /*4c3a0*/  @P0 BRA `(.L_x_83) ;  /* 0x0000000c006c0947 */ /* 0x000fec0003800000 */
[----:B------:R-:W-:Y:S01]  /*4c3b0*/  MOV R18, R30 ;  /* 0x0000001e00127202 */ /* 0x000fe20000000f00 */
[----:B------:R-:W-:Y:S06]  /*4c3c0*/  BRA `(.L_x_83) ;  /* 0x0000000c00647947 */ /* 0x000fec0003800000 */
.L_x_1978:
[-C--:B------:R-:W-:Y:S01]  /*4c3d0*/  FMUL R19, R5, R5.reuse ;  /* 0x0000000505137220 */ /* 0x080fe20000400000 */
[----:B------:R-:W-:Y:S01]  /*4c3e0*/  FMUL R21, R33, R5 ;  /* 0x0000000521157220 */ /* 0x000fe20000400000 */
[----:B------:R-:W-:Y:S01]  /*4c3f0*/  FMUL R29, R5, -2 ;  /* 0xc0000000051d7820 */ /* 0x000fe20000400000 */
[----:B------:R-:W-:Y:S01]  /*4c400*/  MOV R18, 0x4e6e6b28 ;  /* 0x4e6e6b2800127802 */ /* 0x000fe20000000f00 */
[-C--:B------:R-:W-:Y:S01]  /*4c410*/  FFMA R2, R4, R4.reuse, R19 ;  /* 0x0000000404027223 */ /* 0x080fe20000000013 */
[----:B------:R-:W-:-:S03]  /*4c420*/  FFMA R21, R32, R4, R21 ;  /* 0x0000000420157223 */ /* 0x000fc60000000015 */
[-C--:B------:R-:W-:Y:S01]  /*4c430*/  FFMA R19, R3, R3.reuse, R2 ;  /* 0x0000000303137223 */ /* 0x080fe20000000002 */
[----:B------:R-:W-:-:S03]  /*4c440*/  FFMA R2, R28, R3, R21 ;  /* 0x000000031c027223 */ /* 0x000fc60000000015 */
[C---:B------:R-:W-:Y:S01]  /*4c450*/  FFMA R19, R34.reuse, R19, R29 ;  /* 0x0000001322137223 */ /* 0x040fe2000000001d */
[----:B------:R-:W-:-:S03]  /*4c460*/  FFMA R31, R34, R2, -R33 ;  /* 0x00000002221f7223 */ /* 0x000fc60000000821 */
[----:B------:R-:W-:-:S04]  /*4c470*/  FMUL R2, R34, -R19 ;  /* 0x8000001322027220 */ /* 0x000fc80000400000 */
[----:B------:R-:W-:-:S05]  /*4c480*/  FFMA R19, R31, R31, R2 ;  /* 0x0000001f1f137223 */ /* 0x000fca0000000002 */
[----:B------:R-:W-:-:S13]  /*4c490*/  FSETP.GE.AND P0, PT, R19, RZ, PT ;  /* 0x000000ff1300720b */ /* 0x000fda0003f06000 */
[----:B------:R-:W-:Y:S05]  /*4c4a0*/  @!P0 BRA `(.L_x_83) ;  /* 0x0000000c002c8947 */ /* 0x000fea0003800000 */
[----:B------:R-:W-:Y:S01]  /*4c4b0*/  IADD3 R6, PT, PT, R19, -0xd000000, RZ ;  /* 0xf300000013067810 */ /* 0x000fe20007ffe0ff */
[----:B------:R0:W1:Y:S01]  /*4c4c0*/  MUFU.RSQ R2, R19 ;  /* 0x0000001300027308 */ /* 0x0000620000001400 */
[----:B------:R-:W-:Y:S02]  /*4c4d0*/  BSSY.RECONVERGENT B3, `(.L_x_1985) ;  /* 0x000000c000037945 */ /* 0x000fe40003800200 */
[----:B------:R-:W-:-:S13]  /*4c4e0*/  ISETP.GT.U32.AND P0, PT, R6, 0x727fffff, PT ;  /* 0x727fffff0600780c */ /* 0x000fda0003f04070 */
[----:B0-----:R-:W-:Y:S05]  /*4c4f0*/  @!P0 BRA `(.L_x_1986) ;  /* 0x0000000000148947 */ /* 0x001fea0003800000 */
[----:B-1----:R-:W-:Y:S02]  /*4c500*/  MOV R2, R19 ;  /* 0x0000001300027202 */ /* 0x002fe40000000f00 */
[----:B------:R-:W-:-:S07]  /*4c510*/  MOV R6, 0x4c530 ;  /* 0x0004c53000067802 */ /* 0x000fce0000000f00 */
[----:B----4-:R-:W-:Y:S05]  /*4c520*/  CALL.REL.NOINC `($__internal_3_$__cuda_sm20_sqrt_rn_f32_slowpath) ;  /* 0x0000006c00147944 */ /* 0x010fea0003c00000 */
[----:B------:R-:W-:Y:S01]  /*4c530*/  MOV R18, R2 ;  /* 0x0000000200127202 */ /* 0x000fe20000000f00 */
[----:B------:R-:W-:Y:S06]  /*4c540*/  BRA `(.L_x_1987) ;  /* 0x0000000000107947 */ /* 0x000fec0003800000 */
.L_x_1986:
[----:B-1----:R-:W-:Y:S01]  /*4c550*/  FMUL.FTZ R18, R19, R2 ;  /* 0x0000000213127220 */ /* 0x002fe20000410000 */
[----:B------:R-:W-:-:S03]  /*4c560*/  FMUL.FTZ R2, R2, 0.5 ;  /* 0x3f00000002027820 */ /* 0x000fc60000410000 */
[----:B------:R-:W-:-:S04]  /*4c570*/  FFMA R19, -R18, R18, R19 ;  /* 0x0000001212137223 */ /* 0x000fc80000000113 */
[----:B------:R-:W-:-:S07]  /*4c580*/  FFMA R18, R19, R2, R18 ;  /* 0x0000000213127223 */ /* 0x000fce0000000012 */
.L_x_1987:
[----:B------:R-:W-:Y:S05]  /*4c590*/  BSYNC.RECONVERGENT B3 ;  /* 0x0000000000037941 */ /* 0x000fea0003800200 */
.L_x_1985:
[----:B------:R-:W-:-:S04]  /*4c5a0*/  IADD3 R2, PT, PT, R34, 0x1800000, RZ ;  /* 0x0180000022027810 */ /* 0x000fc80007ffe0ff */
[----:B------:R-:W-:-:S04]  /*4c5b0*/  LOP3.LUT R2, R2, 0x7f800000, RZ, 0xc0, !PT ;  /* 0x7f80000002027812 */ /* 0x000fc800078ec0ff */
[----:B------:R-:W-:-:S13]  /*4c5c0*/  ISETP.GT.U32.AND P0, PT, R2, 0x1ffffff, PT ;  /* 0x01ffffff0200780c */ /* 0x000fda0003f04070 */
[----:B------:R-:W-:Y:S05]  /*4c5d0*/  @P0 BRA `(.L_x_1988) ;  /* 0x0000000000100947 */ /* 0x000fea0003800000 */
[----:B------:R-:W-:Y:S02]  /*4c5e0*/  MOV R2, R34 ;  /* 0x0000002200027202 */ /* 0x000fe40000000f00 */
[----:B------:R-:W-:-:S07]  /*4c5f0*/  MOV R20, 0x4c610 ;  /* 0x0004c61000147802 */ /* 0x000fce0000000f00 */
[----:B----4-:R-:W-:Y:S05]  /*4c600*/  CALL.REL.NOINC `($__internal_2_$__cuda_sm20_rcp_rn_f32_slowpath) ;  /* 0x0000006800087944 */ /* 0x010fea0003c00000 */
[----:B------:R-:W-:Y:S05]  /*4c610*/  BRA `(.L_x_1989) ;  /* 0x0000000000107947 */ /* 0x000fea0003800000 */
.L_x_1988:
[----:B------:R-:W0:Y:S02]  /*4c620*/  MUFU.RCP R19, R34 ;  /* 0x0000002200137308 */ /* 0x000e240000001000 */
[----:B0-----:R-:W-:-:S04]  /*4c630*/  FFMA R2, R34, R19, -1 ;  /* 0xbf80000022027423 */ /* 0x001fc80000000013 */
[----:B------:R-:W-:-:S04]  /*4c640*/  FADD.FTZ R2, -R2, -RZ ;  /* 0x800000ff02027221 */ /* 0x000fc80000010100 */
[----:B------:R-:W-:-:S07]  /*4c650*/  FFMA R2, R19, R2, R19 ;  /* 0x0000000213027223 */ /* 0x000fce0000000013 */
.L_x_1989:
[C-C-:B------:R-:W-:Y:S01]  /*4c660*/  FADD R21, -R31.reuse, -R18.reuse ;  /* 0x800000121f157221 */ /* 0x140fe20000000100 */
[----:B----4-:R-:W-:Y:S01]  /*4c670*/  ISETP.GT.AND P1, PT, R26, 0x1, PT ;  /* 0x000000011a00780c */ /* 0x010fe20003f24270 */
[----:B------:R-:W-:Y:S01]  /*4c680*/  FADD R31, -R31, R18 ;  /* 0x000000121f1f7221 */ /* 0x000fe20000000100 */
[----:B------:R-:W-:Y:S01]  /*4c690*/  BSSY.RECONVERGENT B3, `(.L_x_1990) ;  /* 0x0000054000037945 */ /* 0x000fe20003800200 */
[-C--:B------:R-:W-:Y:S02]  /*4c6a0*/  FMUL R21, R21, R2.reuse ;  /* 0x0000000215157220 */ /* 0x080fe40000400000 */
[----:B------:R-:W-:Y:S02]  /*4c6b0*/  FMUL R6, R31, R2 ;  /* 0x000000021f067220 */ /* 0x000fe40000400000 */
        /* <DEDUP_REMOVED lines=11> */
.L_x_2157:
[----:B------:R-:W-:Y:S05]  /*4c770*/  BRX R18 -0x4c780                                                        (*"BRANCH_TARGETS .L_x_2158,.L_x_2159,.L_x_2160"*) ;  /* 0xfffffb3812207949 */ /* 0x000fea000383ffff */
.L_x_2159:
[----:B------:R-:W-:Y:S01]  /*4c780*/  FADD R19, R24, 0.0010000000474974513054 ;  /* 0x3a83126f18137421 */ /* 0x000fe20000000000 */
[----:B------:R-:W-:-:S03]  /*4c790*/  FFMA R18, |R29|, 1.732050776481628418, |R20| ;  /* 0x3fddb3d71d127823 */ /* 0x000fc60000000614 */
[----:B------:R-:W-:-:S05]  /*4c7a0*/  FADD R35, R19, R19 ;  /* 0x0000001313237221 */ /* 0x000fca0000000000 */
[----:B------:R-:W-:-:S04]  /*4c7b0*/  FSETP.GEU.AND P0, PT, R18, R35, PT ;  /* 0x000000231200720b */ /* 0x000fc80003f0e000 */
[----:B------:R-:W-:Y:S01]  /*4c7c0*/  FSETP.LEU.AND P0, PT, |R20|, R19, !P0 ;  /* 0x000000131400720b */ /* 0x000fe2000470b200 */
[----:B------:R-:W-:-:S12]  /*4c7d0*/  BRA `(.L_x_1992) ;  /* 0x00000000004c7947 */ /* 0x000fd80003800000 */
.L_x_2158:
[----:B------:R-:W-:-:S04]  /*4c7e0*/  FADD R18, R24, 0.0010000000474974513054 ;  /* 0x3a83126f18127421 */ /* 0x000fc80000000000 */
[----:B------:R-:W-:-:S05]  /*4c7f0*/  FMUL R18, R18, R18 ;  /* 0x0000001212127220 */ /* 0x000fca0000400000 */
[----:B------:R-:W-:Y:S01]  /*4c800*/  FSETP.LT.AND P0, PT, R31, R18, PT ;  /* 0x000000121f00720b */ /* 0x000fe20003f01000 */
[----:B------:R-:W-:-:S12]  /*4c810*/  BRA `(.L_x_1992) ;  /* 0x00000000003c7947 */ /* 0x000fd80003800000 */
.L_x_1991:
[----:B------:R-:W-:-:S04]  /*4c820*/  MOV R19, 0xfffffffe ;  /* 0xfffffffe00137802 */ /* 0x000fc80000000f00 */
[----:B------:R-:W-:-:S04]  /*4c830*/  VIADDMNMX.U32 R19, R26, R19, 0x2, PT ;  /* 0x000000021a137446 */ /* 0x000fc80003800013 */
[----:B------:R-:W-:-:S04]  /*4c840*/  SHF.L.U32 R34, R19, 0x2, RZ ;  /* 0x0000000213227819 */ /* 0x000fc800000006ff */
[----:B------:R-:W0:Y:S02]  /*4c850*/  LDC R18, c[0x2][R34+0x3c] ;  /* 0x00800f0022127b82 */ /* 0x000e240000000800 */
[----:B0-----:R-:W-:-:S04]  /*4c860*/  SHF.R.S32.HI R19, RZ, 0x1f, R18 ;  /* 0x0000001fff137819 */ /* 0x001fc80000011412 */
.L_x_2161:
[----:B------:R-:W-:Y:S05]  /*4c870*/  BRX R18 -0x4c880                                                        (*"BRANCH_TARGETS .L_x_2162,.L_x_2163,.L_x_2160"*) ;  /* 0xfffffb3412e07949 */ /* 0x000fea000383ffff */
.L_x_2163:
[----:B------:R-:W-:Y:S01]  /*4c880*/  FADD R34, R24, 0.0010000000474974513054 ;  /* 0x3a83126f18227421 */ /* 0x000fe20000000000 */
[----:B------:R-:W-:-:S03]  /*4c890*/  FFMA R18, |R20|, 1.732050776481628418, |R29| ;  /* 0x3fddb3d714127823 */ /* 0x000fc6000000061d */
[----:B------:R-:W-:-:S05]  /*4c8a0*/  FADD R19, R34, R34 ;  /* 0x0000002222137221 */ /* 0x000fca0000000000 */
[----:B------:R-:W-:-:S04]  /*4c8b0*/  FSETP.GEU.AND P0, PT, R18, R19, PT ;  /* 0x000000131200720b */ /* 0x000fc80003f0e000 */
[----:B------:R-:W-:Y:S01]  /*4c8c0*/  FSETP.LEU.AND P0, PT, |R29|, R34, !P0 ;  /* 0x000000221d00720b */ /* 0x000fe2000470b200 */
[----:B------:R-:W-:-:S12]  /*4c8d0*/  BRA `(.L_x_1992) ;  /* 0x00000000000c7947 */ /* 0x000fd80003800000 */
.L_x_2162:
[----:B------:R-:W-:-:S05]  /*4c8e0*/  FADD R18, R24, 0.0010000000474974513054 ;  /* 0x3a83126f18127421 */ /* 0x000fca0000000000 */
[----:B------:R-:W-:-:S04]  /*4c8f0*/  FSETP.GEU.AND P0, PT, |R20|, R18, PT ;  /* 0x000000121400720b */ /* 0x000fc80003f0e200 */
[----:B------:R-:W-:-:S13]  /*4c900*/  FSETP.LT.AND P0, PT, |R29|, R18, !P0 ;  /* 0x000000121d00720b */ /* 0x000fda0004701200 */
.L_x_1992:
[----:B------:R-:W-:Y:S01]  /*4c910*/  HFMA2 R19, -RZ, RZ, 25.71875, 3664 ;  /* 0x4e6e6b28ff137431 */ /* 0x000fe200000001ff */
[----:B------:R-:W-:Y:S06]  /*4c920*/  @!P0 BRA `(.L_x_1993) ;  /* 0x0000000000a88947 */ /* 0x000fec0003800000 */
.L_x_2160:
        /* <DEDUP_REMOVED lines=8> */
.L_x_2165:
[----:B------:R-:W-:Y:S05]  /*4c9b0*/  BRX R18 -0x4c9c0                                                        (*"BRANCH_TARGETS .L_x_2166,.L_x_2167,.L_x_1994"*) ;  /* 0xfffffb3412907949 */ /* 0x000fea000383ffff */
.L_x_2167:
[----:B------:R-:W-:Y:S01]  /*4c9c0*/  FADD R19, R25, 0.0010000000474974513054 ;  /* 0x3a83126f19137421 */ /* 0x000fe20000000000 */
[----:B------:R-:W-:-:S03]  /*4c9d0*/  FFMA R29, |R29|, 1.732050776481628418, |R20| ;  /* 0x3fddb3d71d1d7823 */ /* 0x000fc60000000614 */
[----:B------:R-:W-:-:S05]  /*4c9e0*/  FADD R18, R19, R19 ;  /* 0x0000001313127221 */ /* 0x000fca0000000000 */
[----:B------:R-:W-:-:S04]  /*4c9f0*/  FSETP.GEU.AND P0, PT, R29, R18, PT ;  /* 0x000000121d00720b */ /* 0x000fc80003f0e000 */
[----:B------:R-:W-:Y:S01]  /*4ca00*/  FSETP.LEU.AND P0, PT, |R20|, R19, !P0 ;  /* 0x000000131400720b */ /* 0x000fe2000470b200 */
[----:B------:R-:W-:-:S12]  /*4ca10*/  BRA `(.L_x_1996) ;  /* 0x00000000004c7947 */ /* 0x000fd80003800000 */
.L_x_2166:
[----:B------:R-:W-:-:S04]  /*4ca20*/  FADD R18, R25, 0.0010000000474974513054 ;  /* 0x3a83126f19127421 */ /* 0x000fc80000000000 */
[----:B------:R-:W-:-:S05]  /*4ca30*/  FMUL R18, R18, R18 ;  /* 0x0000001212127220 */ /* 0x000fca0000400000 */
[----:B------:R-:W-:Y:S01]  /*4ca40*/  FSETP.LT.AND P0, PT, R31, R18, PT ;  /* 0x000000121f00720b */ /* 0x000fe20003f01000 */
[----:B------:R-:W-:-:S12]  /*4ca50*/  BRA `(.L_x_1996) ;  /* 0x00000000003c7947 */ /* 0x000fd80003800000 */
.L_x_1995:
[----:B------:R-:W-:-:S04]  /*4ca60*/  MOV R18, 0xfffffffe ;  /* 0xfffffffe00127802 */ /* 0x000fc80000000f00 */
[----:B------:R-:W-:-:S04]  /*4ca70*/  VIADDMNMX.U32 R18, R27, R18, 0x2, PT ;  /* 0x000000021b127446 */ /* 0x000fc80003800012 */
[----:B------:R-:W-:-:S04]  /*4ca80*/  SHF.L.U32 R31, R18, 0x2, RZ ;  /* 0x00000002121f7819 */ /* 0x000fc800000006ff */
[----:B------:R-:W0:Y:S02]  /*4ca90*/  LDC R18, c[0x2][R31+0x54] ;  /* 0x008015001f127b82 */ /* 0x000e240000000800 */
[----:B0-----:R-:W-:-:S04]  /*4caa0*/  SHF.R.S32.HI R19, RZ, 0x1f, R18 ;  /* 0x0000001fff137819 */ /* 0x001fc80000011412 */
.L_x_2169:
[----:B------:R-:W-:Y:S05]  /*4cab0*/  BRX R18 -0x4cac0                                                        (*"BRANCH_TARGETS .L_x_2170,.L_x_2171,.L_x_1994"*) ;  /* 0xfffffb3412507949 */ /* 0x000fea000383ffff */
.L_x_2171:
[----:B------:R-:W-:Y:S01]  /*4cac0*/  FADD R18, R25, 0.0010000000474974513054 ;  /* 0x3a83126f19127421 */ /* 0x000fe20000000000 */
[----:B------:R-:W-:-:S03]  /*4cad0*/  FFMA R20, |R20|, 1.732050776481628418, |R29| ;  /* 0x3fddb3d714147823 */ /* 0x000fc6000000061d */
[----:B------:R-:W-:-:S05]  /*4cae0*/  FADD R19, R18, R18 ;  /* 0x0000001212137221 */ /* 0x000fca0000000000 */
[----:B------:R-:W-:-:S04]  /*4caf0*/  FSETP.GEU.AND P0, PT, R20, R19, PT ;  /* 0x000000131400720b */ /* 0x000fc80003f0e000 */
[----:B------:R-:W-:Y:S01]  /*4cb00*/  FSETP.LEU.AND P0, PT, |R29|, R18, !P0 ;  /* 0x000000121d00720b */ /* 0x000fe2000470b200 */
[----:B------:R-:W-:-:S12]  /*4cb10*/  BRA `(.L_x_1996) ;  /* 0x00000000000c7947 */ /* 0x000fd80003800000 */
.L_x_2170:
[----:B------:R-:W-:-:S05]  /*4cb20*/  FADD R18, R25, 0.0010000000474974513054 ;  /* 0x3a83126f19127421 */ /* 0x000fca0000000000 */
[----:B------:R-:W-:-:S04]  /*4cb30*/  FSETP.GEU.AND P0, PT, |R20|, R18, PT ;  /* 0x000000121400720b */ /* 0x000fc80003f0e200 */
[----:B------:R-:W-:-:S13]  /*4cb40*/  FSETP.LT.AND P0, PT, |R29|, R18, !P0 ;  /* 0x000000121d00720b */ /* 0x000fda0004701200 */
.L_x_1996:
[----:B------:R-:W-:Y:S01]  /*4cb50*/  HFMA2 R19, -RZ, RZ, 25.71875, 3664 ;  /* 0x4e6e6b28ff137431 */ /* 0x000fe200000001ff */
[----:B------:R-:W-:Y:S06]  /*4cb60*/  @P0 BRA `(.L_x_1993) ;  /* 0x0000000000180947 */ /* 0x000fec0003800000 */
.L_x_1994:
[----:B------:R-:W-:-:S05]  /*4cb70*/  FFMA R19, R33, R21, R5 ;  /* 0x0000001521137223 */ /* 0x000fca0000000005 */
[----:B------:R-:W-:Y:S02]  /*4cb80*/  FSETP.GEU.AND P0, PT, |R19|, |R2|, PT ;  /* 0x400000021300720b */ /* 0x000fe40003f0e200 */
[----:B------:R-:W-:-:S11]  /*4cb90*/  MOV R19, 0x4e6e6b28 ;  /* 0x4e6e6b2800137802 */ /* 0x000fd60000000f00 */
[----:B------:R-:W-:-:S05]  /*4cba0*/  @!P0 FADD R21, R21, R30 ;  /* 0x0000001e15158221 */ /* 0x000fca0000000000 */
[----:B------:R-:W-:-:S04]  /*4cbb0*/  @!P0 FSETP.GTU.AND P2, PT, R21, 0.0010000000474974513054, PT ;  /* 0x3a83126f1500880b */ /* 0x000fc80003f4c000 */
[----:B------:R-:W-:-:S09]  /*4cbc0*/  @!P0 FSEL R19, R21, 1.00000000000000000000e+09, P2 ;  /* 0x4e6e6b2815138808 */ /* 0x000fd20001000000 */
.L_x_1993:
[----:B------:R-:W-:Y:S05]  /*4cbd0*/  BSYNC.RECONVERGENT B3 ;  /* 0x0000000000037941 */ /* 0x000fea0003800200 */
.L_x_1990:
[-C--:B------:R-:W-:Y:S01]  /*4cbe0*/  FFMA R4, R32, R6.reuse, R4 ;  /* 0x0000000620047223 */ /* 0x080fe20000000004 */
[-C--:B------:R-:W-:Y:S01]  /*4cbf0*/  FFMA R3, R28, R6.reuse, R3 ;  /* 0x000000061c037223 */ /* 0x080fe20000000003 */
[----:B------:R-:W-:Y:S01]  /*4cc00*/  BSSY.RECONVERGENT B3, `(.L_x_1997) ;  /* 0x0000050000037945 */ /* 0x000fe20003800200 */
[----:B------:R-:W-:Y:S01]  /*4cc10*/  FFMA R33, R33, R6, R5 ;  /* 0x0000000621217223 */ /* 0x000fe20000000005 */
        /* <DEDUP_REMOVED lines=9> */
.L_x_2173:
[----:B------:R-:W-:Y:S05]  /*4ccb0*/  BRX R4 -0x4ccc0                                                         (*"BRANCH_TARGETS .L_x_2174,.L_x_2175,.L_x_2176"*) ;  /* 0xfffffb3004d07949 */ /* 0x000fea000383ffff */
.L_x_2175:
[----:B------:R-:W-:Y:S01]  /*4ccc0*/  FADD R24, R24, 0.0010000000474974513054 ;  /* 0x3a83126f18187421 */ /* 0x000fe20000000000 */
[----:B------:R-:W-:-:S03]  /*4ccd0*/  FFMA R4, |R22|, 1.732050776481628418, |R23| ;  /* 0x3fddb3d716047823 */ /* 0x000fc60000000617 */
[----:B------:R-:W-:-:S05]  /*4cce0*/  FADD R5, R24, R24 ;  /* 0x0000001818057221 */ /* 0x000fca0000000000 */
[----:B------:R-:W-:-:S04]  /*4ccf0*/  FSETP.GEU.AND P0, PT, R4, R5, PT ;  /* 0x000000050400720b */ /* 0x000fc80003f0e000 */
[----:B------:R-:W-:Y:S01]  /*4cd00*/  FSETP.LEU.AND P0, PT, |R23|, R24, !P0 ;  /* 0x000000181700720b */ /* 0x000fe2000470b200 */
[----:B------:R-:W-:-:S12]  /*4cd10*/  BRA `(.L_x_1999) ;  /* 0x00000000004c7947 */ /* 0x000fd80003800000 */
.L_x_2174:
[----:B------:R-:W-:-:S04]  /*4cd20*/  FADD R24, R24, 0.0010000000474974513054 ;  /* 0x3a83126f18187421 */ /* 0x000fc80000000000 */
[----:B------:R-:W-:-:S05]  /*4cd30*/  FMUL R24, R24, R24 ;  /* 0x0000001818187220 */ /* 0x000fca0000400000 */
[----:B------:R-:W-:Y:S01]  /*4cd40*/  FSETP.LT.AND P0, PT, R3, R24, PT ;  /* 0x000000180300720b */ /* 0x000fe20003f01000 */
[----:B------:R-:W-:-:S12]  /*4cd50*/  BRA `(.L_x_1999) ;  /* 0x00000000003c7947 */ /* 0x000fd80003800000 */
.L_x_1998:
[----:B------:R-:W-:-:S04]  /*4cd60*/  MOV R5, 0xfffffffe ;  /* 0xfffffffe00057802 */ /* 0x000fc80000000f00 */
[----:B------:R-:W-:-:S04]  /*4cd70*/  VIADDMNMX.U32 R5, R26, R5, 0x2, PT ;  /* 0x000000021a057446 */ /* 0x000fc80003800005 */
[----:B------:R-:W-:-:S04]  /*4cd80*/  SHF.L.U32 R18, R5, 0x2, RZ ;  /* 0x0000000205127819 */ /* 0x000fc800000006ff */
[----:B------:R-:W0:Y:S02]  /*4cd90*/  LDC R4, c[0x2][R18+0x6c] ;  /* 0x00801b0012047b82 */ /* 0x000e240000000800 */
[----:B0-----:R-:W-:-:S04]  /*4cda0*/  SHF.R.S32.HI R5, RZ, 0x1f, R4 ;  /* 0x0000001fff057819 */ /* 0x001fc80000011404 */
.L_x_2177:
[----:B------:R-:W-:Y:S05]  /*4cdb0*/  BRX R4 -0x4cdc0                                                         (*"BRANCH_TARGETS .L_x_2178,.L_x_2179,.L_x_2176"*) ;  /* 0xfffffb3004907949 */ /* 0x000fea000383ffff */
.L_x_2179:
[----:B------:R-:W-:Y:S01]  /*4cdc0*/  FADD R5, R24, 0.0010000000474974513054 ;  /* 0x3a83126f18057421 */ /* 0x000fe20000000000 */
[----:B------:R-:W-:-:S03]  /*4cdd0*/  FFMA R4, |R23|, 1.732050776481628418, |R22| ;  /* 0x3fddb3d717047823 */ /* 0x000fc60000000616 */
[----:B------:R-:W-:-:S05]  /*4cde0*/  FADD R21, R5, R5 ;  /* 0x0000000505157221 */ /* 0x000fca0000000000 */
[----:B------:R-:W-:-:S04]  /*4cdf0*/  FSETP.GEU.AND P0, PT, R4, R21, PT ;  /* 0x000000150400720b */ /* 0x000fc80003f0e000 */
[----:B------:R-:W-:Y:S01]  /*4ce00*/  FSETP.LEU.AND P0, PT, |R22|, R5, !P0 ;  /* 0x000000051600720b */ /* 0x000fe2000470b200 */
[----:B------:R-:W-:-:S12]  /*4ce10*/  BRA `(.L_x_1999) ;  /* 0x00000000000c7947 */ /* 0x000fd80003800000 */
.L_x_2178:
[----:B------:R-:W-:-:S05]  /*4ce20*/  FADD R24, R24, 0.0010000000474974513054 ;  /* 0x3a83126f18187421 */ /* 0x000fca0000000000 */
[----:B------:R-:W-:-:S04]  /*4ce30*/  FSETP.GEU.AND P0, PT, |R23|, R24, PT ;  /* 0x000000181700720b */ /* 0x000fc80003f0e200 */
[----:B------:R-:W-:-:S13]  /*4ce40*/  FSETP.LT.AND P0, PT, |R22|, R24, !P0 ;  /* 0x000000181600720b */ /* 0x000fda0004701200 */
.L_x_1999:
[----:B------:R-:W-:Y:S01]  /*4ce50*/  HFMA2 R4, -RZ, RZ, 25.71875, 3664 ;  /* 0x4e6e6b28ff047431 */ /* 0x000fe200000001ff */
[----:B------:R-:W-:Y:S06]  /*4ce60*/  @!P0 BRA `(.L_x_2000) ;  /* 0x0000000000a48947 */ /* 0x000fec0003800000 */
.L_x_2176:
        /* <DEDUP_REMOVED lines=8> */
.L_x_2181:
[----:B------:R-:W-:Y:S05]  /*4cef0*/  BRX R4 -0x4cf00                                                         (*"BRANCH_TARGETS .L_x_2182,.L_x_2183,.L_x_2001"*) ;  /* 0xfffffb3004407949 */ /* 0x000fea000383ffff */
.L_x_2183:
[----:B------:R-:W-:Y:S01]  /*4cf00*/  FADD R4, R25, 0.0010000000474974513054 ;  /* 0x3a83126f19047421 */ /* 0x000fe20000000000 */
[----:B------:R-:W-:-:S03]  /*4cf10*/  FFMA R22, |R22|, 1.732050776481628418, |R23| ;  /* 0x3fddb3d716167823 */ /* 0x000fc60000000617 */
[----:B------:R-:W-:-:S05]  /*4cf20*/  FADD R3, R4, R4 ;  /* 0x0000000404037221 */ /* 0x000fca0000000000 */
[----:B------:R-:W-:-:S04]  /*4cf30*/  FSETP.GEU.AND P0, PT, R22, R3, PT ;  /* 0x000000031600720b */ /* 0x000fc80003f0e000 */
[----:B------:R-:W-:Y:S01]  /*4cf40*/  FSETP.LEU.AND P0, PT, |R23|, R4, !P0 ;  /* 0x000000041700720b */ /* 0x000fe2000470b200 */
[----:B------:R-:W-:-:S12]  /*4cf50*/  BRA `(.L_x_2003) ;  /* 0x00000000004c7947 */ /* 0x000fd80003800000 */
.L_x_2182:
[----:B------:R-:W-:-:S04]  /*4cf60*/  FADD R25, R25, 0.0010000000474974513054 ;  /* 0x3a83126f19197421 */ /* 0x000fc80000000000 */
[----:B------:R-:W-:-:S05]  /*4cf70*/  FMUL R4, R25, R25 ;  /* 0x0000001919047220 */ /* 0x000fca0000400000 */
[----:B------:R-:W-:Y:S01]  /*4cf80*/  FSETP.LT.AND P0, PT, R3, R4, PT ;  /* 0x000000040300720b */ /* 0x000fe20003f01000 */
[----:B------:R-:W-:-:S12]  /*4cf90*/  BRA `(.L_x_2003) ;  /* 0x00000000003c7947 */ /* 0x000fd80003800000 */
.L_x_2002:
[----:B------:R-:W-:-:S04]  /*4cfa0*/  MOV R4, 0xfffffffe ;  /* 0xfffffffe00047802 */ /* 0x000fc80000000f00 */
[----:B------:R-:W-:-:S04]  /*4cfb0*/  VIADDMNMX.U32 R4, R27, R4, 0x2, PT ;  /* 0x000000021b047446 */ /* 0x000fc80003800004 */
[----:B------:R-:W-:-:S04]  /*4cfc0*/  SHF.L.U32 R3, R4, 0x2, RZ ;  /* 0x0000000204037819 */ /* 0x000fc800000006ff */
[----:B------:R-:W0:Y:S02]  /*4cfd0*/  LDC R4, c[0x2][R3+0x84] ;  /* 0x0080210003047b82 */ /* 0x000e240000000800 */
[----:B0-----:R-:W-:-:S04]  /*4cfe0*/  SHF.R.S32.HI R5, RZ, 0x1f, R4 ;  /* 0x0000001fff057819 */ /* 0x001fc80000011404 */
.L_x_2185:
[----:B------:R-:W-:Y:S05]  /*4cff0*/  BRX R4 -0x4d000                                                         (*"BRANCH_TARGETS .L_x_2186,.L_x_2187,.L_x_2001"*) ;  /* 0xfffffb3004007949 */ /* 0x000fea000383ffff */
.L_x_2187:
[----:B------:R-:W-:Y:S01]  /*4d000*/  FADD R25, R25, 0.0010000000474974513054 ;  /* 0x3a83126f19197421 */ /* 0x000fe20000000000 */
[----:B------:R-:W-:-:S03]  /*4d010*/  FFMA R23, |R23|, 1.732050776481628418, |R22| ;  /* 0x3fddb3d717177823 */ /* 0x000fc60000000616 */
[----:B------:R-:W-:-:S05]  /*4d020*/  FADD R4, R25, R25 ;  /* 0x0000001919047221 */ /* 0x000fca0000000000 */
[----:B------:R-:W-:-:S04]  /*4d030*/  FSETP.GEU.AND P0, PT, R23, R4, PT ;  /* 0x000000041700720b */ /* 0x000fc80003f0e000 */
[----:B------:R-:W-:Y:S01]  /*4d040*/  FSETP.LEU.AND P0, PT, |R22|, R25, !P0 ;  /* 0x000000191600720b */ /* 0x000fe2000470b200 */
[----:B------:R-:W-:-:S12]  /*4d050*/  BRA `(.L_x_2003) ;  /* 0x00000000000c7947 */ /* 0x000fd80003800000 */
.L_x_2186:
[----:B------:R-:W-:-:S05]  /*4d060*/  FADD R25, R25, 0.0010000000474974513054 ;  /* 0x3a83126f19197421 */ /* 0x000fca0000000000 */
[----:B------:R-:W-:-:S04]  /*4d070*/  FSETP.GEU.AND P0, PT, |R23|, R25, PT ;  /* 0x000000191700720b */ /* 0x000fc80003f0e200 */
[----:B------:R-:W-:-:S13]  /*4d080*/  FSETP.LT.AND P0, PT, |R22|, R25, !P0 ;  /* 0x000000191600720b */ /* 0x000fda0004701200 */
.L_x_2003:
[----:B------:R-:W-:Y:S01]  /*4d090*/  HFMA2 R4, -RZ, RZ, 25.71875, 3664 ;  /* 0x4e6e6b28ff047431 */ /* 0x000fe200000001ff */
[----:B------:R-:W-:Y:S06]  /*4d0a0*/  @P0 BRA `(.L_x_2000) ;  /* 0x0000000000140947 */ /* 0x000fec0003800000 */
.L_x_2001:
[----:B------:R-:W-:Y:S02]  /*4d0b0*/  FSETP.GEU.AND P0, PT, |R33|, |R2|, PT ;  /* 0x400000022100720b */ /* 0x000fe40003f0e200 */
[----:B------:R-:W-:-:S11]  /*4d0c0*/  MOV R4, 0x4e6e6b28 ;  /* 0x4e6e6b2800047802 */ /* 0x000fd60000000f00 */
[----:B------:R-:W-:-:S05]  /*4d0d0*/  @!P0 FADD R6, R6, R30 ;  /* 0x0000001e06068221 */ /* 0x000fca0000000000 */
[----:B------:R-:W-:-:S04]  /*4d0e0*/  @!P0 FSETP.GTU.AND P1, PT, R6, 0.0010000000474974513054, PT ;  /* 0x3a83126f0600880b */ /* 0x000fc80003f2c000 */
[----:B------:R-:W-:-:S09]  /*4d0f0*/  @!P0 FSEL R4, R6, 1.00000000000000000000e+09, P1 ;  /* 0x4e6e6b2806048808 */ /* 0x000fd20000800000 */
.L_x_2000:
[----:B------:R-:W-:Y:S05]  /*4d100*/  BSYNC.RECONVERGENT B3 ;  /* 0x0000000000037941 */ /* 0x000fea0003800200 */
.L_x_1997:
[----:B------:R-:W-:-:S04]  /*4d110*/  FSETP.NEU.AND P0, PT, R4, 1.00000000000000000000e+09, PT ;  /* 0x4e6e6b280400780b */ /* 0x000fc80003f0d000 */
[----:B------:R-:W-:-:S13]  /*4d120*/  FSETP.EQ.OR P0, PT, R19, 1.00000000000000000000e+09, !P0 ;  /* 0x4e6e6b281300780b */ /* 0x000fda0004702400 */
[C---:B------:R-:W-:Y:S02]  /*4d130*/  @P0 FSETP.NEU.AND P1, PT, R19.reuse, 1.00000000000000000000e+09, PT ;  /* 0x4e6e6b281300080b */ /* 0x040fe40003f2d000 */
[----:B------:R-:W-:Y:S02]  /*4d140*/  @!P0 FMNMX R18, R4, R19, PT ;  /* 0x0000001304128209 */ /* 0x000fe40003800000 */
[----:B------:R-:W-:-:S09]  /*4d150*/  @P0 FSEL R18, R19, R4, P1 ;  /* 0x0000000413120208 */ /* 0x000fd20000800000 */
.L_x_83:
[----:B------:R-:W-:Y:S05]  /*4d160*/  BSYNC.RECONVERGENT B0 ;  /* 0x0000000000007941 */ /* 0x000fea0003800200 */
.L_x_57:
[----:B------:R-:W-:-:S04]  /*4d170*/  FSETP.GEU.AND P0, PT, R18, R8, PT ;  /* 0x000000081200720b */ /* 0x000fc80003f0e000 */
[----:B------:R-:W-:-:S04]  /*4d180*/  FSETP.GE.AND P0, PT, R18, 0.0010000000474974513054, !P0 ;  /* 0x3a83126f1200780b */ /* 0x000fc80004706000 */
[----:B------:R-:W-:Y:S02]  /*4d190*/  FSEL R8, R18, R8, P0 ;  /* 0x0000000812087208 */ /* 0x000fe40000000000 */
[----:B------:R-:W-:-:S07]  /*4d1a0*/  SEL R59, R7, R59, P0 ;  /* 0x0000003b073b7207 */ /* 0x000fce0000000000 */
.L_x_56:
[----:B------:R-:W-:Y:S05]  /*4d1b0*/  BSYNC.RECONVERGENT B1 ;  /* 0x0000000000017941 */ /* 0x000fea0003800200 */
.L_x_53:
[----:B------:R-:W-:-:S04]  /*4d1c0*/  IADD3 R7, PT, PT, R7, 0x1, RZ ;  /* 0x0000000107077810 */ /* 0x000fc80007ffe0ff */
[----:B------:R-:W-:-:S13]  /*4d1d0*/  ISETP.NE.AND P0, PT, R7, UR15, PT ;  /* 0x0000000f07007c0c */ /* 0x000fda000bf05270 */
[----:B------:R-:W-:Y:S05]  /*4d1e0*/  @P0 BRA `(.L_x_2004) ;  /* 0xfffffb4000180947 */ /* 0x000fea000383ffff */
.L_x_52:
[----:B------:R-:W-:-:S13]  /*4d1f0*/  ISETP.NE.AND P0, PT, R59, -0x1, PT ;  /* 0xffffffff3b00780c */ /* 0x000fda0003f05270 */
[----:B------:R-:W-:Y:S05]  /*4d200*/  @!P0 BRA `(.L_x_2005) ;  /* 0x0000005800cc8947 */ /* 0x000fea0003800000 */
[----:B----4-:R-:W0:Y:S02]  /*4d210*/  LDC.64 R4, c[0x0][0x3c8] ;  /* 0x0000f200ff047b82 */ /* 0x010e240000000a00 */
[----:B0-----:R-:W-:-:S05]  /*4d220*/  IMAD.WIDE R4, R59, 0xb8, R4 ;  /* 0x000000b83b047825 */ /* 0x001fca00078e0204 */
[----:B------:R-:W2:Y:S02]  /*4d230*/  LDG.E R24, desc[UR10][R4.64+0x84] ;  /* 0x0000840a04187981 */ /* 0x000ea4000c1e1900 */
[----:B--2---:R-:W-:-:S13]  /*4d240*/  ISETP.NE.AND P0, PT, R24, 0x7, PT ;  /* 0x000000071800780c */ /* 0x004fda0003f05270 */
[----:B------:R-:W-:Y:S05]  /*4d250*/  @!P0 BRA `(.L_x_2005) ;  /* 0x0000005800b88947 */ /* 0x000fea0003800000 */
        /* <DEDUP_REMOVED lines=13> */
[C---:B------:R-:W-:Y:S01]  /*4d330*/  FFMA R6, R8.reuse, R14, R15 ;  /* 0x0000000e08067223 */ /* 0x040fe2000000000f */
[----:B------:R-:W-:Y:S01]  /*4d340*/  FFMA R15, R8, R13, R12 ;  /* 0x0000000d080f7223 */ /* 0x000fe2000000000c */
[----:B------:R-:W-:Y:S01]  /*4d350*/  BSSY.RECONVERGENT B0, `(.L_x_2006) ;  /* 0x000010f000007945 */ /* 0x000fe20003800200 */
[----:B------:R-:W-:Y:S01]  /*4d360*/  HFMA2 R35, -RZ, RZ, 0, 0 ;  /* 0x00000000ff237431 */ /* 0x000fe200000001ff */
[----:B------:R-:W-:-:S02]  /*4d370*/  MOV R33, RZ ;  /* 0x000000ff00217202 */ /* 0x000fc40000000f00 */
[----:B--2---:R-:W-:Y:S01]  /*4d380*/  ISETP.NE.AND P0, PT, R2, 0x1, PT ;  /* 0x000000010200780c */ /* 0x004fe20003f05270 */
[-C--:B---3--:R-:W-:Y:S01]  /*4d390*/  FMUL R12, R30, R13.reuse ;  /* 0x0000000d1e0c7220 */ /* 0x088fe20000400000 */
[-C--:B----4-:R-:W-:Y:S01]  /*4d3a0*/  FMUL R20, R23, R13.reuse ;  /* 0x0000000d17147220 */ /* 0x090fe20000400000 */
[----:B------:R-:W-:Y:S01]  /*4d3b0*/  FMUL R26, R22, R13 ;  /* 0x0000000d161a7220 */ /* 0x000fe20000400000 */
[----:B------:R-:W-:Y:S01]  /*4d3c0*/  FADD R15, R15, -R46 ;  /* 0x8000002e0f0f7221 */ /* 0x000fe20000000000 */
[----:B------:R-:W-:Y:S01]  /*4d3d0*/  FFMA R13, R8, R11, R10 ;  /* 0x0000000b080d7223 */ /* 0x000fe2000000000a */
[----:B------:R-:W-:Y:S02]  /*4d3e0*/  FFMA R19, R31, R14, R12 ;  /* 0x0000000e1f137223 */ /* 0x000fe4000000000c */
[C---:B------:R-:W-:Y:S01]  /*4d3f0*/  FMUL R21, R15.reuse, R30 ;  /* 0x0000001e0f157220 */ /* 0x040fe20000400000 */
[----:B------:R-:W-:Y:S01]  /*4d400*/  FMUL R12, R15, R23 ;  /* 0x000000170f0c7220 */ /* 0x000fe20000400000 */
[-C--:B------:R-:W-:Y:S01]  /*4d410*/  FFMA R20, R27, R14.reuse, R20 ;  /* 0x0000000e1b147223 */ /* 0x080fe20000000014 */
[----:B------:R-:W-:Y:S01]  /*4d420*/  FFMA R26, R9, R14, R26 ;  /* 0x0000000e091a7223 */ /* 0x000fe2000000001a */
[----:B------:R-:W-:Y:S01]  /*4d430*/  FMUL R14, R15, R22 ;  /* 0x000000160f0e7220 */ /* 0x000fe20000400000 */
[----:B------:R-:W-:-:S04]  /*4d440*/  FADD R6, R6, -R47 ;  /* 0x8000002f06067221 */ /* 0x000fc80000000000 */
[C---:B------:R-:W-:Y:S01]  /*4d450*/  FFMA R21, R6.reuse, R31, R21 ;  /* 0x0000001f06157223 */ /* 0x040fe20000000015 */
[C---:B------:R-:W-:Y:S01]  /*4d460*/  FFMA R10, R6.reuse, R27, R12 ;  /* 0x0000001b060a7223 */ /* 0x040fe2000000000c */
[----:B------:R-:W-:Y:S01]  /*4d470*/  FFMA R34, R6, R9, R14 ;  /* 0x0000000906227223 */ /* 0x000fe2000000000e */
[----:B------:R-:W-:Y:S01]  /*4d480*/  FADD R6, R13, -R32 ;  /* 0x800000200d067221 */ /* 0x000fe20000000000 */
[----:B------:R-:W-:-:S03]  /*4d490*/  FFMA R12, R3, R11, R26 ;  /* 0x0000000b030c7223 */ /* 0x000fc6000000001a */
[----:B------:R-:W-:Y:S01]  /*4d4a0*/  FFMA R15, R6, R3, R34 ;  /* 0x00000003060f7223 */ /* 0x000fe20000000022 */
[-C--:B------:R-:W-:Y:S01]  /*4d4b0*/  FFMA R14, R28, R11.reuse, R19 ;  /* 0x0000000b1c0e7223 */ /* 0x080fe20000000013 */
[C---:B------:R-:W-:Y:S01]  /*4d4c0*/  FFMA R26, R6.reuse, R28, R21 ;  /* 0x0000001c061a7223 */ /* 0x040fe20000000015 */
[----:B------:R-:W-:Y:S01]  /*4d4d0*/  FFMA R13, R7, R11, R20 ;  /* 0x0000000b070d7223 */ /* 0x000fe20000000014 */
[----:B------:R-:W-:Y:S01]  /*4d4e0*/  FFMA R25, R6, R7, R10 ;  /* 0x0000000706197223 */ /* 0x000fe2000000000a */
[----:B------:R-:W-:Y:S06]  /*4d4f0*/  @!P0 BRA `(.L_x_2007) ;  /* 0x0000000800e48947 */ /* 0x000fec0003800000 */
[----:B------:R-:W-:Y:S02]  /*4d500*/  ISETP.NE.AND P0, PT, R2, 0x2, PT ;  /* 0x000000020200780c */ /* 0x000fe40003f05270 */
[----:B------:R-:W-:-:S11]  /*4d510*/  MOV R36, 0x3f800000 ;  /* 0x3f80000000247802 */ /* 0x000fd60000000f00 */
[----:B------:R-:W-:Y:S05]  /*4d520*/  @!P0 BRA `(.L_x_2008) ;  /* 0x0000000c00c48947 */ /* 0x000fea0003800000 */
[----:B------:R-:W-:-:S13]  /*4d530*/  ISETP.NE.AND P0, PT, R2, 0x3, PT ;  /* 0x000000030200780c */ /* 0x000fda0003f05270 */
[----:B------:R-:W-:Y:S05]  /*4d540*/  @P0 BRA `(.L_x_2009) ;  /* 0x0000000400640947 */ /* 0x000fea0003800000 */
[----:B------:R-:W2:Y:S02]  /*4d550*/  LDG.E R37, desc[UR10][R4.64+0x3c] ;  /* 0x00003c0a04257981 */ /* 0x000ea4000c1e1900 */
[----:B--2---:R-:W-:-:S13]  /*4d560*/  FSETP.GEU.AND P0, PT, |R37|, 9.9999999392252902908e-09, PT ;  /* 0x322bcc772500780b */ /* 0x004fda0003f0e200 */
[----:B------:R-:W-:Y:S05]  /*4d570*/  @!P0 BRA `(.L_x_2008) ;  /* 0x0000000c00b08947 */ /* 0x000fea0003800000 */
[----:B------:R-:W2:Y:S01]  /*4d580*/  LDG.E.64 R20, desc[UR10][R4.64+0x10] ;  /* 0x0000100a04147981 */ /* 0x000ea2000c1e1b00 */
[----:B------:R-:W-:Y:S01]  /*4d590*/  FMUL R19, R37, R37 ;  /* 0x0000002525137220 */ /* 0x000fe20000400000 */
[----:B------:R-:W-:Y:S01]  /*4d5a0*/  BSSY.RECONVERGENT B1, `(.L_x_2010) ;  /* 0x0000027000017945 */ /* 0x000fe20003800200 */
[----:B------:R-:W-:Y:S01]  /*4d5b0*/  MOV R33, 0x4e6e6b28 ;  /* 0x4e6e6b2800217802 */ /* 0x000fe20000000f00 */
[----:B--2---:R-:W-:Y:S01]  /*4d5c0*/  FADD R10, R25, R21 ;  /* 0x00000015190a7221 */ /* 0x004fe20000000000 */
[----:B------:R-:W-:-:S03]  /*4d5d0*/  FADD R11, R26, R20 ;  /* 0x000000141a0b7221 */ /* 0x000fc60000000000 */
[----:B------:R-:W-:-:S04]  /*4d5e0*/  FMUL R34, R10, R10 ;  /* 0x0000000a0a227220 */ /* 0x000fc80000400000 */
[----:B------:R-:W-:-:S04]  /*4d5f0*/  FFMA R34, R11, R11, R34 ;  /* 0x0000000b0b227223 */ /* 0x000fc80000000022 */
[----:B------:R-:W-:-:S05]  /*4d600*/  FFMA R19, R34, -R19, 1 ;  /* 0x3f80000022137423 */ /* 0x000fca0000000813 */
[----:B------:R-:W-:-:S13]  /*4d610*/  FSETP.GEU.AND P0, PT, R19, RZ, PT ;  /* 0x000000ff1300720b */ /* 0x000fda0003f0e000 */
        /* <DEDUP_REMOVED lines=10> */
.L_x_2013:
[----:B-1----:R-:W-:Y:S01]  /*4d6c0*/  FMUL.FTZ R2, R19, R6 ;  /* 0x0000000613027220 */ /* 0x002fe20000410000 */
[----:B------:R-:W-:-:S03]  /*4d6d0*/  FMUL.FTZ R6, R6, 0.5 ;  /* 0x3f00000006067820 */ /* 0x000fc60000410000 */
[----:B------:R-:W-:-:S04]  /*4d6e0*/  FFMA R19, -R2, R2, R19 ;  /* 0x0000000202137223 */ /* 0x000fc80000000113 */
[----:B------:R-:W-:-:S07]  /*4d6f0*/  FFMA R2, R19, R6, R2 ;  /* 0x0000000613027223 */ /* 0x000fce0000000002 */
.L_x_2014:
[----:B------:R-:W-:Y:S05]  /*4d700*/  BSYNC.RECONVERGENT B3 ;  /* 0x0000000000037941 */ /* 0x000fea0003800200 */
.L_x_2012:
        /* <DEDUP_REMOVED lines=15> */
.L_x_2015:
[----:B------:R-:W-:Y:S05]  /*4d800*/  BSYNC.RECONVERGENT B5 ;  /* 0x0000000000057941 */ /* 0x000fea0003800200 */
.L_x_2011:
[----:B------:R-:W-:Y:S05]  /*4d810*/  BSYNC.RECONVERGENT B1 ;  /* 0x0000000000017941 */ /* 0x000fea0003800200 */
.L_x_2010:
[----:B------:R-:W-:Y:S01]  /*4d820*/  IADD3 R2, PT, PT, R37, 0x1800000, RZ ;  /* 0x0180000025027810 */ /* 0x000fe20007ffe0ff */
[----:B------:R-:W-:Y:S03]  /*4d830*/  BSSY.RECONVERGENT B1, `(.L_x_2016) ;  /* 0x000000c000017945 */ /* 0x000fe60003800200 */
[----:B------:R-:W-:-:S04]  /*4d840*/  LOP3.LUT R2, R2, 0x7f800000, RZ, 0xc0, !PT ;  /* 0x7f80000002027812 */ /* 0x000fc800078ec0ff */
[----:B------:R-:W-:-:S13]  /*4d850*/  ISETP.GT.U32.AND P0, PT, R2, 0x1ffffff, PT ;  /* 0x01ffffff0200780c */ /* 0x000fda0003f04070 */
[----:B------:R-:W-:Y:S05]  /*4d860*/  @P0 BRA `(.L_x_2017) ;  /* 0x0000000000100947 */ /* 0x000fea0003800000 */
[----:B------:R-:W-:Y:S02]  /*4d870*/  MOV R2, R37 ;  /* 0x0000002500027202 */ /* 0x000fe40000000f00 */
[----:B------:R-:W-:-:S07]  /*4d880*/  MOV R20, 0x4d8a0 ;  /* 0x0004d8a000147802 */ /* 0x000fce0000000f00 */
[----:B------:R-:W-:Y:S05]  /*4d890*/  CALL.REL.NOINC `($__internal_2_$__cuda_sm20_rcp_rn_f32_slowpath) ;  /* 0x0000005400647944 */ /* 0x000fea0003c00000 */
[----:B------:R-:W-:Y:S05]  /*4d8a0*/  BRA `(.L_x_2018) ;  /* 0x0000000000107947 */ /* 0x000fea0003800000 */
.L_x_2017:
[----:B------:R-:W0:Y:S02]  /*4d8b0*/  MUFU.RCP R2, R37 ;  /* 0x0000002500027308 */ /* 0x000e240000001000 */
[----:B0-----:R-:W-:-:S04]  /*4d8c0*/  FFMA R6, R37, R2, -1 ;  /* 0xbf80000025067423 */ /* 0x001fc80000000002 */
[----:B------:R-:W-:-:S04]  /*4d8d0*/  FADD.FTZ R19, -R6, -RZ ;  /* 0x800000ff06137221 */ /* 0x000fc80000010100 */
[----:B------:R-:W-:-:S07]  /*4d8e0*/  FFMA R2, R2, R19, R2 ;  /* 0x0000001302027223 */ /* 0x000fce0000000002 */
.L_x_2018:
[----:B------:R-:W-:Y:S05]  /*4d8f0*/  BSYNC.RECONVERGENT B1 ;  /* 0x0000000000017941 */ /* 0x000fea0003800200 */
.L_x_2016:
[----:B------:R-:W-:Y:S01]  /*4d900*/  FADD R36, -R2, R33 ;  /* 0x0000002102247221 */ /* 0x000fe20000000100 */
[----:B------:R-:W-:-:S04]  /*4d910*/  FMNMX R19, |R11|, |R10|, !PT ;  /* 0x4000000a0b137209 */ /* 0x000fc80007800200 */
[CC--:B------:R-:W-:Y:S02]  /*4d920*/  FMNMX R6, |R36|.reuse, R19.reuse, !PT ;  /* 0x0000001324067209 */ /* 0x0c0fe40007800200 */
[----:B------:R-:W-:Y:S02]  /*4d930*/  FMNMX R19, |R36|, R19, PT ;  /* 0x0000001324137209 */ /* 0x000fe40003800200 */
[----:B------:R-:W-:-:S04]  /*4d940*/  LOP3.LUT R2, R6, 0xfe000000, RZ, 0xc0, !PT ;  /* 0xfe00000006027812 */ /* 0x000fc800078ec0ff */
[----:B------:R-:W-:Y:S02]  /*4d950*/  LOP3.LUT R21, R2, 0x7e800000, RZ, 0x3c, !PT ;  /* 0x7e80000002157812 */ /* 0x000fe400078e3cff */
[----:B------:R-:W-:-:S03]  /*4d960*/  FMNMX R2, |R11|, |R10|, PT ;  /* 0x4000000a0b027209 */ /* 0x000fc60003800200 */
[-C--:B------:R-:W-:Y:S02]  /*4d970*/  FMUL R19, R19, R21.reuse ;  /* 0x0000001513137220 */ /* 0x080fe40000400000 */
[----:B------:R-:W-:Y:S02]  /*4d980*/  FMUL R2, R2, R21 ;  /* 0x0000001502027220 */ /* 0x000fe40000400000 */
[----:B------:R-:W-:Y:S01]  /*4d990*/  FMUL R29, R19, R19 ;  /* 0x00000013131d7220 */ /* 0x000fe20000400000 */
[----:B------:R-:W-:-:S03]  /*4d9a0*/  FMUL R19, R6, R21 ;  /* 0x0000001506137220 */ /* 0x000fc60000400000 */
[----:B------:R-:W-:Y:S01]  /*4d9b0*/  FFMA R2, R2, R2, R29 ;  /* 0x0000000202027223 */ /* 0x000fe2000000001d */
[----:B------:R-:W-:-:S03]  /*4d9c0*/  HFMA2 R29, -RZ, RZ, 1.875, 0 ;  /* 0x3f800000ff1d7431 */ /* 0x000fc600000001ff */
[----:B------:R-:W-:Y:S01]  /*4d9d0*/  FFMA R20, R19, R19, R2 ;  /* 0x0000001313147223 */ /* 0x000fe20000000002 */
[----:B------:R-:W-:-:S04]  /*4d9e0*/  FADD R19, |R11|, |R10| ;  /* 0x4000000a0b137221 */ /* 0x000fc80000000200 */
[----:B------:R-:W-:Y:S01]  /*4d9f0*/  FSETP.GEU.AND P1, PT, |R20|, 1.175494350822287508e-38, PT ;  /* 0x008000001400780b */ /* 0x000fe20003f2e200 */
[----:B------:R-:W-:-:S05]  /*4da00*/  FADD R19, |R36|, R19 ;  /* 0x0000001324137221 */ /* 0x000fca0000000200 */
[----:B------:R-:W-:-:S07]  /*4da10*/  FSETP.NAN.AND P0, PT, R19, R19, PT ;  /* 0x000000131300720b */ /* 0x000fce0003f08000 */
[----:B------:R-:W-:-:S04]  /*4da20*/  @!P1 FMUL R20, R20, 16777216 ;  /* 0x4b80000014149820 */ /* 0x000fc80000400000 */
[----:B------:R-:W0:Y:S02]  /*4da30*/  MUFU.RSQ R2, R20 ;  /* 0x0000001400027308 */ /* 0x000e240000001400 */
[----:B0-----:R-:W-:-:S04]  /*4da40*/  @!P1 FMUL R2, R2, 4096 ;  /* 0x4580000002029820 */ /* 0x001fc80000400000 */
[----:B------:R-:W-:Y:S01]  /*4da50*/  @!P0 FMUL R19, R21, R2 ;  /* 0x0000000215138220 */ /* 0x000fe20000400000 */
[----:B------:R-:W-:Y:S02]  /*4da60*/  FSETP.NEU.AND P0, PT, R6, +INF , PT ;  /* 0x7f8000000600780b */ /* 0x000fe40003f0d000 */
[----:B------:R-:W-:Y:S02]  /*4da70*/  LOP3.LUT R2, R29, 0x80000000, R36, 0xb8, !PT ;  /* 0x800000001d027812 */ /* 0x000fe400078eb824 */
[----:B------:R-:W-:-:S05]  /*4da80*/  FSEL R19, R19, RZ, P0 ;  /* 0x000000ff13137208 */ /* 0x000fca0000000000 */
[----:B------:R-:W-:-:S04]  /*4da90*/  FMUL R19, R2, R19 ;  /* 0x0000001302137220 */ /* 0x000fc80000400000 */
[-C--:B------:R-:W-:Y:S01]  /*4daa0*/  FMUL R33, R11, R19.reuse ;  /* 0x000000130b217220 */ /* 0x080fe20000400000 */
[-C--:B------:R-:W-:Y:S01]  /*4dab0*/  FMUL R35, R10, R19.reuse ;  /* 0x000000130a237220 */ /* 0x080fe20000400000 */
[----:B------:R-:W-:Y:S01]  /*4dac0*/  FMUL R36, R36, R19 ;  /* 0x0000001324247220 */ /* 0x000fe20000400000 */
[----:B------:R-:W-:Y:S06]  /*4dad0*/  BRA `(.L_x_2008) ;  /* 0x0000000800587947 */ /* 0x000fec0003800000 */
.L_x_2009:
[----:B------:R-:W2:Y:S02]  /*4dae0*/  LDG.E R37, desc[UR10][R4.64+0x3c] ;  /* 0x00003c0a04257981 */ /* 0x000ea4000c1e1900 */
[----:B--2---:R-:W-:-:S13]  /*4daf0*/  FSETP.GEU.AND P0, PT, |R37|, 9.9999999392252902908e-09, PT ;  /* 0x322bcc772500780b */ /* 0x004fda0003f0e200 */
[----:B------:R-:W-:Y:S05]  /*4db00*/  @!P0 BRA `(.L_x_2008) ;  /* 0x00000008004c8947 */ /* 0x000fea0003800000 */
[----:B------:R-:W2:Y:S04]  /*4db10*/  LDG.E R2, desc[UR10][R4.64+0x70] ;  /* 0x0000700a04027981 */ /* 0x000ea8000c1e1900 */
[----:B------:R-:W3:Y:S04]  /*4db20*/  LDG.E.64 R20, desc[UR10][R4.64+0x10] ;  /* 0x0000100a04147981 */ /* 0x000ee8000c1e1b00 */
[----:B------:R0:W4:Y:S01]  /*4db30*/  LDG.E.64 R10, desc[UR10][R4.64+0x40] ;  /* 0x0000400a040a7981 */ /* 0x000122000c1e1b00 */
[----:B------:R-:W-:Y:S01]  /*4db40*/  BSSY.RECONVERGENT B1, `(.L_x_2019) ;  /* 0x0000013000017945 */ /* 0x000fe20003800200 */
[----:B--2---:R-:W-:Y:S01]  /*4db50*/  FMUL R6, R2, R2 ;  /* 0x0000000202067220 */ /* 0x004fe20000400000 */
[----:B---3--:R-:W-:-:S04]  /*4db60*/  FADD R33, R25, R21 ;  /* 0x0000001519217221 */ /* 0x008fc80000000000 */
[----:B------:R-:W-:Y:S01]  /*4db70*/  IADD3 R2, PT, PT, R6, 0x1800000, RZ ;  /* 0x0180000006027810 */ /* 0x000fe20007ffe0ff */
[----:B------:R-:W-:Y:S01]  /*4db80*/  FADD R35, R26, R20 ;  /* 0x000000141a237221 */ /* 0x000fe20000000000 */
[----:B------:R-:W-:Y:S02]  /*4db90*/  FMUL R36, R33, R33 ;  /* 0x0000002121247220 */ /* 0x000fe40000400000 */
[----:B------:R-:W-:Y:S02]  /*4dba0*/  LOP3.LUT R2, R2, 0x7f800000, RZ, 0xc0, !PT ;  /* 0x7f80000002027812 */ /* 0x000fe400078ec0ff */
[----:B------:R-:W-:Y:S02]  /*4dbb0*/  FFMA R36, R35, R35, R36 ;  /* 0x0000002323247223 */ /* 0x000fe40000000024 */
[----:B------:R-:W-:-:S13]  /*4dbc0*/  ISETP.GT.U32.AND P0, PT, R2, 0x1ffffff, PT ;  /* 0x01ffffff0200780c */ /* 0x000fda0003f04070 */
[----:B0-----:R-:W-:Y:S05]  /*4dbd0*/  @P0 BRA `(.L_x_2020) ;  /* 0x0000000000140947 */ /* 0x001fea0003800000 */
[----:B------:R-:W-:Y:S02]  /*4dbe0*/  MOV R2, R6 ;  /* 0x0000000600027202 */ /* 0x000fe40000000f00 */
[----:B------:R-:W-:-:S07]  /*4dbf0*/  MOV R20, 0x4dc10 ;  /* 0x0004dc1000147802 */ /* 0x000fce0000000f00 */
[----:B----4-:R-:W-:Y:S05]  /*4dc00*/  CALL.REL.NOINC `($__internal_2_$__cuda_sm20_rcp_rn_f32_slowpath) ;  /* 0x0000005000887944 */ /* 0x010fea0003c00000 */
[----:B------:R-:W-:Y:S01]  /*4dc10*/  MOV R19, R2 ;  /* 0x0000000200137202 */ /* 0x000fe20000000f00 */
[----:B------:R-:W-:Y:S06]  /*4dc20*/  BRA `(.L_x_2021) ;  /* 0x0000000000107947 */ /* 0x000fec0003800000 */
.L_x_2020:
[----:B------:R-:W0:Y:S02]  /*4dc30*/  MUFU.RCP R19, R6 ;  /* 0x0000000600137308 */ /* 0x000e240000001000 */
[----:B0-----:R-:W-:-:S04]  /*4dc40*/  FFMA R2, R6, R19, -1 ;  /* 0xbf80000006027423 */ /* 0x001fc80000000013 */
[----:B------:R-:W-:-:S04]  /*4dc50*/  FADD.FTZ R2, -R2, -RZ ;  /* 0x800000ff02027221 */ /* 0x000fc80000010100 */
[----:B------:R-:W-:-:S07]  /*4dc60*/  FFMA R19, R19, R2, R19 ;  /* 0x0000000213137223 */ /* 0x000fce0000000013 */
.L_x_2021:
[----:B------:R-:W-:Y:S05]  /*4dc70*/  BSYNC.RECONVERGENT B1 ;  /* 0x0000000000017941 */ /* 0x000fea0003800200 */
.L_x_2019:
[----:B------:R-:W2:Y:S04]  /*4dc80*/  LDG.E R2, desc[UR10][R4.64+0x68] ;  /* 0x0000680a04027981 */ /* 0x000ea8000c1e1900 */
[----:B------:R-:W3:Y:S04]  /*4dc90*/  LDG.E.64 R20, desc[UR10][R4.64+0x60] ;  /* 0x0000600a04147981 */ /* 0x000ee8000c1e1b00 */
[----:B------:R-:W3:Y:S04]  /*4dca0*/  LDG.E.64 R38, desc[UR10][R4.64+0x58] ;  /* 0x0000580a04267981 */ /* 0x000ee8000c1e1b00 */
[----:B------:R-:W3:Y:S04]  /*4dcb0*/  LDG.E.64 R40, desc[UR10][R4.64+0x50] ;  /* 0x0000500a04287981 */ /* 0x000ee8000c1e1b00 */
[----:B------:R-:W3:Y:S01]  /*4dcc0*/  LDG.E.64 R42, desc[UR10][R4.64+0x48] ;  /* 0x0000480a042a7981 */ /* 0x000ee2000c1e1b00 */
[----:B----4-:R-:W-:Y:S01]  /*4dcd0*/  FADD R10, R10, 1 ;  /* 0x3f8000000a0a7421 */ /* 0x010fe20000000000 */
[----:B------:R-:W-:Y:S01]  /*4dce0*/  FMUL R29, R36, R19 ;  /* 0x00000013241d7220 */ /* 0x000fe20000400000 */
[----:B------:R-:W-:-:S02]  /*4dcf0*/  FADD R11, R11, R11 ;  /* 0x0000000b0b0b7221 */ /* 0x000fc40000000000 */
[----:B------:R-:W-:-:S04]  /*4dd00*/  FMUL R10, R37, R10 ;  /* 0x0000000a250a7220 */ /* 0x000fc80000400000 */
[----:B------:R-:W-:-:S04]  /*4dd10*/  FMUL R45, R37, R10 ;  /* 0x0000000a252d7220 */ /* 0x000fc80000400000 */
[----:B------:R-:W-:-:S05]  /*4dd20*/  FFMA R36, -R36, R45, 1 ;  /* 0x3f80000024247423 */ /* 0x000fca000000012d */
[----:B------:R-:W-:-:S13]  /*4dd30*/  FSETP.GEU.AND P0, PT, |R36|, 1.175494350822287508e-38, PT ;  /* 0x008000002400780b */ /* 0x000fda0003f0e200 */
[----:B------:R-:W-:Y:S01]  /*4dd40*/  @!P0 FMUL R36, R36, 16777216 ;  /* 0x4b80000024248820 */ /* 0x000fe20000400000 */
[----:B--2---:R-:W-:Y:S01]  /*4dd50*/  FMUL R2, R2, 20 ;  /* 0x41a0000002027820 */ /* 0x004fe20000400000 */
[----:B---3--:R-:W-:-:S03]  /*4dd60*/  FMUL R6, R21, 18 ;  /* 0x4190000015067820 */ /* 0x008fc60000400000 */
[----:B------:R-:W-:Y:S01]  /*4dd70*/  FFMA R2, RZ, R29, R2 ;  /* 0x0000001dff027223 */ /* 0x000fe20000000002 */
[----:B------:R-:W-:Y:S01]  /*4dd80*/  FMUL R21, R20, 16 ;  /* 0x4180000014157820 */ /* 0x000fe20000400000 */
[----:B------:R-:W-:Y:S02]  /*4dd90*/  FMUL R39, R39, 14 ;  /* 0x4160000027277820 */ /* 0x000fe40000400000 */
[----:B------:R-:W-:Y:S02]  /*4dda0*/  FFMA R2, R29, R2, R6 ;  /* 0x000000021d027223 */ /* 0x000fe40000000006 */
[----:B------:R-:W0:Y:S01]  /*4ddb0*/  MUFU.RSQ R6, R36 ;  /* 0x0000002400067308 */ /* 0x000e220000001400 */
[----:B------:R-:W-:Y:S01]  /*4ddc0*/  FMUL R41, R41, 10 ;  /* 0x4120000029297820 */ /* 0x000fe20000400000 */
[----:B------:R-:W-:Y:S01]  /*4ddd0*/  FFMA R2, R29, R2, R21 ;  /* 0x000000021d027223 */ /* 0x000fe20000000015 */
[----:B------:R-:W-:Y:S01]  /*4dde0*/  FMUL R21, R38, 12 ;  /* 0x4140000026157820 */ /* 0x000fe20000400000 */
[----:B------:R-:W-:Y:S01]  /*4ddf0*/  FMUL R40, R40, 8 ;  /* 0x4100000028287820 */ /* 0x000fe20000400000 */
[----:B------:R-:W-:Y:S01]  /*4de00*/  FMUL R43, R43, 6 ;  /* 0x40c000002b2b7820 */ /* 0x000fe20000400000 */
[----:B------:R-:W-:-:S04]  /*4de10*/  FFMA R2, R29, R2, R39 ;  /* 0x000000021d027223 */ /* 0x000fc80000000027 */
[----:B------:R-:W-:Y:S01]  /*4de20*/  FFMA R2, R29, R2, R21 ;  /* 0x000000021d027223 */ /* 0x000fe20000000015 */
[----:B------:R-:W-:-:S03]  /*4de30*/  FMUL R21, R42, 4 ;  /* 0x408000002a157820 */ /* 0x000fc60000400000 */
[----:B------:R-:W-:Y:S01]  /*4de40*/  FFMA R2, R29, R2, R41 ;  /* 0x000000021d027223 */ /* 0x000fe20000000029 */
[----:B0-----:R-:W-:-:S03]  /*4de50*/  @!P0 FMUL R6, R6, 4096 ;  /* 0x4580000006068820 */ /* 0x001fc60000400000 */
[----:B------:R-:W-:Y:S01]  /*4de60*/  FFMA R2, R29, R2, R40 ;  /* 0x000000021d027223 */ /* 0x000fe20000000028 */
[----:B------:R-:W-:-:S03]  /*4de70*/  FMUL R6, R37, R6 ;  /* 0x0000000625067220 */ /* 0x000fc60000400000 */
[----:B------:R-:W-:-:S04]  /*4de80*/  FFMA R2, R29, R2, R43 ;  /* 0x000000021d027223 */ /* 0x000fc8000000002b */
[----:B------:R-:W-:-:S04]  /*4de90*/  FFMA R2, R29, R2, R21 ;  /* 0x000000021d027223 */ /* 0x000fc80000000015 */
[----:B------:R-:W-:-:S04]  /*4dea0*/  FFMA R2, R29, R2, R11 ;  /* 0x000000021d027223 */ /* 0x000fc8000000000b */
[----:B------:R-:W-:-:S04]  /*4deb0*/  FMUL R2, R2, R19 ;  /* 0x0000001302027220 */ /* 0x000fc80000400000 */
[-C--:B------:R-:W-:Y:S01]  /*4dec0*/  FMUL R10, R35, R2.reuse ;  /* 0x00000002230a7220 */ /* 0x080fe20000400000 */
[----:B------:R-:W-:-:S03]  /*4ded0*/  FMUL R2, R33, R2 ;  /* 0x0000000221027220 */ /* 0x000fc60000400000 */
[-C--:B------:R-:W-:Y:S01]  /*4dee0*/  FFMA R35, R35, R6.reuse, R10 ;  /* 0x0000000623237223 */ /* 0x080fe2000000000a */
[----:B------:R-:W-:-:S05]  /*4def0*/  FFMA R2, R33, R6, R2 ;  /* 0x0000000621027223 */ /* 0x000fca0000000002 */
[----:B------:R-:W-:-:S04]  /*4df00*/  FMNMX R6, |R35|, |R2|, !PT ;  /* 0x4000000223067209 */ /* 0x000fc80007800200 */
[C---:B------:R-:W-:Y:S02]  /*4df10*/  FMNMX R11, R6.reuse, 1, !PT ;  /* 0x3f800000060b7809 */ /* 0x040fe40007800000 */
[----:B------:R-:W-:Y:S02]  /*4df20*/  FMNMX R10, R6, 1, PT ;  /* 0x3f800000060a7809 */ /* 0x000fe40003800000 */
[----:B------:R-:W-:Y:S02]  /*4df30*/  LOP3.LUT R19, R11, 0x7e000000, RZ, 0xc0, !PT ;  /* 0x7e0000000b137812 */ /* 0x000fe400078ec0ff */
[----:B------:R-:W-:Y:S02]  /*4df40*/  FMNMX R6, |R35|, |R2|, PT ;  /* 0x4000000223067209 */ /* 0x000fe40003800200 */
[----:B------:R-:W-:-:S05]  /*4df50*/  LOP3.LUT R19, R19, 0x7e800000, RZ, 0x3c, !PT ;  /* 0x7e80000013137812 */ /* 0x000fca00078e3cff */
[-C--:B------:R-:W-:Y:S01]  /*4df60*/  FMUL R10, R10, R19.reuse ;  /* 0x000000130a0a7220 */ /* 0x080fe20000400000 */
[----:B------:R-:W-:-:S03]  /*4df70*/  FMUL R6, R6, R19 ;  /* 0x0000001306067220 */ /* 0x000fc60000400000 */
[----:B------:R-:W-:Y:S01]  /*4df80*/  FMUL R21, R10, R10 ;  /* 0x0000000a0a157220 */ /* 0x000fe20000400000 */
[----:B------:R-:W-:-:S03]  /*4df90*/  FMUL R10, R11, R19 ;  /* 0x000000130b0a7220 */ /* 0x000fc60000400000 */
[----:B------:R-:W-:Y:S01]  /*4dfa0*/  FFMA R21, R6, R6, R21 ;  /* 0x0000000606157223 */ /* 0x000fe20000000015 */
[----:B------:R-:W-:-:S03]  /*4dfb0*/  FADD R6, |R35|, |R2| ;  /* 0x4000000223067221 */ /* 0x000fc60000000200 */
[----:B------:R-:W-:Y:S01]  /*4dfc0*/  FFMA R10, R10, R10, R21 ;  /* 0x0000000a0a0a7223 */ /* 0x000fe20000000015 */
[----:B------:R-:W-:-:S04]  /*4dfd0*/  FADD R6, R6, 1 ;  /* 0x3f80000006067421 */ /* 0x000fc80000000000 */
[----:B------:R-:W-:Y:S02]  /*4dfe0*/  FSETP.GEU.AND P1, PT, |R10|, 1.175494350822287508e-38, PT ;  /* 0x008000000a00780b */ /* 0x000fe40003f2e200 */
[----:B------:R-:W-:-:S11]  /*4dff0*/  FSETP.NAN.AND P0, PT, R6, R6, PT ;  /* 0x000000060600720b */ /* 0x000fd60003f08000 */
[----:B------:R-:W-:-:S04]  /*4e000*/  @!P1 FMUL R10, R10, 16777216 ;  /* 0x4b8000000a0a9820 */ /* 0x000fc80000400000 */
[----:B------:R-:W0:Y:S02]  /*4e010*/  MUFU.RSQ R20, R10 ;  /* 0x0000000a00147308 */ /* 0x000e240000001400 */
[----:B0-----:R-:W-:-:S04]  /*4e020*/  @!P1 FMUL R20, R20, 4096 ;  /* 0x4580000014149820 */ /* 0x001fc80000400000 */
[----:B------:R-:W-:Y:S01]  /*4e030*/  @!P0 FMUL R6, R19, R20 ;  /* 0x0000001413068220 */ /* 0x000fe20000400000 */
[----:B------:R-:W-:-:S04]  /*4e040*/  FSETP.NEU.AND P0, PT, R11, +INF , PT ;  /* 0x7f8000000b00780b */ /* 0x000fc80003f0d000 */
[----:B------:R-:W-:-:S05]  /*4e050*/  FSEL R36, R6, RZ, P0 ;  /* 0x000000ff06247208 */ /* 0x000fca0000000000 */
[-C--:B------:R-:W-:Y:S01]  /*4e060*/  FMUL R33, R35, -R36.reuse ;  /* 0x8000002423217220 */ /* 0x080fe20000400000 */
[----:B------:R-:W-:Y:S01]  /*4e070*/  FMUL R35, R2, -R36 ;  /* 0x8000002402237220 */ /* 0x000fe20000400000 */
[----:B------:R-:W-:Y:S06]  /*4e080*/  BRA `(.L_x_2008) ;  /* 0x0000000000ec7947 */ /* 0x000fec0003800000 */
.L_x_2007:
[----:B------:R0:W4:Y:S01]  /*4e090*/  LDG.E.64 R10, desc[UR10][R4.64+0x70] ;  /* 0x0000700a040a7981 */ /* 0x000122000c1e1b00 */
[----:B------:R-:W-:Y:S01]  /*4e0a0*/  FADD R36, |R26|, -RZ ;  /* 0x800000ff1a247221 */ /* 0x000fe20000000200 */
[----:B------:R-:W-:Y:S01]  /*4e0b0*/  FADD R19, |R25|, -RZ ;  /* 0x800000ff19137221 */ /* 0x000fe20000000200 */
[----:B------:R-:W-:Y:S04]  /*4e0c0*/  BSSY.RECONVERGENT B1, `(.L_x_2022) ;  /* 0x0000015000017945 */ /* 0x000fe80003800200 */
        /* <DEDUP_REMOVED lines=16> */
.L_x_2023:
[----:B------:R-:W-:Y:S01]  /*4e1d0*/  FMUL.FTZ R2, R19, R6 ;  /* 0x0000000613027220 */ /* 0x000fe20000410000 */
[----:B------:R-:W-:-:S03]  /*4e1e0*/  FMUL.FTZ R6, R6, 0.5 ;  /* 0x3f00000006067820 */ /* 0x000fc60000410000 */
[----:B------:R-:W-:-:S04]  /*4e1f0*/  FFMA R19, -R2, R2, R19 ;  /* 0x0000000202137223 */ /* 0x000fc80000000113 */
[----:B------:R-:W-:-:S07]  /*4e200*/  FFMA R2, R19, R6, R2 ;  /* 0x0000000613027223 */ /* 0x000fce0000000002 */
.L_x_2024:
[----:B------:R-:W-:Y:S05]  /*4e210*/  BSYNC.RECONVERGENT B1 ;  /* 0x0000000000017941 */ /* 0x000fea0003800200 */
.L_x_2022:
[----:B------:R-:W-:Y:S01]  /*4e220*/  FSETP.NEU.AND P0, PT, R36, RZ, PT ;  /* 0x000000ff2400720b */ /* 0x000fe20003f0d000 */
[----:B------:R-:W-:Y:S01]  /*4e230*/  HFMA2 R6, -RZ, RZ, 0.81396484375, 0.000785350799560546875 ;  /* 0x3a83126fff067431 */ /* 0x000fe200000001ff */
[----:B------:R-:W-:Y:S01]  /*4e240*/  LOP3.LUT R19, R34, 0x800000, RZ, 0xfc, !PT ;  /* 0x0080000022137812 */ /* 0x000fe200078efcff */
[----:B----4-:R-:W-:Y:S01]  /*4e250*/  FADD R10, R10, -0.0010000000474974513054 ;  /* 0xba83126f0a0a7421 */ /* 0x010fe20000000000 */
[----:B------:R-:W-:Y:S02]  /*4e260*/  FSETP.NEU.AND P1, PT, R36, +INF , PT ;  /* 0x7f8000002400780b */ /* 0x000fe40003f2d000 */
[----:B------:R-:W-:-:S07]  /*4e270*/  MOV R36, 0x3f800000 ;  /* 0x3f80000000247802 */ /* 0x000fce0000000f00 */
[----:B------:R-:W-:Y:S01]  /*4e280*/  @P0 FMUL R29, R19, R2 ;  /* 0x00000002131d0220 */ /* 0x000fe20000400000 */
[C-C-:B------:R-:W-:Y:S01]  /*4e290*/  FFMA R2, R11.reuse, 0.5, -R6.reuse ;  /* 0x3f0000000b027823 */ /* 0x140fe20000000806 */
[----:B------:R-:W-:-:S03]  /*4e2a0*/  FFMA R6, R11, -0.5, R6 ;  /* 0xbf0000000b067823 */ /* 0x000fc60000000006 */
[----:B------:R-:W-:Y:S02]  /*4e2b0*/  FSEL R29, R29, +INF , P1 ;  /* 0x7f8000001d1d7808 */ /* 0x000fe40000800000 */
[----:B------:R-:W-:Y:S02]  /*4e2c0*/  FSETP.GT.AND P0, PT, R15, R2, PT ;  /* 0x000000020f00720b */ /* 0x000fe40003f04000 */
[----:B------:R-:W-:Y:S02]  /*4e2d0*/  FSETP.LT.AND P3, PT, R29, R10, PT ;  /* 0x0000000a1d00720b */ /* 0x000fe40003f61000 */
[----:B------:R-:W-:Y:S02]  /*4e2e0*/  FSETP.LT.OR P1, PT, R15, R6, P0 ;  /* 0x000000060f00720b */ /* 0x000fe40000721400 */
[----:B------:R-:W-:-:S04]  /*4e2f0*/  FSETP.GEU.AND P2, PT, R29, R10, PT ;  /* 0x0000000a1d00720b */ /* 0x000fc80003f4e000 */
[----:B------:R-:W-:-:S04]  /*4e300*/  FSEL R36, R36, -1, !P2 ;  /* 0xbf80000024247808 */ /* 0x000fc80005000000 */
[----:B------:R-:W-:-:S03]  /*4e310*/  FSEL R36, R36, -1, P0 ;  /* 0xbf80000024247808 */ /* 0x000fc60000000000 */
[----:B------:R-:W-:Y:S05]  /*4e320*/  @P1 BRA P3, `(.L_x_2008) ;  /* 0x0000000000441947 */ /* 0x000fea0001800000 */
        /* <DEDUP_REMOVED lines=9> */
.L_x_2026:
[----:B------:R-:W0:Y:S02]  /*4e3c0*/  MUFU.RCP R2, R29 ;  /* 0x0000001d00027308 */ /* 0x000e240000001000 */
[----:B0-----:R-:W-:-:S04]  /*4e3d0*/  FFMA R6, R29, R2, -1 ;  /* 0xbf8000001d067423 */ /* 0x001fc80000000002 */
[----:B------:R-:W-:-:S04]  /*4e3e0*/  FADD.FTZ R11, -R6, -RZ ;  /* 0x800000ff060b7221 */ /* 0x000fc80000010100 */
[----:B------:R-:W-:-:S07]  /*4e3f0*/  FFMA R2, R2, R11, R2 ;  /* 0x0000000b02027223 */ /* 0x000fce0000000002 */
.L_x_2027:
[----:B------:R-:W-:Y:S05]  /*4e400*/  BSYNC.RECONVERGENT B1 ;  /* 0x0000000000017941 */ /* 0x000fea0003800200 */
.L_x_2025:
[----:B------:R-:W-:Y:S02]  /*4e410*/  HFMA2 R36, -RZ, RZ, 0, 0 ;  /* 0x00000000ff247431 */ /* 0x000fe400000001ff */
[-C--:B------:R-:W-:Y:S01]  /*4e420*/  FMUL R33, R26, R2.reuse ;  /* 0x000000021a217220 */ /* 0x080fe20000400000 */
[----:B------:R-:W-:-:S07]  /*4e430*/  FMUL R35, R25, R2 ;  /* 0x0000000219237220 */ /* 0x000fce0000400000 */
.L_x_2008:
[----:B------:R-:W-:Y:S05]  /*4e440*/  BSYNC.RECONVERGENT B0 ;  /* 0x0000000000007941 */ /* 0x000fea0003800200 */
.L_x_2006:
[----:B------:R-:W2:Y:S01]  /*4e450*/  LDG.E R6, desc[UR10][R4.64+0x8c] ;  /* 0x00008c0a04067981 */ /* 0x000ea2000c1e1900 */
[----:B------:R-:W0:Y:S03]  /*4e460*/  LDC.64 R10, c[0x0][0x3d8] ;  /* 0x0000f600ff0a7b82 */ /* 0x000e260000000a00 */
[----:B------:R-:W2:Y:S01]  /*4e470*/  LDG.E R29, desc[UR10][R4.64+0x90] ;  /* 0x0000900a041d7981 */ /* 0x000ea2000c1e1900 */
[----:B------:R-:W-:-:S04]  /*4e480*/  FMUL R2, R35, R13 ;  /* 0x0000000d23027220 */ /* 0x000fc80000400000 */
[----:B------:R-:W-:-:S04]  /*4e490*/  FFMA R19, R33, R14, R2 ;  /* 0x0000000e21137223 */ /* 0x000fc80000000002 */
[----:B------:R-:W-:-:S05]  /*4e4a0*/  FFMA R2, R36, R12, R19 ;  /* 0x0000000c24027223 */ /* 0x000fca0000000013 */
[----:B------:R-:W-:-:S04]  /*4e4b0*/  FSETP.GT.AND P0, PT, R2, RZ, PT ;  /* 0x000000ff0200720b */ /* 0x000fc80003f04000 */
[----:B--2---:R-:W-:-:S05]  /*4e4c0*/  SEL R19, R29, R6, P0 ;  /* 0x000000061d137207 */ /* 0x004fca0000000000 */
[----:B0-----:R-:W-:-:S05]  /*4e4d0*/  IMAD.WIDE R10, R19, 0x10, R10 ;  /* 0x00000010130a7825 */ /* 0x001fca00078e020a */
[----:B------:R-:W2:Y:S01]  /*4e4e0*/  LDG.E.64 R20, desc[UR10][R10.64+0x8] ;  /* 0x0000080a0a147981 */ /* 0x000ea2000c1e1b00 */
[C---:B------:R-:W-:Y:S01]  /*4e4f0*/  FSETP.GT.AND P3, PT, R2.reuse, RZ, PT ;  /* 0x000000ff0200720b */ /* 0x040fe20003f64000 */
[----:B------:R-:W-:Y:S01]  /*4e500*/  FADD R37, -R2, -RZ ;  /* 0x800000ff02257221 */ /* 0x000fe20000000100 */
[----:B------:R-:W-:Y:S01]  /*4e510*/  PLOP3.LUT P1, PT, PT, PT, PT, 0x80, 0x8 ;  /* 0x000000000008781c */ /* 0x000fe20003f2f070 */
[----:B------:R0:W4:Y:S10]  /*4e520*/  LDG.E R10, desc[UR10][R10.64] ;  /* 0x0000000a0a0a7981 */ /* 0x000134000c1e1900 */
[----:B------:R-:W-:Y:S01]  /*4e530*/  @P3 MOV R37, R2 ;  /* 0x0000000200253202 */ /* 0x000fe20000000f00 */
[----:B------:R-:W-:Y:S01]  /*4e540*/  @P3 FADD R33, -R33, -RZ ;  /* 0x800000ff21213221 */ /* 0x000fe20000000100 */
[----:B------:R-:W-:Y:S01]  /*4e550*/  SEL R2, R6, R29, P0 ;  /* 0x0000001d06027207 */ /* 0x000fe20000000000 */
[----:B------:R-:W-:-:S02]  /*4e560*/  HFMA2 R6, -RZ, RZ, -3, 0 ;  /* 0xc2000000ff067431 */ /* 0x000fc400000001ff */
[----:B------:R-:W-:Y:S01]  /*4e570*/  @P3 FADD R35, -R35, -RZ ;  /* 0x800000ff23233221 */ /* 0x000fe20000000100 */
[----:B------:R-:W-:Y:S01]  /*4e580*/  @P3 FADD R36, -R36, -RZ ;  /* 0x800000ff24243221 */ /* 0x000fe20000000100 */
[----:B0-----:R-:W-:Y:S02]  /*4e590*/  HFMA2 R11, -RZ, RZ, 0, 0 ;  /* 0x00000000ff0b7431 */ /* 0x001fe400000001ff */
[----:B--2---:R-:W-:-:S04]  /*4e5a0*/  FADD R21, R73, -R21 ;  /* 0x8000001549157221 */ /* 0x004fc80000000000 */
[----:B------:R-:W-:Y:S01]  /*4e5b0*/  FFMA R20, R20, R21, 0.5 ;  /* 0x3f00000014147423 */ /* 0x000fe20000000015 */
[----:B------:R-:W-:-:S07]  /*4e5c0*/  MOV R21, RZ ;  /* 0x000000ff00157202 */ /* 0x000fce0000000f00 */
.L_x_2028:
[----:B------:R-:W-:Y:S02]  /*4e5d0*/  PLOP3.LUT P0, PT, P0, P1, PT, 0xf2, 0x2f ;  /* 0x00000000002f781c */ /* 0x000fe40000703e72 */
[----:B----4-:R-:W-:-:S08]  /*4e5e0*/  @P1 R2UR P0, UR8, R10 ;  /* 0x000000000a0812ca */ /* 0x010fd00000000000 */
[----:B------:R-:W-:Y:S02]  /*4e5f0*/  PLOP3.LUT P0, PT, P0, P1, PT, 0xf2, 0x2f ;  /* 0x00000000002f781c */ /* 0x000fe40000703e72 */
[----:B------:R-:W-:-:S13]  /*4e600*/  @P1 R2UR.OR P0, UR9, R11 ;  /* 0x000000000b0912ca */ /* 0x000fda0000100000 */
[----:B-----5:R0:W5:Y:S01]  /*4e610*/  @!P0 TEX.LL RZ, R0, R20, R6, UR8, 2D, 0x1 ;  /* 0x28ff080614008f60 */ /* 0x02016200089e01ff */
[----:B------:R-:W-:Y:S02]  /*4e620*/  @P1 PLOP3.LUT P1, PT, P0, PT, PT, 0x80, 0x8 ;  /* 0x000000000008181c */ /* 0x000fe4000072f070 */
[----:B------:R-:W-:-:S11]  /*4e630*/  PLOP3.LUT P0, PT, PT, PT, PT, 0x80, 0x8 ;  /* 0x000000000008781c */ /* 0x000fd60003f0f070 */
[----:B0-----:R-:W-:Y:S05]  /*4e640*/  @P1 BRA.U.ANY `(.L_x_2028) ;  /* 0xfffffffd00e01947 */ /* 0x001fea000393ffff */
[----:B------:R-:W-:Y:S01]  /*4e650*/  ISETP.NE.AND P2, PT, R24, 0x9, PT ;  /* 0x000000091800780c */ /* 0x000fe20003f45270 */
[----:B-----5:R-:W-:Y:S01]  /*4e660*/  FMUL R8, R0, R8 ;  /* 0x0000000800087220 */ /* 0x020fe20000400000 */
[----:B------:R-:W-:Y:S01]  /*4e670*/  BSSY.RECONVERGENT B0, `(.L_x_2029) ;  /* 0x000001c000007945 */ /* 0x000fe20003800200 */
[----:B------:R-:W-:Y:S02]  /*4e680*/  PLOP3.LUT P0, PT, PT, PT, PT, 0x8, 0x80 ;  /* 0x000000000080781c */ /* 0x000fe40003f0e170 */
[----:B------:R-:W-:Y:S01]  /*4e690*/  ISETP.EQ.OR P2, PT, R24, 0x4, !P2 ;  /* 0x000000041800780c */ /* 0x000fe20005742670 */
[----:B------:R-:W-:Y:S01]  /*4e6a0*/  FFMA R75, R8, 0.0033356409985572099686, R75 ;  /* 0x3b5a9ac5084b7823 */ /* 0x000fe2000000004b */
[----:B------:R-:W-:-:S11]  /*4e6b0*/  PLOP3.LUT P1, PT, PT, PT, PT, 0x80, 0x8 ;  /* 0x000000000008781c */ /* 0x000fd60003f2f070 */
[----:B------:R-:W-:Y:S05]  /*4e6c0*/  @P2 BRA `(.L_x_2030) ;  /* 0x0000000000582947 */ /* 0x000fea0003800000 */
[----:B------:R-:W-:Y:S05]  /*4e6d0*/  @!P3 BRA `(.L_x_2031) ;  /* 0x00000000002cb947 */ /* 0x000fea0003800000 */
[----:B------:R-:W-:-:S13]  /*4e6e0*/  ISETP.GT.U32.AND P2, PT, R24, 0xb, PT ;  /* 0x0000000b1800780c */ /* 0x000fda0003f44070 */
[----:B------:R-:W-:Y:S05]  /*4e6f0*/  @P2 BRA `(.L_x_2032) ;  /* 0x0000000000182947 */ /* 0x000fea0003800000 */
[----:B------:R-:W-:-:S05]  /*4e700*/  HFMA2 R11, -RZ, RZ, 0, 5.9604644775390625e-08 ;  /* 0x00000001ff0b7431 */ /* 0x000fca00000001ff */
[----:B------:R-:W-:-:S04]  /*4e710*/  SHF.L.U32 R8, R11, R24, RZ ;  /* 0x000000180b087219 */ /* 0x000fc800000006ff */
[----:B------:R-:W-:-:S13]  /*4e720*/  LOP3.LUT P2, RZ, R8, 0x820, RZ, 0xc0, !PT ;  /* 0x0000082008ff7812 */ /* 0x000fda000784c0ff */
[----:B------:R-:W-:Y:S05]  /*4e730*/  @P2 BRA `(.L_x_2030) ;  /* 0x00000000003c2947 */ /* 0x000fea0003800000 */
[----:B------:R-:W-:-:S13]  /*4e740*/  LOP3.LUT P0, RZ, R8, 0x442, RZ, 0xc0, !PT ;  /* 0x0000044208ff7812 */ /* 0x000fda000780c0ff */
[----:B------:R-:W-:Y:S05]  /*4e750*/  @P0 BRA `(.L_x_2033) ;  /* 0x00000044003c0947 */ /* 0x000fea0003800000 */
.L_x_2032:
[----:B------:R-:W-:Y:S02]  /*4e760*/  PLOP3.LUT P0, PT, PT, PT, PT, 0x80, 0x8 ;  /* 0x000000000008781c */ /* 0x000fe40003f0f070 */
[----:B------:R-:W-:Y:S01]  /*4e770*/  PLOP3.LUT P1, PT, PT, PT, PT, 0x8, 0x80 ;  /* 0x000000000080781c */ /* 0x000fe20003f2e170 */
[----:B------:R-:W-:-:S12]  /*4e780*/  BRA `(.L_x_2030) ;  /* 0x0000000000287947 */ /* 0x000fd80003800000 */
.L_x_2031:
        /* <DEDUP_REMOVED lines=8> */
.L_x_2034:
[----:B------:R-:W-:Y:S02]  /*4e810*/  PLOP3.LUT P0, PT, PT, PT, PT, 0x80, 0x8 ;  /* 0x000000000008781c */ /* 0x000fe40003f0f070 */
[----:B------:R-:W-:-:S13]  /*4e820*/  PLOP3.LUT P1, PT, PT, PT, PT, 0x8, 0x80 ;  /* 0x000000000080781c */ /* 0x000fda0003f2e170 */
.L_x_2030:
[----:B------:R-:W-:Y:S05]  /*4e830*/  BSYNC.RECONVERGENT B0 ;  /* 0x0000000000007941 */ /* 0x000fea0003800200 */
.L_x_2029:
[----:B------:R-:W0:Y:S08]  /*4e840*/  LDC.64 R10, c[0x0][0x3d0] ;  /* 0x0000f400ff0a7b82 */ /* 0x000e300000000a00 */
[----:B------:R-:W1:Y:S01]  /*4e850*/  LDC R29, c[0x0][0x3f4] ;  /* 0x0000fd00ff1d7b82 */ /* 0x000e620000000800 */
[----:B0-----:R-:W-:-:S05]  /*4e860*/  IMAD.WIDE R10, R59, 0x48, R10 ;  /* 0x000000483b0a7825 */ /* 0x001fca00078e020a */
[----:B------:R-:W2:Y:S02]  /*4e870*/  LDG.E R19, desc[UR10][R10.64+0x30] ;  /* 0x0000300a0a137981 */ /* 0x000ea4000c1e1900 */
[----:B--2---:R-:W-:-:S13]  /*4e880*/  FSETP.GT.AND P2, PT, R19, 9.9999999747524270788e-07, PT ;  /* 0x358637bd1300780b */ /* 0x004fda0003f44000 */
[----:B------:R-:W2:Y:S01]  /*4e890*/  @!P2 LDG.E R8, desc[UR10][R10.64+0x28] ;  /* 0x0000280a0a08a981 */ /* 0x000ea2000c1e1900 */
[----:B------:R-:W-:Y:S01]  /*4e8a0*/  BSSY.RECONVERGENT B0, `(.L_x_2035) ;  /* 0x0000195000007945 */ /* 0x000fe20003800200 */
[C---:B-1----:R-:W-:Y:S02]  /*4e8b0*/  IADD3 R50, PT, PT, R29.reuse, 0x646e171e, RZ ;  /* 0x646e171e1d327810 */ /* 0x042fe40007ffe0ff */
[----:B------:R-:W-:Y:S02]  /*4e8c0*/  IADD3 R51, PT, PT, R29, 0x1fd5c5a3, RZ ;  /* 0x1fd5c5a31d337810 */ /* 0x000fe40007ffe0ff */
[----:B--2---:R-:W-:-:S04]  /*4e8d0*/  FSETP.GT.OR P2, PT, R8, 9.9999999747524270788e-07, P2 ;  /* 0x358637bd0800780b */ /* 0x004fc80001744400 */
[----:B------:R-:W-:-:S13]  /*4e8e0*/  PLOP3.LUT P1, PT, P1, P2, PT, 0xf8, 0x8f ;  /* 0x00000000008f781c */ /* 0x000fda0000f25f70 */
[----:B------:R-:W-:Y:S05]  /*4e8f0*/  @!P1 BRA `(.L_x_2036) ;  /* 0x0000000000709947 */ /* 0x000fea0003800000 */
[----:B------:R-:W-:Y:S01]  /*4e900*/  HFMA2 R8, -RZ, RZ, 1.75, 0 ;  /* 0x3f000000ff087431 */ /* 0x000fe200000001ff */
[C---:B------:R-:W-:Y:S02]  /*4e910*/  FSETP.NEU.AND P4, PT, |R37|.reuse, 1, PT ;  /* 0x3f8000002500780b */ /* 0x040fe40003f8d200 */
[C---:B------:R-:W-:Y:S02]  /*4e920*/  FSETP.GT.AND P1, PT, |R37|.reuse, 0.56000000238418579102, PT ;  /* 0x3f0f5c292500780b */ /* 0x040fe40003f24200 */
[----:B------:R-:W-:-:S04]  /*4e930*/  FFMA R8, |R37|, -R8, 0.5 ;  /* 0x3f00000025087423 */ /* 0x000fc80000000a08 */
[----:B------:R-:W0:Y:S02]  /*4e940*/  MUFU.RSQ R21, R8 ;  /* 0x0000000800157308 */ /* 0x000e240000001400 */
[----:B0-----:R-:W-:Y:S01]  /*4e950*/  FMUL R20, R8, R21 ;  /* 0x0000001508147220 */ /* 0x001fe20000400000 */
[----:B------:R-:W-:-:S04]  /*4e960*/  FMUL R21, R21, -0.5 ;  /* 0xbf00000015157820 */ /* 0x000fc80000400000 */
[----:B------:R-:W-:-:S04]  /*4e970*/  FFMA R21, R20, R21, 0.5 ;  /* 0x3f00000014157423 */ /* 0x000fc80000000015 */
[----:B------:R-:W-:-:S05]  /*4e980*/  FFMA R21, R20, R21, R20 ;  /* 0x0000001514157223 */ /* 0x000fca0000000014 */
[----:B------:R-:W-:Y:S02]  /*4e990*/  FSEL R20, R21, RZ, P4 ;  /* 0x000000ff15147208 */ /* 0x000fe40002000000 */
[----:B------:R-:W-:Y:S02]  /*4e9a0*/  MOV R21, 0x3d10ecef ;  /* 0x3d10ecef00157802 */ /* 0x000fe40000000f00 */
[----:B------:R-:W-:Y:S02]  /*4e9b0*/  FSEL R20, R20, |R37|, P1 ;  /* 0x4000002514147208 */ /* 0x000fe40000800000 */
[----:B------:R-:W-:Y:S02]  /*4e9c0*/  FSETP.GT.AND P4, PT, R37, 0.56000000238418579102, PT ;  /* 0x3f0f5c292500780b */ /* 0x000fe40003f84000 */
[----:B------:R-:W-:-:S05]  /*4e9d0*/  LOP3.LUT R20, R20, 0x80000000, R37, 0xb8, !PT ;  /* 0x8000000014147812 */ /* 0x000fca00078eb825 */
[----:B------:R-:W-:-:S04]  /*4e9e0*/  FMUL R8, R20, R20 ;  /* 0x0000001414087220 */ /* 0x000fc80000400000 */
[----:B------:R-:W-:-:S04]  /*4e9f0*/  FFMA R21, R8, R21, 0.016980519518256187439 ;  /* 0x3c8b1abb08157423 */ /* 0x000fc80000000015 */
[----:B------:R-:W-:-:S04]  /*4ea00*/  FFMA R21, R8, R21, 0.030762933194637298584 ;  /* 0x3cfc028c08157423 */ /* 0x000fc80000000015 */
[----:B------:R-:W-:-:S04]  /*4ea10*/  FFMA R21, R8, R21, 0.044709417968988418579 ;  /* 0x3d37213908157423 */ /* 0x000fc80000000015 */
[----:B------:R-:W-:-:S04]  /*4ea20*/  FFMA R21, R8, R21, 0.074989043176174163818 ;  /* 0x3d9993db08157423 */ /* 0x000fc80000000015 */
[----:B------:R-:W-:-:S04]  /*4ea30*/  FFMA R21, R8, R21, 0.16666707396507263184 ;  /* 0x3e2aaac608157423 */ /* 0x000fc80000000015 */
[----:B------:R-:W-:-:S04]  /*4ea40*/  FMUL R21, R8, R21 ;  /* 0x0000001508157220 */ /* 0x000fc80000400000 */
[----:B------:R-:W-:Y:S01]  /*4ea50*/  FFMA R8, R20, R21, R20 ;  /* 0x0000001514087223 */ /* 0x000fe20000000014 */
[----:B------:R-:W-:-:S04]  /*4ea60*/  HFMA2 R21, -RZ, RZ, 1.9599609375, 20144 ;  /* 0x3fd774ebff157431 */ /* 0x000fc800000001ff */
[----:B------:R-:W-:-:S05]  /*4ea70*/  FSEL R20, R8, -R8, P1 ;  /* 0x8000000808147208 */ /* 0x000fca0000800000 */
[----:B------:R-:W-:-:S04]  /*4ea80*/  @!P4 FFMA R8, R21, 0.93318945169448852539, R20 ;  /* 0x3f6ee5811508c823 */ /* 0x000fc80000000014 */
[----:B------:R-:W-:Y:S01]  /*4ea90*/  @P1 FADD R8, R8, R8 ;  /* 0x0000000808081221 */ /* 0x000fe20000000000 */
[----:B------:R-:W-:Y:S06]  /*4eaa0*/  @P2 BRA `(.L_x_2037) ;  /* 0x0000000c00902947 */ /* 0x000fec0003800000 */
[----:B------:R-:W-:Y:S05]  /*4eab0*/  @!P0 BRA `(.L_x_2038) ;  /* 0x0000000000088947 */ /* 0x000fea0003800000 */
.L_x_2036:
[----:B------:R-:W-:Y:S01]  /*4eac0*/  ISETP.NE.AND P0, PT, R24, 0x3, PT ;  /* 0x000000031800780c */ /* 0x000fe20003f05270 */
[----:B------:R-:W-:-:S12]  /*4ead0*/  BRA `(.L_x_2039) ;  /* 0x0000001400c47947 */ /* 0x000fd80003800000 */
.L_x_2038:
[----:B------:R-:W2:Y:S01]  /*4eae0*/  LDG.E R2, desc[UR10][R4.64+0x98] ;  /* 0x0000980a04027981 */ /* 0x000ea2000c1e1900 */
[----:B------:R-:W-:Y:S04]  /*4eaf0*/  BSSY.RECONVERGENT B1, `(.L_x_2040) ;  /* 0x00000cc000017945 */ /* 0x000fe80003800200 */
[----:B------:R-:W-:Y:S01]  /*4eb00*/  BSSY.RELIABLE B4, `(.L_x_2041) ;  /* 0x000004b000047945 */ /* 0x000fe20003800100 */
[----:B------:R-:W-:Y:S02]  /*4eb10*/  MOV R6, 0xffffffff ;  /* 0xffffffff00067802 */ /* 0x000fe40000000f00 */
[----:B------:R-:W-:Y:S02]  /*4eb20*/  MOV R38, 0x7fc00000 ;  /* 0x7fc0000000267802 */ /* 0x000fe40000000f00 */
[----:B------:R-:W-:-:S02]  /*4eb30*/  MOV R37, 0x7fc00000 ;  /* 0x7fc0000000257802 */ /* 0x000fc40000000f00 */
[----:B------:R-:W-:Y:S02]  /*4eb40*/  MOV R36, 0x7fc00000 ;  /* 0x7fc0000000247802 */ /* 0x000fe40000000f00 */
[----:B------:R-:W-:Y:S02]  /*4eb50*/  MOV R33, 0x7fc00000 ;  /* 0x7fc0000000217802 */ /* 0x000fe40000000f00 */
[----:B------:R-:W-:Y:S02]  /*4eb60*/  MOV R24, 0x7fc00000 ;  /* 0x7fc0000000187802 */ /* 0x000fe40000000f00 */
[----:B------:R-:W-:Y:S02]  /*4eb70*/  MOV R18, 0x7fc00000 ;  /* 0x7fc0000000127802 */ /* 0x000fe40000000f00 */
[----:B------:R-:W-:Y:S01]  /*4eb80*/  MOV R0, 0x7fc00000 ;  /* 0x7fc0000000007802 */ /* 0x000fe20000000f00 */
[----:B--2---:R-:W0:Y:S02]  /*4eb90*/  F2I.NTZ R2, R2 ;  /* 0x0000000200027305 */ /* 0x004e240000203100 */
[----:B0-----:R-:W-:-:S13]  /*4eba0*/  ISETP.NE.AND P0, PT, R2, 0x1, PT ;  /* 0x000000010200780c */ /* 0x001fda0003f05270 */
[----:B------:R-:W-:Y:S05]  /*4ebb0*/  @P0 BRA `(.L_x_2042) ;  /* 0x0000000000fc0947 */ /* 0x000fea0003800000 */
[----:B------:R-:W2:Y:S04]  /*4ebc0*/  LDG.E.64 R16, desc[UR10][R4.64+0xa0] ;  /* 0x0000a00a04107981 */ /* 0x000ea8000c1e1b00 */
[----:B------:R-:W2:Y:S04]  /*4ebd0*/  LDG.E.64 R34, desc[UR10][R4.64+0xa8] ;  /* 0x0000a80a04227981 */ /* 0x000ea8000c1e1b00 */
[----:B------:R0:W4:Y:S01]  /*4ebe0*/  LDG.E R39, desc[UR10][R4.64+0x70] ;  /* 0x0000700a04277981 */ /* 0x000122000c1e1900 */
[----:B------:R-:W-:Y:S01]  /*4ebf0*/  BSSY.RECONVERGENT B5, `(.L_x_2043) ;  /* 0x000000f000057945 */ /* 0x000fe20003800200 */
[----:B--2---:R-:W-:-:S05]  /*4ec00*/  FADD R41, R17, R34 ;  /* 0x0000002211297221 */ /* 0x004fca0000000000 */
[----:B------:R-:W-:-:S04]  /*4ec10*/  IADD3 R2, PT, PT, R41, 0x1800000, RZ ;  /* 0x0180000029027810 */ /* 0x000fc80007ffe0ff */
[----:B------:R-:W-:-:S04]  /*4ec20*/  LOP3.LUT R2, R2, 0x7f800000, RZ, 0xc0, !PT ;  /* 0x7f80000002027812 */ /* 0x000fc800078ec0ff */
[----:B------:R-:W-:-:S13]  /*4ec30*/  ISETP.GT.U32.AND P0, PT, R2, 0x1ffffff, PT ;  /* 0x01ffffff0200780c */ /* 0x000fda0003f04070 */
[----:B0-----:R-:W-:Y:S05]  /*4ec40*/  @P0 BRA `(.L_x_2044) ;  /* 0x0000000000140947 */ /* 0x001fea0003800000 */
[----:B------:R-:W-:Y:S02]  /*4ec50*/  MOV R2, R41 ;  /* 0x0000002900027202 */ /* 0x000fe40000000f00 */
[----:B------:R-:W-:-:S07]  /*4ec60*/  MOV R20, 0x4ec80 ;  /* 0x0004ec8000147802 */ /* 0x000fce0000000f00 */
[----:B----4-:R-:W-:Y:S05]  /*4ec70*/  CALL.REL.NOINC `($__internal_2_$__cuda_sm20_rcp_rn_f32_slowpath) ;  /* 0x00000040006c7944 */ /* 0x010fea0003c00000 */
[----:B------:R-:W-:Y:S01]  /*4ec80*/  MOV R6, R2 ;  /* 0x0000000200067202 */ /* 0x000fe20000000f00 */
[----:B------:R-:W-:Y:S06]  /*4ec90*/  BRA `(.L_x_2045) ;  /* 0x0000000000107947 */ /* 0x000fec0003800000 */
.L_x_2044:
[----:B------:R-:W0:Y:S02]  /*4eca0*/  MUFU.RCP R6, R41 ;  /* 0x0000002900067308 */ /* 0x000e240000001000 */
[----:B0-----:R-:W-:-:S04]  /*4ecb0*/  FFMA R2, R41, R6, -1 ;  /* 0xbf80000029027423 */ /* 0x001fc80000000006 */
[----:B------:R-:W-:-:S04]  /*4ecc0*/  FADD.FTZ R19, -R2, -RZ ;  /* 0x800000ff02137221 */ /* 0x000fc80000010100 */
[----:B------:R-:W-:-:S07]  /*4ecd0*/  FFMA R6, R6, R19, R6 ;  /* 0x0000001306067223 */ /* 0x000fce0000000006 */
.L_x_2045:
[----:B------:R-:W-:Y:S05]  /*4ece0*/  BSYNC.RECONVERGENT B5 ;  /* 0x0000000000057941 */ /* 0x000fea0003800200 */
.L_x_2043:
[----:B----4-:R-:W-:Y:S01]  /*4ecf0*/  FADD R35, R39, -R35 ;  /* 0x8000002327237221 */ /* 0x010fe20000000000 */
[----:B------:R-:W-:Y:S01]  /*4ed00*/  F2I.NTZ R21, R16 ;  /* 0x0000001000157305 */ /* 0x000fe20000203100 */
[----:B------:R-:W-:Y:S02]  /*4ed10*/  HFMA2 R29, -RZ, RZ, 0, 0 ;  /* 0x00000000ff1d7431 */ /* 0x000fe400000001ff */
[--C-:B------:R-:W-:Y:S01]  /*4ed20*/  FADD R34, R26, R35.reuse ;  /* 0x000000231a227221 */ /* 0x100fe20000000000 */
[----:B------:R-:W-:-:S03]  /*4ed30*/  FADD R35, R25, R35 ;  /* 0x0000002319237221 */ /* 0x000fc60000000000 */
[-C--:B------:R-:W-:Y:S01]  /*4ed40*/  FMUL R2, R34, R6.reuse ;  /* 0x0000000622027220 */ /* 0x080fe20000400000 */
[----:B------:R-:W-:-:S05]  /*4ed50*/  FMUL R19, R35, R6 ;  /* 0x0000000623137220 */ /* 0x000fca0000400000 */
[----:B------:R-:W-:Y:S08]  /*4ed60*/  F2I.FLOOR.NTZ R2, R2 ;  /* 0x0000000200027305 */ /* 0x000ff00000207100 */
[----:B------:R-:W0:Y:S02]  /*4ed70*/  F2I.FLOOR.NTZ R19, R19 ;  /* 0x0000001300137305 */ /* 0x000e240000207100 */
[----:B0-----:R-:W-:-:S02]  /*4ed80*/  LOP3.LUT R6, R2, R19, RZ, 0xfc, !PT ;  /* 0x0000001302067212 */ /* 0x001fc400078efcff */
[----:B------:R-:W-:Y:S02]  /*4ed90*/  VIMNMX R20, PT, PT, R2, R19, !PT ;  /* 0x0000001302147248 */ /* 0x000fe40007fe0100 */
[----:B------:R-:W-:Y:S02]  /*4eda0*/  ISETP.GE.AND P0, PT, R6, RZ, PT ;  /* 0x000000ff0600720c */ /* 0x000fe40003f06270 */
[----:B------:R-:W-:Y:S02]  /*4edb0*/  MOV R6, 0xffffffff ;  /* 0xffffffff00067802 */ /* 0x000fe40000000f00 */
[----:B------:R-:W-:Y:S02]  /*4edc0*/  ISETP.GE.OR P0, PT, R20, R21, !P0 ;  /* 0x000000151400720c */ /* 0x000fe40004706670 */
[----:B------:R-:W-:-:S11]  /*4edd0*/  MOV R20, 0x7fc00000 ;  /* 0x7fc0000000147802 */ /* 0x000fd60000000f00 */
[----:B------:R-:W-:Y:S05]  /*4ede0*/  @P0 BREAK.RELIABLE B4 ;  /* 0x0000000000040942 */ /* 0x000fea0003800100 */
[----:B------:R-:W-:Y:S05]  /*4edf0*/  @P0 BRA `(.L_x_2046) ;  /* 0x00000008006c0947 */ /* 0x000fea0003800000 */
[----:B------:R-:W-:Y:S02]  /*4ee00*/  I2FP.F32.U32 R16, R2 ;  /* 0x0000000200107245 */ /* 0x000fe40000201000 */
[----:B------:R-:W-:-:S03]  /*4ee10*/  I2FP.F32.U32 R20, R19 ;  /* 0x0000001300147245 */ /* 0x000fc60000201000 */
[C---:B------:R-:W-:Y:S02]  /*4ee20*/  FFMA R34, -R41.reuse, R16, R34 ;  /* 0x0000001029227223 */ /* 0x040fe40000000122 */
[----:B------:R-:W-:Y:S01]  /*4ee30*/  FFMA R35, -R41, R20, R35 ;  /* 0x0000001429237223 */ /* 0x000fe20000000123 */
[----:B------:R-:W-:-:S04]  /*4ee40*/  MOV R20, 0x7fc00000 ;  /* 0x7fc0000000147802 */ /* 0x000fc80000000f00 */
[----:B------:R-:W-:-:S04]  /*4ee50*/  FMNMX R16, R34, R35, !PT ;  /* 0x0000002322107209 */ /* 0x000fc80007800000 */
[----:B------:R-:W-:-:S13]  /*4ee60*/  FSETP.GT.AND P0, PT, R16, R17, PT ;  /* 0x000000111000720b */ /* 0x000fda0003f04000 */
[----:B------:R-:W-:Y:S05]  /*4ee70*/  @P0 BREAK.RELIABLE B4 ;  /* 0x0000000000040942 */ /* 0x000fea0003800100 */
[----:B------:R-:W-:Y:S05]  /*4ee80*/  @P0 BRA `(.L_x_2046) ;  /* 0x0000000800480947 */ /* 0x000fea0003800000 */
[----:B------:R-:W2:Y:S01]  /*4ee90*/  LDG.E R6, desc[UR10][R4.64+0xb0] ;  /* 0x0000b00a04067981 */ /* 0x000ea2000c1e1900 */
[----:B------:R-:W-:Y:S01]  /*4eea0*/  UMOV UR8, 0xeb1c432d ;  /* 0xeb1c432d00087882 */ /* 0x000fe20000000000 */
[----:B------:R-:W-:Y:S02]  /*4eeb0*/  UMOV UR9, 0x3f1a36e2 ;  /* 0x3f1a36e200097882 */ /* 0x000fe40000000000 */
[----:B------:R-:W3:Y:S01]  /*4eec0*/  LDG.E R29, desc[UR10][R4.64+0x9c] ;  /* 0x00009c0a041d7981 */ /* 0x000ee2000c1e1900 */
[----:B--2---:R-:W0:Y:S02]  /*4eed0*/  F2F.F64.F32 R16, R6 ;  /* 0x0000000600107310 */ /* 0x004e240000201800 */
[----:B0-----:R-:W-:-:S14]  /*4eee0*/  DSETP.GT.AND P0, PT, R16, UR8, PT ;  /* 0x0000000810007e2a */ /* 0x001fdc000bf04000 */
[----:B------:R-:W2:Y:S01]  /*4eef0*/  @P0 LDG.E R16, desc[UR10][R4.64+0xb4] ;  /* 0x0000b40a04100981 */ /* 0x000ea2000c1e1900 */
[----:B---3--:R-:W0:Y:S01]  /*4ef00*/  F2I.NTZ R29, R29 ;  /* 0x0000001d001d7305 */ /* 0x008e220000203100 */
[----:B------:R-:W-:Y:S02]  /*4ef10*/  IMAD R2, R19, R21, R2 ;  /* 0x0000001513027224 */ /* 0x000fe400078e0202 */
[-C--:B------:R-:W-:Y:S01]  /*4ef20*/  @P0 FMUL R17, R34, R6.reuse ;  /* 0x0000000622110220 */ /* 0x080fe20000400000 */
[----:B------:R-:W-:Y:S02]  /*4ef30*/  @P0 FMUL R20, R35, R6 ;  /* 0x0000000623140220 */ /* 0x000fe40000400000 */
[----:B0-----:R-:W-:-:S05]  /*4ef40*/  IADD3 R2, PT, PT, R29, R2, RZ ;  /* 0x000000021d027210 */ /* 0x001fca0007ffe0ff */
[----:B------:R0:W-:Y:S01]  /*4ef50*/  STL [R1+0x24], R2 ;  /* 0x0000240201007387 */ /* 0x0001e20000100800 */
[----:B------:R-:W-:Y:S08]  /*4ef60*/  @P0 F2I.FLOOR.NTZ R17, R17 ;  /* 0x0000001100110305 */ /* 0x000ff00000207100 */
[----:B------:R-:W-:Y:S01]  /*4ef70*/  @P0 F2I.FLOOR.NTZ R20, R20 ;  /* 0x0000001400140305 */ /* 0x000fe20000207100 */
[----:B------:R-:W-:-:S07]  /*4ef80*/  MOV R6, 0xffffffff ;  /* 0xffffffff00067802 */ /* 0x000fce0000000f00 */
[----:B--2---:R-:W1:Y:S02]  /*4ef90*/  @P0 F2I.TRUNC.NTZ R16, R16 ;  /* 0x0000001000100305 */ /* 0x004e64000020f100 */
[----:B01----:R-:W-:-:S07]  /*4efa0*/  @P0 IMAD R6, R16, R20, R17 ;  /* 0x0000001410060224 */ /* 0x003fce00078e0211 */
.L_x_2042:
[----:B------:R-:W-:Y:S05]  /*4efb0*/  BSYNC.RELIABLE B4 ;  /* 0x0000000000047941 */ /* 0x000fea0003800100 */
.L_x_2041:
[----:B------:R-:W2:Y:S01]  /*4efc0*/  LDG.E R16, desc[UR10][R10.64+0x40] ;  /* 0x0000400a0a107981 */ /* 0x000ea2000c1e1900 */
[----:B------:R-:W-:Y:S01]  /*4efd0*/  BSSY.RELIABLE B3, `(.L_x_2047) ;  /* 0x000002e000037945 */ /* 0x000fe20003800100 */
[----:B--2---:R-:W-:-:S13]  /*4efe0*/  FSETP.GT.AND P0, PT, R16, 9.9999999747524270788e-07, PT ;  /* 0x358637bd1000780b */ /* 0x004fda0003f04000 */
[----:B------:R-:W-:Y:S05]  /*4eff0*/  @!P0 BRA `(.L_x_2048) ;  /* 0x0000000000088947 */ /* 0x000fea0003800000 */
[----:B------:R0:W4:Y:S01]  /*4f000*/  LDG.E R4, desc[UR10][R10.64+0x38] ;  /* 0x0000380a0a047981 */ /* 0x000122000c1e1900 */
[----:B------:R-:W-:Y:S05]  /*4f010*/  BRA `(.L_x_2049) ;  /* 0x00000000000c7947 */ /* 0x000fea0003800000 */
.L_x_2048:
[----:B------:R-:W2:Y:S02]  /*4f020*/  LDG.E R4, desc[UR10][R10.64+0x38] ;  /* 0x0000380a0a047981 */ /* 0x000ea4000c1e1900 */
[----:B--2---:R-:W-:-:S13]  /*4f030*/  FSETP.GT.AND P0, PT, R4, 9.9999999747524270788e-07, PT ;  /* 0x358637bd0400780b */ /* 0x004fda0003f04000 */
[----:B------:R-:W-:Y:S05]  /*4f040*/  @!P0 BRA `(.L_x_2050) ;  /* 0x0000000000988947 */ /* 0x000fea0003800000 */
.L_x_2049:
[----:B------:R-:W2:Y:S04]  /*4f050*/  LDG.E R2, desc[UR10][R10.64+0x3c] ;  /* 0x00003c0a0a027981 */ /* 0x000ea8000c1e1900 */
[----:B------:R-:W3:Y:S01]  /*4f060*/  LDG.E R5, desc[UR10][R10.64+0x44] ;  /* 0x0000440a0a057981 */ /* 0x000ee2000c1e1900 */
[----:B------:R-:W-:-:S03]  /*4f070*/  PLOP3.LUT P1, PT, PT, PT, PT, 0x80, 0x8 ;  /* 0x000000000008781c */ /* 0x000fc60003f2f070 */
[----:B0-----:R0:W4:Y:S02]  /*4f080*/  LDG.E R10, desc[UR10][R10.64+0x20] ;  /* 0x0000200a0a0a7981 */ /* 0x001124000c1e1900 */
[----:B0-----:R-:W-:Y:S01]  /*4f090*/  MOV R11, RZ ;  /* 0x000000ff000b7202 */ /* 0x001fe20000000f00 */
[----:B--2---:R-:W-:Y:S01]  /*4f0a0*/  FADD R17, R73, -R2 ;  /* 0x8000000249117221 */ /* 0x004fe20000000000 */
[----:B------:R-:W-:Y:S02]  /*4f0b0*/  HFMA2 R2, -RZ, RZ, -3, 0 ;  /* 0xc2000000ff027431 */ /* 0x000fe400000001ff */
[----:B---3--:R-:W-:Y:S01]  /*4f0c0*/  FFMA R5, R8, 57.295780181884765625, -R5 ;  /* 0x42652ee108057823 */ /* 0x008fe20000000805 */
[----:B----4-:R-:W-:-:S03]  /*4f0d0*/  FFMA R4, R17, R4, 0.5 ;  /* 0x3f00000011047423 */ /* 0x010fc60000000004 */
[----:B------:R-:W-:-:S07]  /*4f0e0*/  FFMA R5, R16, R5, 0.5 ;  /* 0x3f00000010057423 */ /* 0x000fce0000000005 */
.L_x_2051:
[----:B------:R-:W-:Y:S02]  /*4f0f0*/  PLOP3.LUT P0, PT, P0, P1, PT, 0xf2, 0x2f ;  /* 0x00000000002f781c */ /* 0x000fe40000703e72 */
[----:B------:R-:W-:-:S08]  /*4f100*/  @P1 R2UR P0, UR8, R10 ;  /* 0x000000000a0812ca */ /* 0x000fd00000000000 */
[----:B------:R-:W-:Y:S02]  /*4f110*/  PLOP3.LUT P0, PT, P0, P1, PT, 0xf2, 0x2f ;  /* 0x00000000002f781c */ /* 0x000fe40000703e72 */
[----:B------:R-:W-:-:S13]  /*4f120*/  @P1 R2UR.OR P0, UR9, R11 ;  /* 0x000000000b0912ca */ /* 0x000fda0000100000 */
[----:B-----5:R0:W5:Y:S01]  /*4f130*/  @!P0 TEX.LL RZ, R17, R4, R2, UR8, 2D, 0x1 ;  /* 0x28ff080204118f60 */ /* 0x02016200089e01ff */
[----:B------:R-:W-:Y:S02]  /*4f140*/  @P1 PLOP3.LUT P1, PT, P0, PT, PT, 0x80, 0x8 ;  /* 0x000000000008181c */ /* 0x000fe4000072f070 */
[----:B------:R-:W-:-:S11]  /*4f150*/  PLOP3.LUT P0, PT, PT, PT, PT, 0x80, 0x8 ;  /* 0x000000000008781c */ /* 0x000fd60003f0f070 */
[----:B0-----:R-:W-:Y:S05]  /*4f160*/  @P1 BRA.U.ANY `(.L_x_2051) ;  /* 0xfffffffd00e01947 */ /* 0x001fea000393ffff */
[----:B------:R-:W-:Y:S01]  /*4f170*/  ISETP.NE.AND P0, PT, R65, 0x3, PT ;  /* 0x000000034100780c */ /* 0x000fe20003f05270 */
[----:B------:R-:W-:-:S12]  /*4f180*/  BSSY.RECONVERGENT B5, `(.L_x_2052) ;  /* 0x000000a000057945 */ /* 0x000fd80003800200 */
[----:B------:R-:W-:Y:S05]  /*4f190*/  @!P0 BRA `(.L_x_2053) ;  /* 0x00000000001c8947 */ /* 0x000fea0003800000 */
[----:B------:R-:W-:-:S13]  /*4f1a0*/  ISETP.NE.AND P0, PT, R65, 0x2, PT ;  /* 0x000000024100780c */ /* 0x000fda0003f05270 */
[----:B------:R-:W-:Y:S05]  /*4f1b0*/  @!P0 BRA `(.L_x_2054) ;  /* 0x0000000000188947 */ /* 0x000fea0003800000 */
[----:B------:R-:W-:Y:S02]  /*4f1c0*/  ISETP.NE.AND P0, PT, R65, 0x1, PT ;  /* 0x000000014100780c */ /* 0x000fe40003f05270 */
[----:B------:R-:W-:-:S11]  /*4f1d0*/  MOV R70, R72 ;  /* 0x0000004800467202 */ /* 0x000fd60000000f00 */
[----:B------:R-:W-:Y:S05]  /*4f1e0*/  @P0 BRA `(.L_x_2054) ;  /* 0x00000000000c0947 */ /* 0x000fea0003800000 */
[----:B------:R-:W-:Y:S01]  /*4f1f0*/  MOV R70, R71 ;  /* 0x0000004700467202 */ /* 0x000fe20000000f00 */
[----:B------:R-:W-:Y:S06]  /*4f200*/  BRA `(.L_x_2054) ;  /* 0x0000000000047947 */ /* 0x000fec0003800000 */
.L_x_2053:
[----:B------:R-:W-:-:S07]  /*4f210*/  MOV R70, R69 ;  /* 0x0000004500467202 */ /* 0x000fce0000000f00 */
.L_x_2054:
[----:B------:R-:W-:Y:S05]  /*4f220*/  BSYNC.RECONVERGENT B5 ;  /* 0x0000000000057941 */ /* 0x000fea0003800200 */
.L_x_2052:
[----:B------:R-:W-:Y:S01]  /*4f230*/  HFMA2 R5, -RZ, RZ, 0.1171875, 0 ;  /* 0x2f800000ff057431 */ /* 0x000fe200000001ff */
[----:B------:R-:W-:Y:S02]  /*4f240*/  I2FP.F32.U32 R70, R70 ;  /* 0x0000004600467245 */ /* 0x000fe40000201000 */
[----:B------:R-:W-:Y:S02]  /*4f250*/  MOV R29, RZ ;  /* 0x000000ff001d7202 */ /* 0x000fe40000000f00 */
[----:B------:R-:W-:Y:S01]  /*4f260*/  MOV R20, 0x7fc00000 ;  /* 0x7fc0000000147802 */ /* 0x000fe20000000f00 */
[----:B------:R-:W-:-:S05]  /*4f270*/  FFMA R70, R70, R5, 1.1641532182693481445e-10 ;  /* 0x2f00000046467423 */ /* 0x000fca0000000005 */
[----:B-----5:R-:W-:-:S13]  /*4f280*/  FSETP.GT.AND P0, PT, R70, R17, PT ;  /* 0x000000114600720b */ /* 0x020fda0003f04000 */
[----:B------:R-:W-:Y:S05]  /*4f290*/  @P0 BREAK.RELIABLE B3 ;  /* 0x0000000000030942 */ /* 0x000fea0003800100 */
[----:B------:R-:W-:Y:S05]  /*4f2a0*/  @P0 BRA `(.L_x_2046) ;  /* 0x0000000400400947 */ /* 0x000fea0003800000 */
.L_x_2050:
[----:B------:R-:W-:Y:S05]  /*4f2b0*/  BSYNC.RELIABLE B3 ;  /* 0x0000000000037941 */ /* 0x000fea0003800100 */
.L_x_2047:
[----:B------:R-:W-:Y:S01]  /*4f2c0*/  ULOP3.LUT UR5, UR7, UR6, URZ, 0xfc, !UPT ;  /* 0x0000000607057292 */ /* 0x000fe2000f8efcff */
[----:B------:R-:W-:Y:S01]  /*4f2d0*/  MOV R20, R75 ;  /* 0x0000004b00147202 */ /* 0x000fe20000000f00 */
[----:B------:R-:W0:Y:S02]  /*4f2e0*/  LDCU.U8 UR8, c[0x0][0x3ec] ;  /* 0x00007d80ff0877ac */ /* 0x000e240008000000 */
[----:B------:R-:W-:-:S04]  /*4f2f0*/  UPRMT UR5, UR5, 0x9910, URZ ;  /* 0x0000991005057896 */ /* 0x000fc800080000ff */
[----:B------:R-:W-:Y:S02]  /*4f300*/  UISETP.NE.AND UP0, UPT, UR5, URZ, UPT ;  /* 0x000000ff0500728c */ /* 0x000fe4000bf05270 */
[----:B0-----:R-:W-:-:S07]  /*4f310*/  UPRMT UR8, UR8, 0x8880, URZ ;  /* 0x0000888008087896 */ /* 0x001fce00080000ff */
[----:B------:R-:W-:Y:S05]  /*4f320*/  BRA.U !UP0, `(.L_x_2055) ;  /* 0x0000000108547547 */ /* 0x000fea000b800000 */
[-C--:B------:R-:W-:Y:S01]  /*4f330*/  FMUL R0, R27, R13.reuse ;  /* 0x0000000d1b007220 */ /* 0x080fe20000400000 */
[-C--:B------:R-:W-:Y:S01]  /*4f340*/  FMUL R5, R7, R13.reuse ;  /* 0x0000000d07057220 */ /* 0x080fe20000400000 */
[----:B------:R-:W-:Y:S01]  /*4f350*/  FMUL R13, R23, R13 ;  /* 0x0000000d170d7220 */ /* 0x000fe20000400000 */
[-C--:B------:R-:W-:Y:S01]  /*4f360*/  FMUL R27, R27, R25.reuse ;  /* 0x000000191b1b7220 */ /* 0x080fe20000400000 */
[-C--:B------:R-:W-:Y:S01]  /*4f370*/  FMUL R23, R23, R25.reuse ;  /* 0x0000001917177220 */ /* 0x080fe20000400000 */
[----:B------:R-:W-:Y:S01]  /*4f380*/  FMUL R7, R7, R25 ;  /* 0x0000001907077220 */ /* 0x000fe20000400000 */
[C---:B------:R-:W-:Y:S01]  /*4f390*/  FFMA R0, R31.reuse, R14, R0 ;  /* 0x0000000e1f007223 */ /* 0x040fe20000000000 */
[-C--:B------:R-:W-:Y:S01]  /*4f3a0*/  FFMA R2, R31, R26.reuse, R27 ;  /* 0x0000001a1f027223 */ /* 0x080fe2000000001b */
[-C--:B------:R-:W-:Y:S01]  /*4f3b0*/  FFMA R23, R30, R26.reuse, R23 ;  /* 0x0000001a1e177223 */ /* 0x080fe20000000017 */
[----:B------:R-:W-:Y:S01]  /*4f3c0*/  FFMA R26, R28, R26, R7 ;  /* 0x0000001a1c1a7223 */ /* 0x000fe20000000007 */
[-C--:B------:R-:W-:Y:S01]  /*4f3d0*/  FFMA R13, R30, R14.reuse, R13 ;  /* 0x0000000e1e0d7223 */ /* 0x080fe2000000000d */
[-C--:B------:R-:W-:Y:S01]  /*4f3e0*/  FFMA R2, R9, R15.reuse, R2 ;  /* 0x0000000f09027223 */ /* 0x080fe20000000002 */
[-C--:B------:R-:W-:Y:S01]  /*4f3f0*/  FFMA R23, R22, R15.reuse, R23 ;  /* 0x0000000f16177223 */ /* 0x080fe20000000017 */
[----:B------:R-:W-:Y:S01]  /*4f400*/  FFMA R5, R28, R14, R5 ;  /* 0x0000000e1c057223 */ /* 0x000fe20000000005 */
[----:B------:R-:W-:Y:S01]  /*4f410*/  FFMA R15, R3, R15, R26 ;  /* 0x0000000f030f7223 */ /* 0x000fe2000000001a */
[-C--:B------:R-:W-:Y:S01]  /*4f420*/  FFMA R14, R9, R12.reuse, R0 ;  /* 0x0000000c090e7223 */ /* 0x080fe20000000000 */
[-C--:B------:R-:W-:Y:S01]  /*4f430*/  FFMA R13, R22, R12.reuse, R13 ;  /* 0x0000000c160d7223 */ /* 0x080fe2000000000d */
[----:B------:R-:W-:Y:S01]  /*4f440*/  FFMA R12, R3, R12, R5 ;  /* 0x0000000c030c7223 */ /* 0x000fe20000000005 */
[----:B------:R-:W-:Y:S01]  /*4f450*/  FADD R26, R47, R2 ;  /* 0x000000022f1a7221 */ /* 0x000fe20000000000 */
[----:B------:R-:W-:Y:S01]  /*4f460*/  FADD R25, R46, R23 ;  /* 0x000000172e197221 */ /* 0x000fe20000000000 */
[----:B------:R-:W-:-:S07]  /*4f470*/  FADD R15, R32, R15 ;  /* 0x0000000f200f7221 */ /* 0x000fce0000000000 */
.L_x_2055:
[----:B------:R-:W2:Y:S01]  /*4f480*/  LDL R9, [R1+0x20] ;  /* 0x0000200001097983 */ /* 0x000ea20000100800 */
[----:B------:R-:W-:Y:S01]  /*4f490*/  UMOV UR5, UR8 ;  /* 0x0000000800057c82 */ /* 0x000fe20008000000 */
[----:B------:R-:W-:Y:S01]  /*4f4a0*/  MOV R0, R73 ;  /* 0x0000004900007202 */ /* 0x000fe20000000f00 */
[----:B------:R-:W-:Y:S01]  /*4f4b0*/  UISETP.NE.AND UP0, UPT, UR5, URZ, UPT ;  /* 0x000000ff0500728c */ /* 0x000fe2000bf05270 */
[----:B------:R-:W-:Y:S02]  /*4f4c0*/  MOV R38, R15 ;  /* 0x0000000f00267202 */ /* 0x000fe40000000f00 */
[----:B------:R-:W-:Y:S02]  /*4f4d0*/  MOV R37, R25 ;  /* 0x0000001900257202 */ /* 0x000fe40000000f00 */
[----:B------:R-:W-:Y:S02]  /*4f4e0*/  MOV R36, R26 ;  /* 0x0000001a00247202 */ /* 0x000fe40000000f00 */
[----:B------:R-:W-:-:S02]  /*4f4f0*/  MOV R33, R12 ;  /* 0x0000000c00217202 */ /* 0x000fc40000000f00 */
[----:B------:R-:W-:Y:S02]  /*4f500*/  MOV R24, R13 ;  /* 0x0000000d00187202 */ /* 0x000fe40000000f00 */
[----:B------:R-:W-:Y:S02]  /*4f510*/  MOV R18, R14 ;  /* 0x0000000e00127202 */ /* 0x000fe40000000f00 */
[----:B--2---:R-:W-:Y:S01]  /*4f520*/  MOV R29, R9 ;  /* 0x00000009001d7202 */ /* 0x004fe20000000f00 */
[----:B------:R-:W-:Y:S06]  /*4f530*/  BRA.U !UP0, `(.L_x_2046) ;  /* 0x00000001089c7547 */ /* 0x000fec000b800000 */
[----:B------:R-:W0:Y:S08]  /*4f540*/  LDC.64 R2, c[0x0][0x3c0] ;  /* 0x0000f000ff027b82 */ /* 0x000e300000000a00 */
[----:B------:R-:W1:Y:S01]  /*4f550*/  LDC.64 R4, c[0x0][0x3b8] ;  /* 0x0000ee00ff047b82 */ /* 0x000e620000000a00 */
[----:B0-----:R-:W2:Y:S04]  /*4f560*/  LDG.E R0, desc[UR10][R2.64+0xc] ;  /* 0x00000c0a02007981 */ /* 0x001ea8000c1e1900 */
[----:B------:R-:W3:Y:S04]  /*4f570*/  LDG.E R7, desc[UR10][R2.64] ;  /* 0x0000000a02077981 */ /* 0x000ee8000c1e1900 */
[----:B------:R-:W4:Y:S04]  /*4f580*/  LDG.E R18, desc[UR10][R2.64+0x14] ;  /* 0x0000140a02127981 */ /* 0x000f28000c1e1900 */
[----:B------:R-:W4:Y:S04]  /*4f590*/  LDG.E R16, desc[UR10][R2.64+0x10] ;  /* 0x0000100a02107981 */ /* 0x000f28000c1e1900 */
[----:B------:R-:W4:Y:S04]  /*4f5a0*/  LDG.E R17, desc[UR10][R2.64+0x8] ;  /* 0x0000080a02117981 */ /* 0x000f28000c1e1900 */
[----:B------:R-:W4:Y:S04]  /*4f5b0*/  LDG.E R11, desc[UR10][R2.64+0x4] ;  /* 0x0000040a020b7981 */ /* 0x000f28000c1e1900 */
[----:B------:R-:W4:Y:S04]  /*4f5c0*/  LDG.E R10, desc[UR10][R2.64+0x18] ;  /* 0x0000180a020a7981 */ /* 0x000f28000c1e1900 */
[----:B------:R-:W4:Y:S04]  /*4f5d0*/  LDG.E R20, desc[UR10][R2.64+0x1c] ;  /* 0x00001c0a02147981 */ /* 0x000f28000c1e1900 */
[----:B------:R4:W4:Y:S04]  /*4f5e0*/  LDG.E R22, desc[UR10][R2.64+0x20] ;  /* 0x0000200a02167981 */ /* 0x000928000c1e1900 */
[----:B-1----:R-:W4:Y:S04]  /*4f5f0*/  LDG.E R21, desc[UR10][R4.64] ;  /* 0x0000000a04157981 */ /* 0x002f28000c1e1900 */
[----:B------:R-:W4:Y:S04]  /*4f600*/  LDG.E R28, desc[UR10][R4.64+0x4] ;  /* 0x0000040a041c7981 */ /* 0x000f28000c1e1900 */
[----:B------:R-:W4:Y:S01]  /*4f610*/  LDG.E R38, desc[UR10][R4.64+0x8] ;  /* 0x0000080a04267981 */ /* 0x000f22000c1e1900 */
[----:B------:R-:W-:-:S04]  /*4f620*/  LEA R29, R59, R9, 0x10 ;  /* 0x000000093b1d7211 */ /* 0x000fc800078e80ff */
[----:B------:R-:W-:Y:S01]  /*4f630*/  IADD3 R29, PT, PT, R29, 0x10000, RZ ;  /* 0x000100001d1d7810 */ /* 0x000fe20007ffe0ff */
[C---:B--2---:R-:W-:Y:S01]  /*4f640*/  FMUL R8, R0.reuse, R13 ;  /* 0x0000000d00087220 */ /* 0x044fe20000400000 */
[----:B------:R-:W-:-:S03]  /*4f650*/  FMUL R19, R0, R25 ;  /* 0x0000001900137220 */ /* 0x000fc60000400000 */
[C---:B---3--:R-:W-:Y:S01]  /*4f660*/  FFMA R9, R7.reuse, R14, R8 ;  /* 0x0000000e07097223 */ /* 0x048fe20000000008 */
[----:B------:R-:W-:Y:S01]  /*4f670*/  FFMA R8, R7, R26, R19 ;  /* 0x0000001a07087223 */ /* 0x000fe20000000013 */
[C---:B----4-:R-:W-:Y:S01]  /*4f680*/  FMUL R2, R18.reuse, R13 ;  /* 0x0000000d12027220 */ /* 0x050fe20000400000 */
[-C--:B------:R-:W-:Y:S01]  /*4f690*/  FMUL R18, R18, R25.reuse ;  /* 0x0000001912127220 */ /* 0x080fe20000400000 */
[C---:B------:R-:W-:Y:S01]  /*4f6a0*/  FMUL R7, R16.reuse, R25 ;  /* 0x0000001910077220 */ /* 0x040fe20000400000 */
[----:B------:R-:W-:Y:S01]  /*4f6b0*/  FMUL R0, R16, R13 ;  /* 0x0000000d10007220 */ /* 0x000fe20000400000 */
[C---:B------:R-:W-:Y:S01]  /*4f6c0*/  FFMA R33, R17.reuse, R14, R2 ;  /* 0x0000000e11217223 */ /* 0x040fe20000000002 */
[-C--:B------:R-:W-:Y:S01]  /*4f6d0*/  FFMA R17, R17, R26.reuse, R18 ;  /* 0x0000001a11117223 */ /* 0x080fe20000000012 */
[C---:B------:R-:W-:Y:S01]  /*4f6e0*/  FFMA R7, R11.reuse, R26, R7 ;  /* 0x0000001a0b077223 */ /* 0x040fe20000000007 */
[----:B------:R-:W-:Y:S01]  /*4f6f0*/  FFMA R3, R11, R14, R0 ;  /* 0x0000000e0b037223 */ /* 0x000fe20000000000 */
[----:B------:R-:W-:-:S02]  /*4f700*/  FFMA R8, R10, R15, R8 ;  /* 0x0000000f0a087223 */ /* 0x000fc40000000008 */
[CC--:B------:R-:W-:Y:S01]  /*4f710*/  FFMA R7, R20.reuse, R15.reuse, R7 ;  /* 0x0000000f14077223 */ /* 0x0c0fe20000000007 */
[-C--:B------:R-:W-:Y:S01]  /*4f720*/  FFMA R24, R20, R12.reuse, R3 ;  /* 0x0000000c14187223 */ /* 0x080fe20000000003 */
[----:B------:R-:W-:Y:S01]  /*4f730*/  FFMA R17, R22, R15, R17 ;  /* 0x0000000f16117223 */ /* 0x000fe20000000011 */
[-C--:B------:R-:W-:Y:S01]  /*4f740*/  FFMA R18, R10, R12.reuse, R9 ;  /* 0x0000000c0a127223 */ /* 0x080fe20000000009 */
[----:B------:R-:W-:Y:S01]  /*4f750*/  FFMA R33, R22, R12, R33 ;  /* 0x0000000c16217223 */ /* 0x000fe20000000021 */
[----:B------:R-:W-:Y:S01]  /*4f760*/  MOV R0, R73 ;  /* 0x0000004900007202 */ /* 0x000fe20000000f00 */
[----:B------:R-:W-:Y:S01]  /*4f770*/  FADD R36, R8, R21 ;  /* 0x0000001508247221 */ /* 0x000fe20000000000 */
[----:B------:R-:W-:Y:S01]  /*4f780*/  MOV R20, 0x7fc00000 ;  /* 0x7fc0000000147802 */ /* 0x000fe20000000f00 */
[----:B------:R-:W-:Y:S01]  /*4f790*/  FADD R37, R7, R28 ;  /* 0x0000001c07257221 */ /* 0x000fe20000000000 */
[----:B------:R-:W-:-:S07]  /*4f7a0*/  FADD R38, R17, R38 ;  /* 0x0000002611267221 */ /* 0x000fce0000000000 */
.L_x_2046:
[----:B------:R-:W-:Y:S05]  /*4f7b0*/  BSYNC.RECONVERGENT B1 ;  /* 0x0000000000017941 */ /* 0x000fea0003800200 */
.L_x_2040:
[----:B------:R-:W2:Y:S04]  /*4f7c0*/  LDL.LU.64 R16, [R1] ;  /* 0x0000000001107983 */ /* 0x000ea80000300a00 */
[----:B------:R-:W3:Y:S04]  /*4f7d0*/  LDL.LU.64 R14, [R1+0x10] ;  /* 0x00001000010e7983 */ /* 0x000ee80000300a00 */
[----:B------:R-:W4:Y:S04]  /*4f7e0*/  LDL.LU.64 R12, [R1+0x18] ;  /* 0x00001800010c7983 */ /* 0x000f280000300a00 */
[----:B------:R-:W4:Y:S04]  /*4f7f0*/  LDL.LU.64 R10, [R1+0x8] ;  /* 0x00000800010a7983 */ /* 0x000f280000300a00 */
[----:B------:R-:W4:Y:S04]  /*4f800*/  LDL.LU.64 R8, [R1+0x28] ;  /* 0x0000280001087983 */ /* 0x000f280000300a00 */
[----:B------:R-:W4:Y:S04]  /*4f810*/  LDL.LU R4, [R1+0x24] ;  /* 0x0000240001047983 */ /* 0x000f280000300800 */
[----:B------:R-:W4:Y:S04]  /*4f820*/  LDL.LU.64 R2, [R1+0x30] ;  /* 0x0000300001027983 */ /* 0x000f280000300a00 */
[----:B--2---:R-:W-:Y:S04]  /*4f830*/  STG.E desc[UR10][R16.64], R36 ;  /* 0x0000002410007986 */ /* 0x004fe8000c10190a */
[----:B------:R-:W-:Y:S04]  /*4f840*/  STG.E desc[UR10][R16.64+0x4], R37 ;  /* 0x0000042510007986 */ /* 0x000fe8000c10190a */
[----:B------:R-:W-:Y:S04]  /*4f850*/  STG.E desc[UR10][R16.64+0x8], R38 ;  /* 0x0000082610007986 */ /* 0x000fe8000c10190a */
[----:B------:R-:W-:Y:S04]  /*4f860*/  STG.E desc[UR10][R76.64], R18 ;  /* 0x000000124c007986 */ /* 0x000fe8000c10190a */
[----:B------:R-:W-:Y:S04]  /*4f870*/  STG.E desc[UR10][R76.64+0x4], R24 ;  /* 0x000004184c007986 */ /* 0x000fe8000c10190a */
[----:B------:R-:W-:Y:S04]  /*4f880*/  STG.E desc[UR10][R76.64+0x8], R33 ;  /* 0x000008214c007986 */ /* 0x000fe8000c10190a */
[----:B---3--:R-:W-:Y:S04]  /*4f890*/  STG.E desc[UR10][R14.64], R0 ;  /* 0x000000000e007986 */ /* 0x008fe8000c10190a */
[----:B----4-:R-:W-:Y:S04]  /*4f8a0*/  STG.E desc[UR10][R12.64], R20 ;  /* 0x000000140c007986 */ /* 0x010fe8000c10190a */
[----:B------:R-:W-:Y:S04]  /*4f8b0*/  STG.E desc[UR10][R10.64], R29 ;  /* 0x0000001d0a007986 */ /* 0x000fe8000c10190a */
[----:B------:R-:W-:Y:S04]  /*4f8c0*/  STG.E desc[UR10][R8.64], R4 ;  /* 0x0000000408007986 */ /* 0x000fe8000c10190a */
[----:B------:R-:W-:Y:S01]  /*4f8d0*/  STG.E desc[UR10][R2.64], R6 ;  /* 0x0000000602007986 */ /* 0x000fe2000c10190a */
[----:B------:R-:W-:Y:S05]  /*4f8e0*/  EXIT ;  /* 0x000000000000794d */ /* 0x000fea0003800000 */
.L_x_2037:
[----:B------:R-:W-:Y:S01]  /*4f8f0*/  ISETP.NE.AND P0, PT, R65, 0x1, PT ;  /* 0x000000014100780c */ /* 0x000fe20003f05270 */
[----:B------:R-:W-:Y:S01]  /*4f900*/  BSSY.RECONVERGENT B1, `(.L_x_2056) ;  /* 0x0000056000017945 */ /* 0x000fe20003800200 */
[----:B------:R-:W-:Y:S02]  /*4f910*/  MOV R38, 0x2 ;  /* 0x0000000200267802 */ /* 0x000fe40000000f00 */
[----:B------:R-:W-:Y:S02]  /*4f920*/  MOV R34, R71 ;  /* 0x0000004700227202 */ /* 0x000fe40000000f00 */
[----:B------:R-:W-:-:S07]  /*4f930*/  MOV R39, R69 ;  /* 0x0000004500277202 */ /* 0x000fce0000000f00 */
[----:B------:R-:W-:Y:S05]  /*4f940*/  @!P0 BRA `(.L_x_2057) ;  /* 0x0000000400448947 */ /* 0x000fea0003800000 */
[----:B------:R-:W-:-:S13]  /*4f950*/  ISETP.NE.AND P0, PT, R65, 0x3, PT ;  /* 0x000000034100780c */ /* 0x000fda0003f05270 */
[----:B------:R-:W-:Y:S05]  /*4f960*/  @!P0 BRA `(.L_x_2058) ;  /* 0x0000000000208947 */ /* 0x000fea0003800000 */
[----:B------:R-:W-:-:S13]  /*4f970*/  ISETP.NE.AND P0, PT, R65, 0x2, PT ;  /* 0x000000024100780c */ /* 0x000fda0003f05270 */
[----:B------:R-:W-:Y:S02]  /*4f980*/  @!P0 MOV R38, 0x3 ;  /* 0x0000000300268802 */ /* 0x000fe40000000f00 */
[-C--:B------:R-:W-:Y:S02]  /*4f990*/  @!P0 MOV R39, R69.reuse ;  /* 0x0000004500278202 */ /* 0x080fe40000000f00 */
[----:B------:R-:W-:Y:S02]  /*4f9a0*/  @!P0 MOV R34, R70 ;  /* 0x0000004600228202 */ /* 0x000fe40000000f00 */
[----:B------:R-:W-:Y:S02]  /*4f9b0*/  @P0 IADD3 R38, PT, PT, R65, 0x1, RZ ;  /* 0x0000000141260810 */ /* 0x000fe40007ffe0ff */
[----:B------:R-:W-:Y:S02]  /*4f9c0*/  @P0 MOV R39, R69 ;  /* 0x0000004500270202 */ /* 0x000fe40000000f00 */
[----:B------:R-:W-:Y:S01]  /*4f9d0*/  @P0 MOV R34, R72 ;  /* 0x0000004800220202 */ /* 0x000fe20000000f00 */
[----:B------:R-:W-:Y:S06]  /*4f9e0*/  BRA `(.L_x_2057) ;  /* 0x00000004001c7947 */ /* 0x000fec0003800000 */
.L_x_2058:
[----:B------:R-:W-:Y:S01]  /*4f9f0*/  IADD3 R67, PT, PT, R67, 0x1, RZ ;  /* 0x0000000143437810 */ /* 0x000fe20007ffe0ff */
[----:B------:R-:W-:Y:S03]  /*4fa00*/  BSSY.RECONVERGENT B3, `(.L_x_2059) ;  /* 0x000000b000037945 */ /* 0x000fe60003800200 */
[----:B------:R-:W-:-:S13]  /*4fa10*/  ISETP.NE.AND P0, PT, R67, RZ, PT ;  /* 0x000000ff4300720c */ /* 0x000fda0003f05270 */
[----:B------:R-:W-:Y:S05]  /*4fa20*/  @P0 BRA `(.L_x_2060) ;  /* 0x0000000000200947 */ /* 0x000fea0003800000 */
[----:B------:R-:W-:-:S04]  /*4fa30*/  IADD3 R64, PT, PT, R64, 0x1, RZ ;  /* 0x0000000140407810 */ /* 0x000fc80007ffe0ff */
[----:B------:R-:W-:-:S13]  /*4fa40*/  ISETP.NE.AND P0, PT, R64, RZ, PT ;  /* 0x000000ff4000720c */ /* 0x000fda0003f05270 */
[----:B------:R-:W-:Y:S02]  /*4fa50*/  @!P0 IADD3 R66, PT, PT, R66, 0x1, RZ ;  /* 0x0000000142428810 */ /* 0x000fe40007ffe0ff */
[----:B------:R-:W-:Y:S02]  /*4fa60*/  @!P0 IADD3 R20, PT, PT, R68, 0x1, RZ ;  /* 0x0000000144148810 */ /* 0x000fe40007ffe0ff */
[----:B------:R-:W-:Y:S02]  /*4fa70*/  ISETP.NE.AND P1, PT, R66, RZ, !P0 ;  /* 0x000000ff4200720c */ /* 0x000fe40004725270 */
[----:B------:R-:W-:-:S11]  /*4fa80*/  @!P0 MOV R64, RZ ;  /* 0x000000ff00408202 */ /* 0x000fd60000000f00 */
[----:B------:R-:W-:-:S04]  /*4fa90*/  @P1 IADD3 R20, PT, PT, R68, RZ, RZ ;  /* 0x000000ff44141210 */ /* 0x000fc80007ffe0ff */
[----:B------:R-:W-:-:S07]  /*4faa0*/  @!P0 MOV R68, R20 ;  /* 0x0000001400448202 */ /* 0x000fce0000000f00 */
.L_x_2060:
[----:B------:R-:W-:Y:S05]  /*4fab0*/  BSYNC.RECONVERGENT B3 ;  /* 0x0000000000037941 */ /* 0x000fea0003800200 */
.L_x_2059:
[----:B------:R-:W0:Y:S01]  /*4fac0*/  LDCU UR5, c[0x0][0x3f0] ;  /* 0x00007e00ff0577ac */ /* 0x000e220008000800 */
[----:B------:R-:W-:Y:S01]  /*4fad0*/  IMAD.WIDE.U32 R20, R67, -0x2daee0ad, RZ ;  /* 0xd2511f5343147825 */ /* 0x000fe200078e00ff */
[----:B------:R-:W-:-:S03]  /*4fae0*/  MOV R34, R69 ;  /* 0x0000004500227202 */ /* 0x000fc60000000f00 */
[----:B------:R-:W-:Y:S01]  /*4faf0*/  IMAD.WIDE.U32 R38, R66, -0x326172a9, RZ ;  /* 0xcd9e8d5742267825 */ /* 0x000fe200078e00ff */
[----:B------:R-:W-:-:S05]  /*4fb00*/  LOP3.LUT R40, R68, R21, R29, 0x96, !PT ;  /* 0x0000001544287212 */ /* 0x000fca00078e961d */
[----:B------:R-:W-:Y:S01]  /*4fb10*/  IMAD.WIDE.U32 R40, R40, -0x326172a9, RZ ;  /* 0xcd9e8d5728287825 */ /* 0x000fe200078e00ff */
[----:B0-----:R-:W-:Y:S01]  /*4fb20*/  LOP3.LUT R42, R64, UR5, R39, 0x96, !PT ;  /* 0x00000005402a7c12 */ /* 0x001fe2000f8e9627 */
[----:B------:R-:W-:Y:S01]  /*4fb30*/  UIADD3 UR8, UPT, UPT, UR5, -0x61c88647, URZ ;  /* 0x9e3779b905087890 */ /* 0x000fe2000fffe0ff */
[----:B------:R-:W-:-:S03]  /*4fb40*/  IADD3 R39, PT, PT, R29, -0x4498517b, RZ ;  /* 0xbb67ae851d277810 */ /* 0x000fc60007ffe0ff */
[----:B------:R-:W-:Y:S02]  /*4fb50*/  IMAD.WIDE.U32 R42, R42, -0x2daee0ad, RZ ;  /* 0xd2511f532a2a7825 */ /* 0x000fe400078e00ff */
[----:B------:R-:W-:Y:S01]  /*4fb60*/  LOP3.LUT R21, R38, UR8, R41, 0x96, !PT ;  /* 0x0000000826157c12 */ /* 0x000fe2000f8e9629 */
[----:B------:R-:W-:Y:S01]  /*4fb70*/  UIADD3 UR8, UPT, UPT, UR5, 0x3c6ef372, URZ ;  /* 0x3c6ef37205087890 */ /* 0x000fe2000fffe0ff */
[----:B------:R-:W-:Y:S02]  /*4fb80*/  IADD3 R41, PT, PT, R29, 0x76cf5d0a, RZ ;  /* 0x76cf5d0a1d297810 */ /* 0x000fe40007ffe0ff */
[----:B------:R-:W-:Y:S01]  /*4fb90*/  LOP3.LUT R38, R39, R20, R43, 0x96, !PT ;  /* 0x0000001427267212 */ /* 0x000fe200078e962b */
[----:B------:R-:W-:-:S04]  /*4fba0*/  IMAD.WIDE.U32 R20, R21, -0x2daee0ad, RZ ;  /* 0xd2511f5315147825 */ /* 0x000fc800078e00ff */
[----:B------:R-:W-:Y:S01]  /*4fbb0*/  IMAD.WIDE.U32 R38, R38, -0x326172a9, RZ ;  /* 0xcd9e8d5726267825 */ /* 0x000fe200078e00ff */
[----:B------:R-:W-:-:S04]  /*4fbc0*/  LOP3.LUT R41, R41, R42, R21, 0x96, !PT ;  /* 0x0000002a29297212 */ /* 0x000fc800078e9615 */
[----:B------:R-:W-:Y:S01]  /*4fbd0*/  LOP3.LUT R42, R40, UR8, R39, 0x96, !PT ;  /* 0x00000008282a7c12 */ /* 0x000fe2000f8e9627 */
[----:B------:R-:W-:Y:S01]  /*4fbe0*/  UIADD3 UR8, UPT, UPT, UR5, -0x255992d5, URZ ;  /* 0xdaa66d2b05087890 */ /* 0x000fe2000fffe0ff */
[----:B------:R-:W-:Y:S01]  /*4fbf0*/  IMAD.WIDE.U32 R40, R41, -0x326172a9, RZ ;  /* 0xcd9e8d5729287825 */ /* 0x000fe200078e00ff */
[----:B------:R-:W-:-:S03]  /*4fc00*/  IADD3 R39, PT, PT, R29, 0x32370b8f, RZ ;  /* 0x32370b8f1d277810 */ /* 0x000fc60007ffe0ff */
[----:B------:R-:W-:Y:S01]  /*4fc10*/  IMAD.WIDE.U32 R42, R42, -0x2daee0ad, RZ ;  /* 0xd2511f532a2a7825 */ /* 0x000fe200078e00ff */
[----:B------:R-:W-:Y:S01]  /*4fc20*/  LOP3.LUT R21, R38, UR8, R41, 0x96, !PT ;  /* 0x0000000826157c12 */ /* 0x000fe2000f8e9629 */
[----:B------:R-:W-:-:S03]  /*4fc30*/  UIADD3 UR8, UPT, UPT, UR5, 0x78dde6e4, URZ ;  /* 0x78dde6e405087890 */ /* 0x000fc6000fffe0ff */
[----:B------:R-:W-:Y:S01]  /*4fc40*/  LOP3.LUT R38, R39, R20, R43, 0x96, !PT ;  /* 0x0000001427267212 */ /* 0x000fe200078e962b */
[----:B------:R-:W-:-:S04]  /*4fc50*/  IMAD.WIDE.U32 R20, R21, -0x2daee0ad, RZ ;  /* 0xd2511f5315147825 */ /* 0x000fc800078e00ff */
[----:B------:R-:W-:Y:S01]  /*4fc60*/  IMAD.WIDE.U32 R38, R38, -0x326172a9, RZ ;  /* 0xcd9e8d5726267825 */ /* 0x000fe200078e00ff */
[----:B------:R-:W-:-:S04]  /*4fc70*/  LOP3.LUT R41, R42, UR12, R21, 0x96, !PT ;  /* 0x0000000c2a297c12 */ /* 0x000fc8000f8e9615 */
[----:B------:R-:W-:Y:S01]  /*4fc80*/  LOP3.LUT R42, R40, UR8, R39, 0x96, !PT ;  /* 0x00000008282a7c12 */ /* 0x000fe2000f8e9627 */
[----:B------:R-:W-:Y:S01]  /*4fc90*/  IMAD.WIDE.U32 R40, R41, -0x326172a9, RZ ;  /* 0xcd9e8d5729287825 */ /* 0x000fe200078e00ff */
[----:B------:R-:W-:-:S03]  /*4fca0*/  UIADD3 UR8, UPT, UPT, UR5, -0x4ab325aa, URZ ;  /* 0xb54cda5605087890 */ /* 0x000fc6000fffe0ff */
[----:B------:R-:W-:Y:S01]  /*4fcb0*/  IMAD.WIDE.U32 R42, R42, -0x2daee0ad, RZ ;  /* 0xd2511f532a2a7825 */ /* 0x000fe200078e00ff */
[----:B------:R-:W-:-:S04]  /*4fcc0*/  LOP3.LUT R21, R38, UR13, R41, 0x96, !PT ;  /* 0x0000000d26157c12 */ /* 0x000fc8000f8e9629 */
[----:B------:R-:W-:Y:S01]  /*4fcd0*/  LOP3.LUT R38, R20, UR14, R43, 0x96, !PT ;  /* 0x0000000e14267c12 */ /* 0x000fe2000f8e962b */
[----:B------:R-:W-:-:S04]  /*4fce0*/  IMAD.WIDE.U32 R20, R21, -0x2daee0ad, RZ ;  /* 0xd2511f5315147825 */ /* 0x000fc800078e00ff */
[----:B------:R-:W-:Y:S01]  /*4fcf0*/  IMAD.WIDE.U32 R38, R38, -0x326172a9, RZ ;  /* 0xcd9e8d5726267825 */ /* 0x000fe200078e00ff */
[----:B------:R-:W-:-:S04]  /*4fd00*/  LOP3.LUT R41, R50, R42, R21, 0x96, !PT ;  /* 0x0000002a32297212 */ /* 0x000fc800078e9615 */
[----:B------:R-:W-:Y:S01]  /*4fd10*/  LOP3.LUT R42, R40, UR8, R39, 0x96, !PT ;  /* 0x00000008282a7c12 */ /* 0x000fe2000f8e9627 */
[----:B------:R-:W-:Y:S01]  /*4fd20*/  UIADD3 UR8, UPT, UPT, UR5, 0x5384540f, URZ ;  /* 0x5384540f05087890 */ /* 0x000fe2000fffe0ff */
[----:B------:R-:W-:-:S04]  /*4fd30*/  IMAD.WIDE.U32 R40, R41, -0x326172a9, RZ ;  /* 0xcd9e8d5729287825 */ /* 0x000fc800078e00ff */
[----:B------:R-:W-:Y:S01]  /*4fd40*/  IMAD.WIDE.U32 R42, R42, -0x2daee0ad, RZ ;  /* 0xd2511f532a2a7825 */ /* 0x000fe200078e00ff */
[----:B------:R-:W-:Y:S01]  /*4fd50*/  LOP3.LUT R21, R38, UR8, R41, 0x96, !PT ;  /* 0x0000000826157c12 */ /* 0x000fe2000f8e9629 */
[----:B------:R-:W-:Y:S01]  /*4fd60*/  UIADD3 UR8, UPT, UPT, UR5, -0xe443238, URZ ;  /* 0xf1bbcdc805087890 */ /* 0x000fe2000fffe0ff */
[----:B------:R-:W-:Y:S01]  /*4fd70*/  IADD3 R41, PT, PT, R29, -0x24c28bd8, RZ ;  /* 0xdb3d74281d297810 */ /* 0x000fe20007ffe0ff */
[----:B------:R-:W-:Y:S01]  /*4fd80*/  UIADD3 UR5, UPT, UPT, UR5, -0x700cb87f, URZ ;  /* 0x8ff3478105057890 */ /* 0x000fe2000fffe0ff */
[----:B------:R-:W-:Y:S01]  /*4fd90*/  LOP3.LUT R38, R51, R20, R43, 0x96, !PT ;  /* 0x0000001433267212 */ /* 0x000fe200078e962b */
[----:B------:R-:W-:Y:S01]  /*4fda0*/  IMAD.WIDE.U32 R20, R21, -0x2daee0ad, RZ ;  /* 0xd2511f5315147825 */ /* 0x000fe200078e00ff */
[----:B------:R-:W-:-:S03]  /*4fdb0*/  IADD3 R29, PT, PT, R29, -0x695add53, RZ ;  /* 0x96a522ad1d1d7810 */ /* 0x000fc60007ffe0ff */
[----:B------:R-:W-:Y:S01]  /*4fdc0*/  IMAD.WIDE.U32 R38, R38, -0x326172a9, RZ ;  /* 0xcd9e8d5726267825 */ /* 0x000fe200078e00ff */
[----:B------:R-:W-:-:S04]  /*4fdd0*/  LOP3.LUT R41, R41, R42, R21, 0x96, !PT ;  /* 0x0000002a29297212 */ /* 0x000fc800078e9615 */
[----:B------:R-:W-:Y:S01]  /*4fde0*/  LOP3.LUT R42, R40, UR8, R39, 0x96, !PT ;  /* 0x00000008282a7c12 */ /* 0x000fe2000f8e9627 */
[----:B------:R-:W-:-:S04]  /*4fdf0*/  IMAD.WIDE.U32 R40, R41, -0x326172a9, RZ ;  /* 0xcd9e8d5729287825 */ /* 0x000fc800078e00ff */
[----:B------:R-:W-:Y:S01]  /*4fe00*/  IMAD.WIDE.U32 R42, R42, -0x2daee0ad, RZ ;  /* 0xd2511f532a2a7825 */ /* 0x000fe200078e00ff */
[----:B------:R-:W-:-:S03]  /*4fe10*/  LOP3.LUT R72, R38, UR5, R41, 0x96, !PT ;  /* 0x0000000526487c12 */ /* 0x000fc6000f8e9629 */
[----:B------:R-:W-:Y:S01]  /*4fe20*/  HFMA2 R38, -RZ, RZ, 0, 0 ;  /* 0x00000000ff267431 */ /* 0x000fe200000001ff */
[----:B------:R-:W-:Y:S02]  /*4fe30*/  MOV R71, R40 ;  /* 0x0000002800477202 */ /* 0x000fe40000000f00 */
[----:B------:R-:W-:Y:S02]  /*4fe40*/  LOP3.LUT R70, R29, R20, R43, 0x96, !PT ;  /* 0x000000141d467212 */ /* 0x000fe400078e962b */
[----:B------:R-:W-:-:S07]  /*4fe50*/  MOV R39, R42 ;  /* 0x0000002a00277202 */ /* 0x000fce0000000f00 */
.L_x_2057:
[----:B------:R-:W-:Y:S05]  /*4fe60*/  BSYNC.RECONVERGENT B1 ;  /* 0x0000000000017941 */ /* 0x000fea0003800200 */
.L_x_2056:
[----:B------:R0:W4:Y:S04]  /*4fe70*/  @P3 LDG.E R42, desc[UR10][R10.64+0x10] ;  /* 0x0000100a0a2a3981 */ /* 0x000128000c1e1900 */
[----:B------:R0:W4:Y:S04]  /*4fe80*/  @P3 LDG.E R44, desc[UR10][R10.64+0x18] ;  /* 0x0000180a0a2c3981 */ /* 0x000128000c1e1900 */
[----:B------:R-:W2:Y:S04]  /*4fe90*/  LDG.E.64 R20, desc[UR10][R10.64+0x28] ;  /* 0x0000280a0a147981 */ /* 0x000ea8000c1e1b00 */
[----:B------:R-:W3:Y:S01]  /*4fea0*/  LDG.E R45, desc[UR10][R10.64+0x34] ;  /* 0x0000340a0a2d7981 */ /* 0x000ee2000c1e1900 */
[----:B------:R-:W-:-:S03]  /*4feb0*/  ISETP.NE.AND P1, PT, R24, 0x3, PT ;  /* 0x000000031800780c */ /* 0x000fc60003f25270 */
[----:B------:R0:W4:Y:S04]  /*4fec0*/  @!P3 LDG.E R42, desc[UR10][R10.64] ;  /* 0x0000000a0a2ab981 */ /* 0x000128000c1e1900 */
[----:B------:R0:W4:Y:S01]  /*4fed0*/  @!P3 LDG.E R44, desc[UR10][R10.64+0x8] ;  /* 0x0000080a0a2cb981 */ /* 0x000122000c1e1900 */
[----:B------:R-:W-:Y:S02]  /*4fee0*/  I2FP.F32.U32 R29, R34 ;  /* 0x00000022001d7245 */ /* 0x000fe40000201000 */
[----:B------:R-:W-:-:S03]  /*4fef0*/  MOV R34, 0x2f800000 ;  /* 0x2f80000000227802 */ /* 0x000fc60000000f00 */
[----:B--2---:R-:W-:Y:S01]  /*4ff00*/  @!P1 FADD R40, R73, -R21 ;  /* 0x8000001549289221 */ /* 0x004fe20000000000 */
[----:B------:R-:W-:Y:S02]  /*4ff10*/  PLOP3.LUT P0, PT, PT, PT, PT, 0x80, 0x8 ;  /* 0x000000000008781c */ /* 0x000fe40003f0f070 */
[----:B------:R-:W-:Y:S01]  /*4ff20*/  PLOP3.LUT P2, PT, P1, PT, PT, 0x8, 0x80 ;  /* 0x000000000080781c */ /* 0x000fe20000f4e170 */
[----:B---3--:R-:W-:Y:S01]  /*4ff30*/  @!P1 FFMA R41, R8, 57.295780181884765625, -R45 ;  /* 0x42652ee108299823 */ /* 0x008fe2000000082d */
[----:B------:R-:W-:Y:S01]  /*4ff40*/  FFMA R29, R29, R34, 1.1641532182693481445e-10 ;  /* 0x2f0000001d1d7423 */ /* 0x000fe20000000022 */
[----:B------:R-:W-:Y:S01]  /*4ff50*/  @P1 MOV R34, RZ ;  /* 0x000000ff00221202 */ /* 0x000fe20000000f00 */
[----:B------:R-:W-:Y:S01]  /*4ff60*/  @!P1 FFMA R40, R20, R40, 0.5 ;  /* 0x3f00000014289423 */ /* 0x000fe20000000028 */
[----:B------:R-:W-:Y:S01]  /*4ff70*/  @!P1 FFMA R41, R19, R41, 0.5 ;  /* 0x3f00000013299423 */ /* 0x000fe20000000029 */
[----:B0-----:R-:W-:-:S07]  /*4ff80*/  @!P1 MOV R43, RZ ;  /* 0x000000ff002b9202 */ /* 0x001fce0000000f00 */
.L_x_2061:
        /* <DEDUP_REMOVED lines=8> */
[----:B------:R-:W-:Y:S01]  /*50010*/  FADD R21, R73, -R21 ;  /* 0x8000001549157221 */ /* 0x000fe20000000000 */
[----:B------:R-:W-:Y:S01]  /*50020*/  FFMA R40, R8, 57.295780181884765625, -R45 ;  /* 0x42652ee108287823 */ /* 0x000fe2000000082d */
[----:B------:R-:W-:Y:S01]  /*50030*/  HFMA2 R41, -RZ, RZ, 0, 0 ;  /* 0x00000000ff297431 */ /* 0x000fe200000001ff */
[----:B------:R-:W-:Y:S01]  /*50040*/  PLOP3.LUT P1, PT, PT, PT, PT, 0x80, 0x8 ;  /* 0x000000000008781c */ /* 0x000fe20003f2f070 */
[----:B------:R-:W-:Y:S01]  /*50050*/  FFMA R20, R21, R20, 0.5 ;  /* 0x3f00000015147423 */ /* 0x000fe20000000014 */
[----:B------:R-:W-:Y:S01]  /*50060*/  FFMA R21, R19, R40, 0.5 ;  /* 0x3f00000013157423 */ /* 0x000fe20000000028 */
[----:B------:R-:W-:-:S10]  /*50070*/  MOV R40, R44 ;  /* 0x0000002c00287202 */ /* 0x000fd40000000f00 */
.L_x_2062:
        /* <DEDUP_REMOVED lines=8> */
[----:B-----5:R-:W-:Y:S01]  /*50100*/  FADD R19, -R16, 1 ;  /* 0x3f80000010137421 */ /* 0x020fe20000000100 */
[----:B------:R-:W-:Y:S02]  /*50110*/  MOV R41, 0x7fc00000 ;  /* 0x7fc0000000297802 */ /* 0x000fe40000000f00 */
[----:B------:R-:W-:Y:S01]  /*50120*/  MOV R42, 0x7fc00000 ;  /* 0x7fc00000002a7802 */ /* 0x000fe20000000f00 */
[----:B------:R-:W-:Y:S01]  /*50130*/  FADD R19, R19, -R34 ;  /* 0x8000002213137221 */ /* 0x000fe20000000000 */
[----:B------:R-:W-:Y:S02]  /*50140*/  MOV R43, 0x7fc00000 ;  /* 0x7fc00000002b7802 */ /* 0x000fe40000000f00 */
[----:B------:R-:W-:Y:S02]  /*50150*/  MOV R44, 0x7fc00000 ;  /* 0x7fc00000002c7802 */ /* 0x000fe40000000f00 */
[----:B------:R-:W-:Y:S02]  /*50160*/  FSETP.GEU.AND P0, PT, R29, R19, PT ;  /* 0x000000131d00720b */ /* 0x000fe40003f0e000 */
[----:B------:R-:W-:-:S02]  /*50170*/  MOV R45, 0x7fc00000 ;  /* 0x7fc00000002d7802 */ /* 0x000fc40000000f00 */
[----:B------:R-:W-:Y:S02]  /*50180*/  MOV R48, 0x7fc00000 ;  /* 0x7fc0000000307802 */ /* 0x000fe40000000f00 */
[----:B------:R-:W-:-:S07]  /*50190*/  MOV R49, 0x7fc00000 ;  /* 0x7fc0000000317802 */ /* 0x000fce0000000f00 */
[----:B------:R-:W-:Y:S05]  /*501a0*/  @!P0 BRA `(.L_x_2063) ;  /* 0x0000001c00308947 */ /* 0x000fea0003800000 */
[----:B------:R-:W-:Y:S01]  /*501b0*/  FADD R8, R16, R19 ;  /* 0x0000001310087221 */ /* 0x000fe20000000000 */
[----:B------:R-:W-:Y:S02]  /*501c0*/  MOV R65, R38 ;  /* 0x0000002600417202 */ /* 0x000fe40000000f00 */
[----:B------:R-:W-:Y:S02]  /*501d0*/  MOV R69, R39 ;  /* 0x0000002700457202 */ /* 0x000fe40000000f00 */
[----:B------:R-:W-:-:S13]  /*501e0*/  FSETP.LT.AND P0, PT, R29, R8, PT ;  /* 0x000000081d00720b */ /* 0x000fda0003f01000 */
.L_x_2039:
[----:B------:R-:W-:Y:S05]  /*501f0*/  BSYNC.RECONVERGENT B0 ;  /* 0x0000000000007941 */ /* 0x000fea0003800200 */
.L_x_2035:
[----:B------:R-:W-:Y:S01]  /*50200*/  ISETP.NE.AND P1, PT, R24, 0x8, PT ;  /* 0x000000081800780c */ /* 0x000fe20003f25270 */
[----:B------:R-:W-:-:S12]  /*50210*/  BSSY.RECONVERGENT B0, `(.L_x_2064) ;  /* 0x0000043000007945 */ /* 0x000fd80003800200 */
[----:B------:R-:W-:Y:S05]  /*50220*/  @!P1 BRA `(.L_x_2065) ;  /* 0x0000000400049947 */ /* 0x000fea0003800000 */
[----:B------:R-:W-:Y:S05]  /*50230*/  @P0 BRA `(.L_x_2066) ;  /* 0x0000000000f00947 */ /* 0x000fea0003800000 */
[----:B------:R-:W0:Y:S02]  /*50240*/  LDC.64 R10, c[0x0][0x3d8] ;  /* 0x0000f600ff0a7b82 */ /* 0x000e240000000a00 */
[----:B0-----:R-:W-:-:S05]  /*50250*/  IMAD.WIDE R10, R2, 0x10, R10 ;  /* 0x00000010020a7825 */ /* 0x001fca00078e020a */
[----:B------:R-:W2:Y:S01]  /*50260*/  LDG.E.64 R20, desc[UR10][R10.64+0x8] ;  /* 0x0000080a0a147981 */ /* 0x000ea2000c1e1b00 */
[----:B------:R-:W-:-:S03]  /*50270*/  PLOP3.LUT P1, PT, PT, PT, PT, 0x80, 0x8 ;  /* 0x000000000008781c */ /* 0x000fc60003f2f070 */
[----:B------:R0:W4:Y:S02]  /*50280*/  LDG.E R10, desc[UR10][R10.64] ;  /* 0x0000000a0a0a7981 */ /* 0x000124000c1e1900 */
[----:B0-----:R-:W-:Y:S01]  /*50290*/  MOV R11, RZ ;  /* 0x000000ff000b7202 */ /* 0x001fe20000000f00 */
[----:B--2---:R-:W-:-:S04]  /*502a0*/  FADD R21, R73, -R21 ;  /* 0x8000001549157221 */ /* 0x004fc80000000000 */
[----:B------:R-:W-:Y:S01]  /*502b0*/  FFMA R20, R20, R21, 0.5 ;  /* 0x3f00000014147423 */ /* 0x000fe20000000015 */
[----:B------:R-:W-:-:S07]  /*502c0*/  HFMA2 R21, -RZ, RZ, 0, 0 ;  /* 0x00000000ff157431 */ /* 0x000fce00000001ff */
.L_x_2067:
        /* <DEDUP_REMOVED lines=8> */
[----:B-----5:R-:W0:Y:S01]  /*50350*/  MUFU.RCP R2, R17 ;  /* 0x0000001100027308 */ /* 0x020e220000001000 */
        /* <DEDUP_REMOVED lines=13> */
.L_x_2069:
[----:B------:R-:W-:Y:S05]  /*50430*/  BSYNC.RECONVERGENT B1 ;  /* 0x0000000000017941 */ /* 0x000fea0003800200 */
.L_x_2068:
[----:B------:R-:W-:Y:S01]  /*50440*/  FMUL R2, R8, R8 ;  /* 0x0000000808027220 */ /* 0x000fe20000400000 */
[----:B------:R-:W-:-:S04]  /*50450*/  FFMA R11, -R37, R37, 1 ;  /* 0x3f800000250b7423 */ /* 0x000fc80000000125 */
[----:B------:R-:W-:-:S05]  /*50460*/  FFMA R11, R2, -R11, 1 ;  /* 0x3f800000020b7423 */ /* 0x000fca000000080b */
[----:B------:R-:W-:-:S13]  /*50470*/  FSETP.GTU.AND P0, PT, R11, RZ, PT ;  /* 0x000000ff0b00720b */ /* 0x000fda0003f0c000 */
        /* <DEDUP_REMOVED lines=9> */
[----:B------:R-:W-:Y:S05]  /*50510*/  CALL.REL.NOINC `($__internal_3_$__cuda_sm20_sqrt_rn_f32_slowpath) ;  /* 0x0000002c00187944 */ /* 0x000fea0003c00000 */
[----:B------:R-:W-:Y:S05]  /*50520*/  BRA `(.L_x_2072) ;  /* 0x0000000000107947 */ /* 0x000fea0003800000 */
.L_x_2071:
[----:B-1----:R-:W-:Y:S01]  /*50530*/  FMUL.FTZ R2, R11, R6 ;  /* 0x000000060b027220 */ /* 0x002fe20000410000 */
[----:B------:R-:W-:-:S03]  /*50540*/  FMUL.FTZ R6, R6, 0.5 ;  /* 0x3f00000006067820 */ /* 0x000fc60000410000 */
[----:B------:R-:W-:-:S04]  /*50550*/  FFMA R11, -R2, R2, R11 ;  /* 0x00000002020b7223 */ /* 0x000fc8000000010b */
[----:B------:R-:W-:-:S07]  /*50560*/  FFMA R2, R11, R6, R2 ;  /* 0x000000060b027223 */ /* 0x000fce0000000002 */
.L_x_2072:
[----:B------:R-:W-:Y:S05]  /*50570*/  BSYNC.RECONVERGENT B1 ;  /* 0x0000000000017941 */ /* 0x000fea0003800200 */
.L_x_2070:
[----:B------:R-:W-:-:S04]  /*50580*/  FADD R2, R37, -R2 ;  /* 0x8000000225027221 */ /* 0x000fc80000000000 */
[C---:B------:R-:W-:Y:S01]  /*50590*/  FMUL R33, R2.reuse, R33 ;  /* 0x0000002102217220 */ /* 0x040fe20000400000 */
[C---:B------:R-:W-:Y:S01]  /*505a0*/  FMUL R6, R2.reuse, R35 ;  /* 0x0000002302067220 */ /* 0x040fe20000400000 */
[----:B------:R-:W-:Y:S02]  /*505b0*/  FMUL R11, R2, R36 ;  /* 0x00000024020b7220 */ /* 0x000fe40000400000 */
[-C--:B------:R-:W-:Y:S01]  /*505c0*/  FFMA R14, R14, R8.reuse, R33 ;  /* 0x000000080e0e7223 */ /* 0x080fe20000000021 */
[-C--:B------:R-:W-:Y:S01]  /*505d0*/  FFMA R13, R13, R8.reuse, R6 ;  /* 0x000000080d0d7223 */ /* 0x080fe20000000006 */
[----:B------:R-:W-:Y:S01]  /*505e0*/  FFMA R12, R12, R8, R11 ;  /* 0x000000080c0c7223 */ /* 0x000fe2000000000b */
[----:B------:R-:W-:Y:S06]  /*505f0*/  BRA `(.L_x_2065) ;  /* 0x0000000000107947 */ /* 0x000fec0003800000 */
.L_x_2066:
[----:B------:R-:W-:-:S04]  /*50600*/  FADD R37, R37, R37 ;  /* 0x0000002525257221 */ /* 0x000fc80000000000 */
[C---:B------:R-:W-:Y:S01]  /*50610*/  FFMA R14, R37.reuse, R33, R14 ;  /* 0x00000021250e7223 */ /* 0x040fe2000000000e */
[C---:B------:R-:W-:Y:S01]  /*50620*/  FFMA R13, R37.reuse, R35, R13 ;  /* 0x00000023250d7223 */ /* 0x040fe2000000000d */
[----:B------:R-:W-:-:S07]  /*50630*/  FFMA R12, R37, R36, R12 ;  /* 0x00000024250c7223 */ /* 0x000fce000000000c */
.L_x_2065:
[----:B------:R-:W-:Y:S05]  /*50640*/  BSYNC.RECONVERGENT B0 ;  /* 0x0000000000007941 */ /* 0x000fea0003800200 */
.L_x_2064:
[----:B------:R-:W2:Y:S01]  /*50650*/  LDG.E R5, desc[UR10][R4.64+0x94] ;  /* 0x0000940a04057981 */ /* 0x000ea2000c1e1900 */
[----:B------:R-:W-:Y:S01]  /*50660*/  BSSY.RECONVERGENT B0, `(.L_x_2073) ;  /* 0x0000122000007945 */ /* 0x000fe20003800200 */
[----:B--2---:R-:W-:-:S13]  /*50670*/  FSETP.GT.AND P0, PT, R5, 9.9999999747524270788e-07, PT ;  /* 0x358637bd0500780b */ /* 0x004fda0003f04000 */
[----:B------:R-:W-:Y:S05]  /*50680*/  @!P0 BRA `(.L_x_2074) ;  /* 0x00000010007c8947 */ /* 0x000fea0003800000 */
[----:B------:R-:W0:Y:S01]  /*50690*/  LDC.64 R42, c[0x0][0x3f0] ;  /* 0x0000fc00ff2a7b82 */ /* 0x000e220000000a00 */
[----:B------:R-:W-:Y:S01]  /*506a0*/  ISETP.NE.AND P0, PT, R65, 0x1, PT ;  /* 0x000000014100780c */ /* 0x000fe20003f05270 */
[----:B------:R-:W-:Y:S01]  /*506b0*/  BSSY.RECONVERGENT B1, `(.L_x_2075) ;  /* 0x0000052000017945 */ /* 0x000fe20003800200 */
[----:B------:R-:W-:Y:S01]  /*506c0*/  HFMA2 R40, -RZ, RZ, 0, 1.1920928955078125e-07 ;  /* 0x00000002ff287431 */ /* 0x000fe200000001ff */
[----:B------:R-:W-:Y:S02]  /*506d0*/  MOV R2, R71 ;  /* 0x0000004700027202 */ /* 0x000fe40000000f00 */
[C---:B0-----:R-:W-:Y:S02]  /*506e0*/  IADD3 R10, PT, PT, R42.reuse, 0x5384540f, RZ ;  /* 0x5384540f2a0a7810 */ /* 0x041fe40007ffe0ff */
[C---:B------:R-:W-:Y:S02]  /*506f0*/  IADD3 R11, PT, PT, R42.reuse, -0x4ab325aa, RZ ;  /* 0xb54cda562a0b7810 */ /* 0x040fe40007ffe0ff */
[----:B------:R-:W-:-:S02]  /*50700*/  IADD3 R24, PT, PT, R42, 0x78dde6e4, RZ ;  /* 0x78dde6e42a187810 */ /* 0x000fc40007ffe0ff */
[C---:B------:R-:W-:Y:S02]  /*50710*/  IADD3 R29, PT, PT, R43.reuse, -0x24c28bd8, RZ ;  /* 0xdb3d74282b1d7810 */ /* 0x040fe40007ffe0ff */
[C---:B------:R-:W-:Y:S02]  /*50720*/  IADD3 R33, PT, PT, R43.reuse, -0x695add53, RZ ;  /* 0x96a522ad2b217810 */ /* 0x040fe40007ffe0ff */
[C---:B------:R-:W-:Y:S02]  /*50730*/  IADD3 R34, PT, PT, R42.reuse, -0x700cb87f, RZ ;  /* 0x8ff347812a227810 */ /* 0x040fe40007ffe0ff */
[C---:B------:R-:W-:Y:S02]  /*50740*/  IADD3 R35, PT, PT, R42.reuse, -0xe443238, RZ ;  /* 0xf1bbcdc82a237810 */ /* 0x040fe40007ffe0ff */
[----:B------:R-:W-:Y:S02]  /*50750*/  IADD3 R36, PT, PT, R43, -0x4498517b, RZ ;  /* 0xbb67ae852b247810 */ /* 0x000fe40007ffe0ff */
[----:B------:R-:W-:-:S02]  /*50760*/  IADD3 R37, PT, PT, R42, -0x61c88647, RZ ;  /* 0x9e3779b92a257810 */ /* 0x000fc40007ffe0ff */
[C---:B------:R-:W-:Y:S02]  /*50770*/  IADD3 R38, PT, PT, R43.reuse, 0x76cf5d0a, RZ ;  /* 0x76cf5d0a2b267810 */ /* 0x040fe40007ffe0ff */
[C---:B------:R-:W-:Y:S02]  /*50780*/  IADD3 R39, PT, PT, R42.reuse, 0x3c6ef372, RZ ;  /* 0x3c6ef3722a277810 */ /* 0x040fe40007ffe0ff */
[----:B------:R-:W-:Y:S02]  /*50790*/  IADD3 R4, PT, PT, R43, 0x32370b8f, RZ ;  /* 0x32370b8f2b047810 */ /* 0x000fe40007ffe0ff */
[----:B------:R-:W-:Y:S01]  /*507a0*/  IADD3 R8, PT, PT, R42, -0x255992d5, RZ ;  /* 0xdaa66d2b2a087810 */ /* 0x000fe20007ffe0ff */
[----:B------:R-:W-:Y:S06]  /*507b0*/  @!P0 BRA `(.L_x_2076) ;  /* 0x0000000400048947 */ /* 0x000fec0003800000 */
[----:B------:R-:W-:-:S13]  /*507c0*/  ISETP.NE.AND P0, PT, R65, 0x3, PT ;  /* 0x000000034100780c */ /* 0x000fda0003f05270 */
[----:B------:R-:W-:Y:S05]  /*507d0*/  @!P0 BRA `(.L_x_2077) ;  /* 0x0000000000188947 */ /* 0x000fea0003800000 */
[----:B------:R-:W-:-:S13]  /*507e0*/  ISETP.NE.AND P0, PT, R65, 0x2, PT ;  /* 0x000000024100780c */ /* 0x000fda0003f05270 */
[----:B------:R-:W-:Y:S02]  /*507f0*/  @!P0 MOV R40, 0x3 ;  /* 0x0000000300288802 */ /* 0x000fe40000000f00 */
[----:B------:R-:W-:Y:S02]  /*50800*/  @!P0 MOV R2, R70 ;  /* 0x0000004600028202 */ /* 0x000fe40000000f00 */
[----:B------:R-:W-:Y:S02]  /*50810*/  @P0 IADD3 R40, PT, PT, R65, 0x1, RZ ;  /* 0x0000000141280810 */ /* 0x000fe40007ffe0ff */
[----:B------:R-:W-:Y:S01]  /*50820*/  @P0 MOV R2, R72 ;  /* 0x0000004800020202 */ /* 0x000fe20000000f00 */
[----:B------:R-:W-:Y:S06]  /*50830*/  BRA `(.L_x_2076) ;  /* 0x0000000000e47947 */ /* 0x000fec0003800000 */
.L_x_2077:
[----:B------:R-:W-:Y:S01]  /*50840*/  IADD3 R67, PT, PT, R67, 0x1, RZ ;  /* 0x0000000143437810 */ /* 0x000fe20007ffe0ff */
[----:B------:R-:W-:Y:S03]  /*50850*/  BSSY.RECONVERGENT B3, `(.L_x_2078) ;  /* 0x000000c000037945 */ /* 0x000fe60003800200 */
[C---:B------:R-:W-:Y:S01]  /*50860*/  ISETP.NE.AND P0, PT, R67.reuse, RZ, PT ;  /* 0x000000ff4300720c */ /* 0x040fe20003f05270 */
[----:B------:R-:W-:-:S12]  /*50870*/  IMAD.WIDE.U32 R20, R67, -0x2daee0ad, RZ ;  /* 0xd2511f5343147825 */ /* 0x000fd800078e00ff */
        /* <DEDUP_REMOVED lines=9> */
.L_x_2079:
[----:B------:R-:W-:Y:S05]  /*50910*/  BSYNC.RECONVERGENT B3 ;  /* 0x0000000000037941 */ /* 0x000fea0003800200 */
.L_x_2078:
[----:B------:R-:W-:Y:S01]  /*50920*/  IMAD.WIDE.U32 R40, R66, -0x326172a9, RZ ;  /* 0xcd9e8d5742287825 */ /* 0x000fe200078e00ff */
[----:B------:R-:W-:Y:S02]  /*50930*/  LOP3.LUT R43, R68, R21, R43, 0x96, !PT ;  /* 0x00000015442b7212 */ /* 0x000fe400078e962b */
[----:B------:R-:W-:Y:S02]  /*50940*/  MOV R2, R69 ;  /* 0x0000004500027202 */ /* 0x000fe40000000f00 */
[----:B------:R-:W-:Y:S01]  /*50950*/  LOP3.LUT R44, R64, R41, R42, 0x96, !PT ;  /* 0x00000029402c7212 */ /* 0x000fe200078e962a */
[----:B------:R-:W-:-:S04]  /*50960*/  IMAD.WIDE.U32 R42, R43, -0x326172a9, RZ ;  /* 0xcd9e8d572b2a7825 */ /* 0x000fc800078e00ff */
[----:B------:R-:W-:Y:S01]  /*50970*/  IMAD.WIDE.U32 R44, R44, -0x2daee0ad, RZ ;  /* 0xd2511f532c2c7825 */ /* 0x000fe200078e00ff */
[----:B------:R-:W-:-:S04]  /*50980*/  LOP3.LUT R21, R37, R40, R43, 0x96, !PT ;  /* 0x0000002825157212 */ /* 0x000fc800078e962b */
        /* <DEDUP_REMOVED lines=11> */
[----:B------:R-:W-:-:S04]  /*50a40*/  LOP3.LUT R43, R44, UR12, R21, 0x96, !PT ;  /* 0x0000000c2c2b7c12 */ /* 0x000fc8000f8e9615 */
[----:B------:R-:W-:Y:S01]  /*50a50*/  LOP3.LUT R44, R24, R42, R41, 0x96, !PT ;  /* 0x0000002a182c7212 */ /* 0x000fe200078e9629 */
[----:B------:R-:W-:-:S04]  /*50a60*/  IMAD.WIDE.U32 R42, R43, -0x326172a9, RZ ;  /* 0xcd9e8d572b2a7825 */ /* 0x000fc800078e00ff */
[----:B------:R-:W-:Y:S01]  /*50a70*/  IMAD.WIDE.U32 R44, R44, -0x2daee0ad, RZ ;  /* 0xd2511f532c2c7825 */ /* 0x000fe200078e00ff */
[----:B------:R-:W-:-:S04]  /*50a80*/  LOP3.LUT R21, R40, UR13, R43, 0x96, !PT ;  /* 0x0000000d28157c12 */ /* 0x000fc8000f8e962b */
[----:B------:R-:W-:Y:S01]  /*50a90*/  LOP3.LUT R40, R20, UR14, R45, 0x96, !PT ;  /* 0x0000000e14287c12 */ /* 0x000fe2000f8e962d */
        /* <DEDUP_REMOVED lines=14> */
[----:B------:R-:W-:-:S03]  /*50b80*/  LOP3.LUT R72, R34, R40, R43, 0x96, !PT ;  /* 0x0000002822487212 */ /* 0x000fc600078e962b */
[----:B------:R-:W-:Y:S01]  /*50b90*/  HFMA2 R40, -RZ, RZ, 0, 0 ;  /* 0x00000000ff287431 */ /* 0x000fe200000001ff */
[----:B------:R-:W-:Y:S02]  /*50ba0*/  MOV R71, R42 ;  /* 0x0000002a00477202 */ /* 0x000fe40000000f00 */
[----:B------:R-:W-:Y:S02]  /*50bb0*/  LOP3.LUT R70, R33, R20, R45, 0x96, !PT ;  /* 0x0000001421467212 */ /* 0x000fe400078e962d */
[----:B------:R-:W-:-:S07]  /*50bc0*/  MOV R69, R44 ;  /* 0x0000002c00457202 */ /* 0x000fce0000000f00 */
.L_x_2076:
[----:B------:R-:W-:Y:S05]  /*50bd0*/  BSYNC.RECONVERGENT B1 ;  /* 0x0000000000017941 */ /* 0x000fea0003800200 */
.L_x_2075:
[----:B------:R-:W-:Y:S01]  /*50be0*/  I2FP.F32.U32 R2, R2 ;  /* 0x0000000200027245 */ /* 0x000fe20000201000 */
[----:B------:R-:W-:Y:S01]  /*50bf0*/  BSSY.RECONVERGENT B1, `(.L_x_2080) ;  /* 0x0000015000017945 */ /* 0x000fe20003800200 */
[----:B------:R-:W-:-:S05]  /*50c00*/  MOV R19, 0x2f800000 ;  /* 0x2f80000000137802 */ /* 0x000fca0000000f00 */
[----:B------:R-:W-:-:S05]  /*50c10*/  FFMA R2, R2, R19, 1.1641532182693481445e-10 ;  /* 0x2f00000002027423 */ /* 0x000fca0000000013 */
[----:B------:R-:W-:-:S13]  /*50c20*/  FSETP.GEU.AND P0, PT, |R2|, 1.175494350822287508e-38, PT ;  /* 0x008000000200780b */ /* 0x000fda0003f0e200 */
[----:B------:R-:W-:-:S04]  /*50c30*/  @!P0 FMUL R2, R2, 16777216 ;  /* 0x4b80000002028820 */ /* 0x000fc80000400000 */
[----:B------:R-:W0:Y:S02]  /*50c40*/  MUFU.LG2 R6, R2 ;  /* 0x0000000200067308 */ /* 0x000e240000000c00 */
[----:B0-----:R-:W-:-:S04]  /*50c50*/  @!P0 FADD R6, R6, -24 ;  /* 0xc1c0000006068421 */ /* 0x001fc80000000000 */
[----:B------:R-:W-:-:S04]  /*50c60*/  FMUL R6, R6, 0.69314718246459960938 ;  /* 0x3f31721806067820 */ /* 0x000fc80000400000 */
[----:B------:R-:W-:-:S04]  /*50c70*/  FMUL R19, R6, -2 ;  /* 0xc000000006137820 */ /* 0x000fc80000400000 */
[----:B------:R0:W1:Y:S01]  /*50c80*/  MUFU.RSQ R20, R19 ;  /* 0x0000001300147308 */ /* 0x0000620000001400 */
[----:B------:R-:W-:-:S04]  /*50c90*/  IADD3 R6, PT, PT, R19, -0xd000000, RZ ;  /* 0xf300000013067810 */ /* 0x000fc80007ffe0ff */
[----:B------:R-:W-:-:S13]  /*50ca0*/  ISETP.GT.U32.AND P0, PT, R6, 0x727fffff, PT ;  /* 0x727fffff0600780c */ /* 0x000fda0003f04070 */
[----:B01----:R-:W-:Y:S05]  /*50cb0*/  @!P0 BRA `(.L_x_2081) ;  /* 0x0000000000108947 */ /* 0x003fea0003800000 */
[----:B------:R-:W-:Y:S02]  /*50cc0*/  MOV R2, R19 ;  /* 0x0000001300027202 */ /* 0x000fe40000000f00 */
[----:B------:R-:W-:-:S07]  /*50cd0*/  MOV R6, 0x50cf0 ;  /* 0x00050cf000067802 */ /* 0x000fce0000000f00 */
[----:B------:R-:W-:Y:S05]  /*50ce0*/  CALL.REL.NOINC `($__internal_3_$__cuda_sm20_sqrt_rn_f32_slowpath) ;  /* 0x0000002400247944 */ /* 0x000fea0003c00000 */
[----:B------:R-:W-:Y:S05]  /*50cf0*/  BRA `(.L_x_2082) ;  /* 0x0000000000107947 */ /* 0x000fea0003800000 */
.L_x_2081:
[----:B------:R-:W-:Y:S01]  /*50d00*/  FMUL.FTZ R2, R19, R20 ;  /* 0x0000001413027220 */ /* 0x000fe20000410000 */
[----:B------:R-:W-:-:S03]  /*50d10*/  FMUL.FTZ R6, R20, 0.5 ;  /* 0x3f00000014067820 */ /* 0x000fc60000410000 */
[----:B------:R-:W-:-:S04]  /*50d20*/  FFMA R19, -R2, R2, R19 ;  /* 0x0000000202137223 */ /* 0x000fc80000000113 */
[----:B------:R-:W-:-:S07]  /*50d30*/  FFMA R2, R19, R6, R2 ;  /* 0x0000000613027223 */ /* 0x000fce0000000002 */
.L_x_2082:
[----:B------:R-:W-:Y:S05]  /*50d40*/  BSYNC.RECONVERGENT B1 ;  /* 0x0000000000017941 */ /* 0x000fea0003800200 */
.L_x_2080:
[----:B------:R-:W-:Y:S01]  /*50d50*/  ISETP.NE.AND P0, PT, R40, 0x1, PT ;  /* 0x000000012800780c */ /* 0x000fe20003f05270 */
[----:B------:R-:W-:Y:S01]  /*50d60*/  BSSY.RECONVERGENT B1, `(.L_x_2083) ;  /* 0x0000047000017945 */ /* 0x000fe20003800200 */
[----:B------:R-:W-:Y:S02]  /*50d70*/  HFMA2 R65, -RZ, RZ, 0, 1.1920928955078125e-07 ;  /* 0x00000002ff417431 */ /* 0x000fe400000001ff */
[----:B------:R-:W-:Y:S01]  /*50d80*/  FMUL R2, R5, R2 ;  /* 0x0000000205027220 */ /* 0x000fe20000400000 */
[----:B------:R-:W-:-:S08]  /*50d90*/  MOV R5, R71 ;  /* 0x0000004700057202 */ /* 0x000fd00000000f00 */
[----:B------:R-:W-:Y:S05]  /*50da0*/  @!P0 BRA `(.L_x_2084) ;  /* 0x0000000400088947 */ /* 0x000fea0003800000 */
        /* <DEDUP_REMOVED lines=8> */
.L_x_2085:
        /* <DEDUP_REMOVED lines=12> */
.L_x_2087:
[----:B------:R-:W-:Y:S05]  /*50ef0*/  BSYNC.RECONVERGENT B3 ;  /* 0x0000000000037941 */ /* 0x000fea0003800200 */
.L_x_2086:
[----:B------:R-:W0:Y:S01]  /*50f00*/  LDCU.64 UR8, c[0x0][0x3f0] ;  /* 0x00007e00ff0877ac */ /* 0x000e220008000a00 */
[----:B------:R-:W-:-:S04]  /*50f10*/  IMAD.WIDE.U32 R20, R67, -0x2daee0ad, RZ ;  /* 0xd2511f5343147825 */ /* 0x000fc800078e00ff */
[----:B------:R-:W-:Y:S02]  /*50f20*/  HFMA2 R65, -RZ, RZ, 0, 0 ;  /* 0x00000000ff417431 */ /* 0x000fe400000001ff */
[----:B------:R-:W-:Y:S01]  /*50f30*/  IMAD.WIDE.U32 R40, R66, -0x326172a9, RZ ;  /* 0xcd9e8d5742287825 */ /* 0x000fe200078e00ff */
[----:B0-----:R-:W-:-:S04]  /*50f40*/  LOP3.LUT R42, R68, UR9, R21, 0x96, !PT ;  /* 0x00000009442a7c12 */ /* 0x001fc8000f8e9615 */
        /* <DEDUP_REMOVED lines=33> */
[----:B------:R-:W-:Y:S01]  /*51160*/  IMAD.WIDE.U32 R20, R20, -0x326172a9, RZ ;  /* 0xcd9e8d5714147825 */ /* 0x000fe200078e00ff */
[----:B------:R-:W-:-:S03]  /*51170*/  MOV R5, R69 ;  /* 0x0000004500057202 */ /* 0x000fc60000000f00 */
[----:B------:R-:W-:Y:S01]  /*51180*/  IMAD.WIDE.U32 R10, R10, -0x2daee0ad, RZ ;  /* 0xd2511f530a0a7825 */ /* 0x000fe200078e00ff */
[----:B------:R-:W-:Y:S02]  /*51190*/  LOP3.LUT R72, R34, R4, R21, 0x96, !PT ;  /* 0x0000000422487212 */ /* 0x000fe400078e9615 */
[----:B------:R-:W-:Y:S02]  /*511a0*/  MOV R71, R20 ;  /* 0x0000001400477202 */ /* 0x000fe40000000f00 */
[----:B------:R-:W-:Y:S02]  /*511b0*/  LOP3.LUT R70, R33, R70, R11, 0x96, !PT ;  /* 0x0000004621467212 */ /* 0x000fe400078e960b */
[----:B------:R-:W-:-:S07]  /*511c0*/  MOV R69, R10 ;  /* 0x0000000a00457202 */ /* 0x000fce0000000f00 */
.L_x_2084:
[----:B------:R-:W-:Y:S05]  /*511d0*/  BSYNC.RECONVERGENT B1 ;  /* 0x0000000000017941 */ /* 0x000fea0003800200 */
.L_x_2083:
[----:B------:R-:W-:Y:S01]  /*511e0*/  I2FP.F32.U32 R4, R5 ;  /* 0x0000000500047245 */ /* 0x000fe20000201000 */
[----:B------:R-:W-:Y:S01]  /*511f0*/  FADD R6, R2, R2 ;  /* 0x0000000202067221 */ /* 0x000fe20000000000 */
[----:B------:R-:W-:Y:S01]  /*51200*/  MOV R5, 0x2f800000 ;  /* 0x2f80000000057802 */ /* 0x000fe20000000f00 */
[----:B------:R-:W0:Y:S01]  /*51210*/  FRND.TRUNC R21, R2 ;  /* 0x0000000200157307 */ /* 0x000e22000020d000 */
[----:B------:R-:W-:Y:S01]  /*51220*/  HFMA2 R8, -RZ, RZ, 1.7724609375, -0.07476806640625 ;  /* 0x3f17acc9ff087431 */ /* 0x000fe200000001ff */
[----:B------:R-:W-:Y:S01]  /*51230*/  MOV R20, 0x3e684e12 ;  /* 0x3e684e1200147802 */ /* 0x000fe20000000f00 */
[----:B------:R-:W-:Y:S01]  /*51240*/  BSSY.RECONVERGENT B1, `(.L_x_2088) ;  /* 0x000004f000017945 */ /* 0x000fe20003800200 */
[----:B------:R-:W-:-:S04]  /*51250*/  FFMA R4, R4, R5, 1.1641532182693481445e-10 ;  /* 0x2f00000004047423 */ /* 0x000fc80000000005 */
[----:B------:R-:W-:Y:S01]  /*51260*/  FADD R10, R4, R4 ;  /* 0x00000004040a7221 */ /* 0x000fe20000000000 */
[----:B------:R-:W1:Y:S03]  /*51270*/  F2I.NTZ R11, R6 ;  /* 0x00000006000b7305 */ /* 0x000e660000203100 */
[----:B------:R-:W-:Y:S01]  /*51280*/  FADD R24, R10, R10 ;  /* 0x0000000a0a187221 */ /* 0x000fe20000000000 */
[----:B0-----:R-:W-:-:S04]  /*51290*/  FSETP.NEU.AND P0, PT, R2, R21, PT ;  /* 0x000000150200720b */ /* 0x001fc80003f0d000 */
[----:B------:R-:W0:Y:S01]  /*512a0*/  FRND R19, R6 ;  /* 0x0000000600137307 */ /* 0x000e220000201000 */
[----:B-1----:R-:W-:-:S07]  /*512b0*/  LOP3.LUT R4, R11, 0x1, RZ, 0xc0, !PT ;  /* 0x000000010b047812 */ /* 0x002fce00078ec0ff */
[----:B------:R-:W1:Y:S01]  /*512c0*/  FRND R5, R24 ;  /* 0x0000001800057307 */ /* 0x000e620000201000 */
[C---:B------:R-:W-:Y:S02]  /*512d0*/  LOP3.LUT P6, RZ, R11.reuse, 0x2, RZ, 0xc0, !PT ;  /* 0x000000020bff7812 */ /* 0x040fe400078cc0ff */
[----:B------:R-:W-:Y:S02]  /*512e0*/  ISETP.NE.U32.AND P1, PT, R4, 0x1, PT ;  /* 0x000000010400780c */ /* 0x000fe40003f25070 */
[----:B------:R-:W-:Y:S01]  /*512f0*/  IADD3 R11, PT, PT, R11, 0x1, RZ ;  /* 0x000000010b0b7810 */ /* 0x000fe20007ffe0ff */
[----:B0-----:R-:W-:Y:S02]  /*51300*/  FFMA R4, R19, -0.5, R2 ;  /* 0xbf00000013047823 */ /* 0x001fe40000000002 */
[----:B------:R-:W0:Y:S02]  /*51310*/  FRND.TRUNC R29, R10 ;  /* 0x0000000a001d7307 */ /* 0x000e24000020d000 */
[----:B------:R-:W-:Y:S01]  /*51320*/  FMUL R19, R4, R4 ;  /* 0x0000000404137220 */ /* 0x000fe20000400000 */
[----:B-1----:R-:W-:-:S05]  /*51330*/  FFMA R5, R5, -0.5, R10 ;  /* 0xbf00000005057823 */ /* 0x002fca000000000a */
[----:B------:R-:W1:Y:S01]  /*51340*/  F2I.NTZ R24, R24 ;  /* 0x0000001800187305 */ /* 0x000e620000203100 */
[----:B------:R-:W-:Y:S01]  /*51350*/  FFMA R6, R19, -R8, 2.550144195556640625 ;  /* 0x4023359013067423 */ /* 0x000fe20000000808 */
[----:B------:R-:W-:Y:S01]  /*51360*/  FFMA R21, R4, R19, RZ ;  /* 0x0000001304157223 */ /* 0x000fe200000000ff */
[----:B------:R-:W-:Y:S02]  /*51370*/  FMUL R34, R5, R5 ;  /* 0x0000000505227220 */ /* 0x000fe40000400000 */
[----:B------:R-:W-:Y:S01]  /*51380*/  FFMA R6, R19, R6, -5.1677198410034179688 ;  /* 0xc0a55df613067423 */ /* 0x000fe20000000006 */
[----:B0-----:R-:W-:Y:S01]  /*51390*/  FSETP.NEU.AND P4, PT, R10, R29, PT ;  /* 0x0000001d0a00720b */ /* 0x001fe20003f8d000 */
[C---:B------:R-:W-:Y:S01]  /*513a0*/  FFMA R33, R34.reuse, R20, -1.334560394287109375 ;  /* 0xbfaad2e022217423 */ /* 0x040fe20000000014 */
[----:B------:R-:W-:Y:S01]  /*513b0*/  FFMA R29, R34, -R8, 2.550144195556640625 ;  /* 0x40233590221d7423 */ /* 0x000fe20000000808 */
[----:B------:R-:W-:Y:S01]  /*513c0*/  FFMA R35, R5, R34, RZ ;  /* 0x0000002205237223 */ /* 0x000fe200000000ff */
[----:B------:R-:W-:Y:S01]  /*513d0*/  FFMA R21, R6, R21, RZ ;  /* 0x0000001506157223 */ /* 0x000fe200000000ff */
[C---:B------:R-:W-:Y:S01]  /*513e0*/  FFMA R33, R34.reuse, R33, 4.0586924552917480469 ;  /* 0x4081e0cf22217423 */ /* 0x040fe20000000021 */
[----:B------:R-:W-:Y:S01]  /*513f0*/  FFMA R8, R34, R29, -5.1677198410034179688 ;  /* 0xc0a55df622087423 */ /* 0x000fe2000000001d */
[C---:B------:R-:W-:Y:S01]  /*51400*/  FFMA R20, R19.reuse, R20, -1.334560394287109375 ;  /* 0xbfaad2e013147423 */ /* 0x040fe20000000014 */
[----:B-1----:R-:W-:Y:S01]  /*51410*/  LOP3.LUT R6, R24, 0x1, RZ, 0xc0, !PT ;  /* 0x0000000118067812 */ /* 0x002fe200078ec0ff */
[----:B------:R-:W-:Y:S01]  /*51420*/  FFMA R33, R34, R33, -4.9348020553588867188 ;  /* 0xc09de9e622217423 */ /* 0x000fe20000000021 */
[----:B------:R-:W-:Y:S01]  /*51430*/  FFMA R8, R8, R35, RZ ;  /* 0x0000002308087223 */ /* 0x000fe200000000ff */
[----:B------:R-:W-:Y:S01]  /*51440*/  LOP3.LUT P5, RZ, R24, 0x2, RZ, 0xc0, !PT ;  /* 0x0000000218ff7812 */ /* 0x000fe200078ac0ff */
[----:B------:R-:W-:Y:S01]  /*51450*/  FFMA R20, R19, R20, 4.0586924552917480469 ;  /* 0x4081e0cf13147423 */ /* 0x000fe20000000014 */
[----:B------:R-:W-:Y:S01]  /*51460*/  FFMA R33, R34, R33, 1 ;  /* 0x3f80000022217423 */ /* 0x000fe20000000021 */
[----:B------:R-:W-:Y:S01]  /*51470*/  FFMA R8, R5, 3.1415927410125732422, R8 ;  /* 0x40490fdb05087823 */ /* 0x000fe20000000008 */
[----:B------:R-:W-:Y:S01]  /*51480*/  IADD3 R24, PT, PT, R24, 0x1, RZ ;  /* 0x0000000118187810 */ /* 0x000fe20007ffe0ff */
[C---:B------:R-:W-:Y:S01]  /*51490*/  FFMA R20, R19.reuse, R20, -4.9348020553588867188 ;  /* 0xc09de9e613147423 */ /* 0x040fe20000000014 */
[----:B------:R-:W-:Y:S01]  /*514a0*/  ISETP.NE.U32.AND P2, PT, R6, 0x1, PT ;  /* 0x000000010600780c */ /* 0x000fe20003f45070 */
[----:B------:R-:W-:Y:S01]  /*514b0*/  FFMA R21, R4, 3.1415927410125732422, R21 ;  /* 0x40490fdb04157823 */ /* 0x000fe20000000015 */
[----:B------:R-:W-:Y:S01]  /*514c0*/  LOP3.LUT P3, RZ, R24, 0x2, RZ, 0xc0, !PT ;  /* 0x0000000218ff7812 */ /* 0x000fe2000786c0ff */
[----:B------:R-:W-:Y:S01]  /*514d0*/  FFMA R20, R19, R20, 1 ;  /* 0x3f80000013147423 */ /* 0x000fe20000000014 */
[----:B------:R-:W-:-:S02]  /*514e0*/  FSEL R5, R33, R8, !P2 ;  /* 0x0000000821057208 */ /* 0x000fc40005000000 */
[----:B------:R-:W-:Y:S02]  /*514f0*/  FSEL R33, R8, R33, !P2 ;  /* 0x0000002108217208 */ /* 0x000fe40005000000 */
[----:B------:R-:W-:Y:S02]  /*51500*/  FSETP.GT.AND P2, PT, |R10|, 16777216, PT ;  /* 0x4b8000000a00780b */ /* 0x000fe40003f44200 */
[----:B------:R-:W-:Y:S02]  /*51510*/  FSEL R4, R20, R21, !P1 ;  /* 0x0000001514047208 */ /* 0x000fe40004800000 */
[----:B------:R-:W-:Y:S01]  /*51520*/  FSEL R19, R5, -R5, !P5 ;  /* 0x8000000505137208 */ /* 0x000fe20006800000 */
[----:B------:R-:W-:Y:S01]  /*51530*/  @!P4 FMUL R19, RZ, R10 ;  /* 0x0000000aff13c220 */ /* 0x000fe20000400000 */
[----:B------:R-:W-:Y:S01]  /*51540*/  LOP3.LUT P5, RZ, R11, 0x2, RZ, 0xc0, !PT ;  /* 0x000000020bff7812 */ /* 0x000fe200078ac0ff */
[----:B------:R-:W-:Y:S01]  /*51550*/  @P3 FADD R33, RZ, -R33 ;  /* 0x80000021ff213221 */ /* 0x000fe20000000000 */
[----:B------:R-:W-:Y:S01]  /*51560*/  FSEL R6, R4, -R4, !P6 ;  /* 0x8000000404067208 */ /* 0x000fe20007000000 */
[----:B------:R-:W-:Y:S01]  /*51570*/  @!P0 FMUL R6, RZ, R2 ;  /* 0x00000002ff068220 */ /* 0x000fe20000400000 */
[----:B------:R-:W-:Y:S01]  /*51580*/  FSETP.GT.AND P3, PT, |R2|, 16777216, PT ;  /* 0x4b8000000200780b */ /* 0x000fe20003f64200 */
[----:B------:R-:W-:Y:S01]  /*51590*/  FADD R10, R12, 1 ;  /* 0x3f8000000c0a7421 */ /* 0x000fe20000000000 */
[----:B------:R-:W-:Y:S01]  /*515a0*/  FSEL R8, R21, R20, !P1 ;  /* 0x0000001415087208 */ /* 0x000fe20004800000 */
[----:B------:R-:W-:Y:S01]  /*515b0*/  @P2 FADD R33, R19, 1 ;  /* 0x3f80000013212421 */ /* 0x000fe20000000000 */
[----:B------:R-:W-:-:S02]  /*515c0*/  FMUL R4, R6, -R19 ;  /* 0x8000001306047220 */ /* 0x000fc40000400000 */
[----:B------:R-:W0:Y:S01]  /*515d0*/  MUFU.RCP R19, R10 ;  /* 0x0000000a00137308 */ /* 0x000e220000001000 */
[C---:B------:R-:W-:Y:S02]  /*515e0*/  FMUL R5, R6.reuse, R33 ;  /* 0x0000002106057220 */ /* 0x040fe40000400000 */
[----:B------:R-:W-:Y:S02]  /*515f0*/  @P5 FADD R8, RZ, -R8 ;  /* 0x80000008ff085221 */ /* 0x000fe40000000000 */
[----:B------:R-:W-:Y:S02]  /*51600*/  FMUL R11, R5, R5 ;  /* 0x00000005050b7220 */ /* 0x000fe40000400000 */
[----:B------:R-:W-:Y:S02]  /*51610*/  @P3 FADD R8, R6, 1 ;  /* 0x3f80000006083421 */ /* 0x000fe40000000000 */
[----:B------:R-:W-:-:S04]  /*51620*/  FFMA R11, R4, R4, R11 ;  /* 0x00000004040b7223 */ /* 0x000fc8000000000b */
[----:B------:R-:W-:Y:S01]  /*51630*/  FFMA R11, R8, R8, R11 ;  /* 0x00000008080b7223 */ /* 0x000fe2000000000b */
[----:B0-----:R-:W-:-:S04]  /*51640*/  FFMA R6, -R10, R19, 1 ;  /* 0x3f8000000a067423 */ /* 0x001fc80000000113 */
[----:B------:R-:W-:Y:S01]  /*51650*/  FSETP.GEU.AND P0, PT, |R11|, 1.175494350822287508e-38, PT ;  /* 0x008000000b00780b */ /* 0x000fe20003f0e200 */
[----:B------:R-:W-:-:S12]  /*51660*/  FFMA R19, R19, R6, R19 ;  /* 0x0000000613137223 */ /* 0x000fd80000000013 */
[----:B------:R-:W-:-:S04]  /*51670*/  @!P0 FMUL R11, R11, 16777216 ;  /* 0x4b8000000b0b8820 */ /* 0x000fc80000400000 */
[----:B------:R-:W0:Y:S02]  /*51680*/  MUFU.RSQ R2, R11 ;  /* 0x0000000b00027308 */ /* 0x000e240000001400 */
[----:B0-----:R-:W-:-:S06]  /*51690*/  @!P0 FMUL R2, R2, 4096 ;  /* 0x4580000002028820 */ /* 0x001fcc0000400000 */
        /* <DEDUP_REMOVED lines=9> */
.L_x_2089:
[----:B------:R-:W-:Y:S05]  /*51730*/  BSYNC.RECONVERGENT B1 ;  /* 0x0000000000017941 */ /* 0x000fea0003800200 */
.L_x_2088:
[C-C-:B------:R-:W-:Y:S01]  /*51740*/  FFMA R2, -R14.reuse, R14, R10.reuse ;  /* 0x0000000e0e027223 */ /* 0x140fe2000000010a */
[CC--:B------:R-:W-:Y:S01]  /*51750*/  FFMA R19, -R13.reuse, R13.reuse, R10 ;  /* 0x0000000d0d137223 */ /* 0x0c0fe2000000010a */
[CCC-:B------:R-:W-:Y:S01]  /*51760*/  FFMA R20, R14.reuse, -R12.reuse, -R14.reuse ;  /* 0x8000000c0e147223 */ /* 0x1c0fe2000000080e */
[CC--:B------:R-:W-:Y:S01]  /*51770*/  FMUL R10, R14.reuse, -R13.reuse ;  /* 0x8000000d0e0a7220 */ /* 0x0c0fe20000400000 */
[-C--:B------:R-:W-:Y:S01]  /*51780*/  FFMA R11, R14, R12.reuse, R14 ;  /* 0x0000000c0e0b7223 */ /* 0x080fe2000000000e */
[--C-:B------:R-:W-:Y:S01]  /*51790*/  FFMA R21, R13, -R12, -R13.reuse ;  /* 0x8000000c0d157223 */ /* 0x100fe2000000080d */
[C---:B------:R-:W-:Y:S01]  /*517a0*/  FMUL R20, R5.reuse, R20 ;  /* 0x0000001405147220 */ /* 0x040fe20000400000 */
[C---:B------:R-:W-:Y:S01]  /*517b0*/  FMUL R29, R5.reuse, R2 ;  /* 0x00000002051d7220 */ /* 0x040fe20000400000 */
[----:B------:R-:W-:Y:S01]  /*517c0*/  FMUL R14, R5, R10 ;  /* 0x0000000a050e7220 */ /* 0x000fe20000400000 */
[C---:B------:R-:W-:Y:S01]  /*517d0*/  FFMA R5, R13.reuse, R12, R13 ;  /* 0x0000000c0d057223 */ /* 0x040fe2000000000d */
[----:B------:R-:W-:Y:S01]  /*517e0*/  FFMA R13, -R13, R13, R2 ;  /* 0x0000000d0d0d7223 */ /* 0x000fe20000000102 */
[C---:B------:R-:W-:Y:S01]  /*517f0*/  FFMA R29, R4.reuse, R10, R29 ;  /* 0x0000000a041d7223 */ /* 0x040fe2000000001d */
[C---:B------:R-:W-:Y:S01]  /*51800*/  FFMA R14, R4.reuse, R19, R14 ;  /* 0x00000013040e7223 */ /* 0x040fe2000000000e */
[----:B------:R-:W-:-:S02]  /*51810*/  FFMA R20, R4, R21, R20 ;  /* 0x0000001504147223 */ /* 0x000fc40000000014 */
[C---:B------:R-:W-:Y:S01]  /*51820*/  FFMA R11, R8.reuse, R11, R29 ;  /* 0x0000000b080b7223 */ /* 0x040fe2000000001d */
[C---:B------:R-:W-:Y:S01]  /*51830*/  FFMA R5, R8.reuse, R5, R14 ;  /* 0x0000000508057223 */ /* 0x040fe2000000000e */
[----:B------:R-:W-:Y:S02]  /*51840*/  FFMA R19, R8, R13, R20 ;  /* 0x0000000d08137223 */ /* 0x000fe40000000014 */
[-C--:B------:R-:W-:Y:S01]  /*51850*/  FMUL R14, R11, R6.reuse ;  /* 0x000000060b0e7220 */ /* 0x080fe20000400000 */
[-C--:B------:R-:W-:Y:S01]  /*51860*/  FMUL R13, R5, R6.reuse ;  /* 0x00000006050d7220 */ /* 0x080fe20000400000 */
[----:B------:R-:W-:-:S07]  /*51870*/  FMUL R12, R19, R6 ;  /* 0x00000006130c7220 */ /* 0x000fce0000400000 */
.L_x_2074:
[----:B------:R-:W-:Y:S05]  /*51880*/  BSYNC.RECONVERGENT B0 ;  /* 0x0000000000007941 */ /* 0x000fea0003800200 */
.L_x_2073:
[----:B------:R-:W0:Y:S01]  /*51890*/  LDCU UR5, c[0x0][0x3e8] ;  /* 0x00007d00ff0577ac */ /* 0x000e220008000800 */
[----:B------:R-:W-:Y:S01]  /*518a0*/  IADD3 R74, PT, PT, R74, 0x1, RZ ;  /* 0x000000014a4a7810 */ /* 0x000fe20007ffe0ff */
[-C--:B------:R-:W-:Y:S01]  /*518b0*/  FMUL R2, R27, R13.reuse ;  /* 0x0000000d1b027220 */ /* 0x080fe20000400000 */
[-C--:B------:R-:W-:Y:S01]  /*518c0*/  FMUL R5, R23, R13.reuse ;  /* 0x0000000d17057220 */ /* 0x080fe20000400000 */
[----:B------:R-:W-:Y:S01]  /*518d0*/  FMUL R13, R7, R13 ;  /* 0x0000000d070d7220 */ /* 0x000fe20000400000 */
[-C--:B------:R-:W-:Y:S01]  /*518e0*/  FMUL R27, R27, R25.reuse ;  /* 0x000000191b1b7220 */ /* 0x080fe20000400000 */
[-C--:B------:R-:W-:Y:S01]  /*518f0*/  FMUL R23, R23, R25.reuse ;  /* 0x0000001917177220 */ /* 0x080fe20000400000 */
[----:B------:R-:W-:Y:S01]  /*51900*/  FMUL R7, R7, R25 ;  /* 0x0000001907077220 */ /* 0x000fe20000400000 */
[C---:B------:R-:W-:Y:S01]  /*51910*/  FFMA R5, R30.reuse, R14, R5 ;  /* 0x0000000e1e057223 */ /* 0x040fe20000000005 */
[CC--:B------:R-:W-:Y:S01]  /*51920*/  FFMA R4, R31.reuse, R26.reuse, R27 ;  /* 0x0000001a1f047223 */ /* 0x0c0fe2000000001b */
[-C--:B------:R-:W-:Y:S01]  /*51930*/  FFMA R23, R30, R26.reuse, R23 ;  /* 0x0000001a1e177223 */ /* 0x080fe20000000017 */
[C---:B------:R-:W-:Y:S01]  /*51940*/  FFMA R26, R28.reuse, R26, R7 ;  /* 0x0000001a1c1a7223 */ /* 0x040fe20000000007 */
[-C--:B------:R-:W-:Y:S01]  /*51950*/  FFMA R11, R28, R14.reuse, R13 ;  /* 0x0000000e1c0b7223 */ /* 0x080fe2000000000d */
[----:B------:R-:W-:Y:S01]  /*51960*/  FFMA R2, R31, R14, R2 ;  /* 0x0000000e1f027223 */ /* 0x000fe20000000002 */
[CC--:B------:R-:W-:Y:S01]  /*51970*/  FFMA R13, R22.reuse, R12.reuse, R5 ;  /* 0x0000000c160d7223 */ /* 0x0c0fe20000000005 */
[-C--:B------:R-:W-:Y:S01]  /*51980*/  FFMA R4, R9, R15.reuse, R4 ;  /* 0x0000000f09047223 */ /* 0x080fe20000000004 */
[-C--:B------:R-:W-:Y:S01]  /*51990*/  FFMA R23, R22, R15.reuse, R23 ;  /* 0x0000000f16177223 */ /* 0x080fe20000000017 */
[----:B------:R-:W-:Y:S01]  /*519a0*/  FFMA R5, R3, R15, R26 ;  /* 0x0000000f03057223 */ /* 0x000fe2000000001a */
[----:B0-----:R-:W-:Y:S01]  /*519b0*/  ISETP.NE.AND P0, PT, R74, UR5, PT ;  /* 0x000000054a007c0c */ /* 0x001fe2000bf05270 */
[-C--:B------:R-:W-:Y:S01]  /*519c0*/  FFMA R14, R9, R12.reuse, R2 ;  /* 0x0000000c090e7223 */ /* 0x080fe20000000002 */
[----:B------:R-:W-:Y:S01]  /*519d0*/  FFMA R11, R3, R12, R11 ;  /* 0x0000000c030b7223 */ /* 0x000fe2000000000b */
[----:B------:R-:W-:Y:S01]  /*519e0*/  FADD R15, R47, R4 ;  /* 0x000000042f0f7221 */ /* 0x000fe20000000000 */
[----:B------:R-:W-:Y:S01]  /*519f0*/  FADD R12, R46, R23 ;  /* 0x000000172e0c7221 */ /* 0x000fe20000000000 */
[----:B------:R-:W-:Y:S01]  /*51a00*/  FADD R10, R32, R5 ;  /* 0x00000005200a7221 */ /* 0x000fe20000000000 */
[----:B------:R-:W-:-:S07]  /*51a10*/  MOV R9, R59 ;  /* 0x0000003b00097202 */ /* 0x000fce0000000f00 */
[----:B------:R-:W-:Y:S05]  /*51a20*/  @P0 BRA `(.L_x_2090) ;  /* 0xfffffaf400dc0947 */ /* 0x000fea000383ffff */
[----:B------:R-:W-:Y:S05]  /*51a30*/  BSYNC.RECONVERGENT B2 ;  /* 0x0000000000027941 */ /* 0x000fea0003800200 */
.L_x_51:
[----:B------:R-:W0:Y:S01]  /*51a40*/  LDCU.U8 UR5, c[0x0][0x3ec] ;  /* 0x00007d80ff0577ac */ /* 0x000e220008000000 */
[----:B------:R-:W-:Y:S01]  /*51a50*/  HFMA2 R0, -RZ, RZ, 0, 0 ;  /* 0x00000000ff007431 */ /* 0x000fe200000001ff */
[----:B------:R-:W-:Y:S02]  /*51a60*/  MOV R2, 0x7fc00000 ;  /* 0x7fc0000000027802 */ /* 0x000fe40000000f00 */
[----:B------:R-:W-:Y:S02]  /*51a70*/  MOV R3, 0x7fc00000 ;  /* 0x7fc0000000037802 */ /* 0x000fe40000000f00 */
[----:B------:R-:W-:Y:S02]  /*51a80*/  MOV R4, 0x7fc00000 ;  /* 0x7fc0000000047802 */ /* 0x000fe40000000f00 */
[----:B------:R-:W-:Y:S02]  /*51a90*/  MOV R5, 0x7fc00000 ;  /* 0x7fc0000000057802 */ /* 0x000fe40000000f00 */
[----:B------:R-:W-:-:S02]  /*51aa0*/  MOV R7, 0x7fc00000 ;  /* 0x7fc0000000077802 */ /* 0x000fc40000000f00 */
[----:B------:R-:W-:Y:S02]  /*51ab0*/  MOV R9, 0x7fc00000 ;  /* 0x7fc0000000097802 */ /* 0x000fe40000000f00 */
[----:B------:R-:W-:Y:S02]  /*51ac0*/  MOV R6, 0x7fc00000 ;  /* 0x7fc0000000067802 */ /* 0x000fe40000000f00 */
[----:B------:R-:W-:Y:S01]  /*51ad0*/  MOV R8, 0x7fc00000 ;  /* 0x7fc0000000087802 */ /* 0x000fe20000000f00 */
[----:B0-----:R-:W-:-:S04]  /*51ae0*/  UPRMT UR5, UR5, 0x8880, URZ ;  /* 0x0000888005057896 */ /* 0x001fc800080000ff */
[----:B------:R-:W-:-:S09]  /*51af0*/  UISETP.NE.AND UP0, UPT, UR5, URZ, UPT ;  /* 0x000000ff0500728c */ /* 0x000fd2000bf05270 */
[----:B------:R-:W-:Y:S05]  /*51b00*/  BRA.U !UP0, `(.L_x_2091) ;  /* 0x0000000108a07547 */ /* 0x000fea000b800000 */
[----:B------:R-:W0:Y:S01]  /*51b10*/  LDC.64 R2, c[0x0][0x3c0] ;  /* 0x0000f000ff027b82 */ /* 0x000e220000000a00 */
[----:B------:R-:W2:Y:S07]  /*51b20*/  LDL.LU R24, [R1+0x20] ;  /* 0x0000200001187983 */ /* 0x000eae0000300800 */
[----:B------:R-:W1:Y:S01]  /*51b30*/  LDC.64 R4, c[0x0][0x3b8] ;  /* 0x0000ee00ff047b82 */ /* 0x000e620000000a00 */
[----:B0-----:R-:W3:Y:S04]  /*51b40*/  LDG.E R6, desc[UR10][R2.64+0xc] ;  /* 0x00000c0a02067981 */ /* 0x001ee8000c1e1900 */
        /* <DEDUP_REMOVED lines=8> */
[----:B-1----:R-:W4:Y:S04]  /*51bd0*/  LDG.E R22, desc[UR10][R4.64] ;  /* 0x0000000a04167981 */ /* 0x002f28000c1e1900 */
[----:B------:R-:W4:Y:S04]  /*51be0*/  LDG.E R25, desc[UR10][R4.64+0x4] ;  /* 0x0000040a04197981 */ /* 0x000f28000c1e1900 */
[----:B------:R0:W4:Y:S01]  /*51bf0*/  LDG.E R27, desc[UR10][R4.64+0x8] ;  /* 0x0000080a041b7981 */ /* 0x000122000c1e1900 */
[----:B--2---:R-:W-:Y:S01]  /*51c00*/  LEA R59, R59, R24, 0x10 ;  /* 0x000000183b3b7211 */ /* 0x004fe200078e80ff */
[-C--:B---3--:R-:W-:Y:S01]  /*51c10*/  FMUL R20, R12, R6.reuse ;  /* 0x000000060c147220 */ /* 0x088fe20000400000 */
[----:B------:R-:W-:-:S03]  /*51c20*/  FMUL R7, R13, R6 ;  /* 0x000000060d077220 */ /* 0x000fc60000400000 */
[-C--:B----4-:R-:W-:Y:S01]  /*51c30*/  FFMA R23, R15, R0.reuse, R20 ;  /* 0x000000000f177223 */ /* 0x090fe20000000014 */
[----:B------:R-:W-:Y:S01]  /*51c40*/  FFMA R6, R14, R0, R7 ;  /* 0x000000000e067223 */ /* 0x000fe20000000007 */
[CC--:B------:R-:W-:Y:S01]  /*51c50*/  FMUL R20, R12.reuse, R9.reuse ;  /* 0x000000090c147220 */ /* 0x0c0fe20000400000 */
[C---:B------:R-:W-:Y:S01]  /*51c60*/  FMUL R7, R13.reuse, R9 ;  /* 0x000000090d077220 */ /* 0x040fe20000400000 */
[-C--:B------:R-:W-:Y:S01]  /*51c70*/  FMUL R12, R12, R18.reuse ;  /* 0x000000120c0c7220 */ /* 0x080fe20000400000 */
[----:B------:R-:W-:Y:S01]  /*51c80*/  FMUL R13, R13, R18 ;  /* 0x000000120d0d7220 */ /* 0x000fe20000400000 */
[CC--:B------:R-:W-:Y:S01]  /*51c90*/  FFMA R20, R15.reuse, R8.reuse, R20 ;  /* 0x000000080f147223 */ /* 0x0c0fe20000000014 */
[C---:B------:R-:W-:Y:S01]  /*51ca0*/  FFMA R0, R14.reuse, R8, R7 ;  /* 0x000000080e007223 */ /* 0x040fe20000000007 */
[----:B------:R-:W-:Y:S01]  /*51cb0*/  MOV R8, R73 ;  /* 0x0000004900087202 */ /* 0x000fe20000000f00 */
[-C--:B------:R-:W-:Y:S01]  /*51cc0*/  FFMA R12, R15, R16.reuse, R12 ;  /* 0x000000100f0c7223 */ /* 0x080fe2000000000c */
[----:B------:R-:W-:Y:S01]  /*51cd0*/  FFMA R14, R14, R16, R13 ;  /* 0x000000100e0e7223 */ /* 0x000fe2000000000d */
[CC--:B------:R-:W-:Y:S01]  /*51ce0*/  FFMA R23, R10.reuse, R17.reuse, R23 ;  /* 0x000000110a177223 */ /* 0x0c0fe20000000017 */
[C---:B------:R-:W-:Y:S01]  /*51cf0*/  FFMA R9, R11.reuse, R17, R6 ;  /* 0x000000110b097223 */ /* 0x040fe20000000006 */
[----:B------:R-:W-:Y:S01]  /*51d00*/  MOV R6, R75 ;  /* 0x0000004b00067202 */ /* 0x000fe20000000f00 */
[CC--:B------:R-:W-:Y:S01]  /*51d10*/  FFMA R20, R10.reuse, R19.reuse, R20 ;  /* 0x000000130a147223 */ /* 0x0c0fe20000000014 */
[----:B------:R-:W-:Y:S01]  /*51d20*/  FFMA R7, R11, R19, R0 ;  /* 0x000000130b077223 */ /* 0x000fe20000000000 */
[----:B------:R-:W-:Y:S01]  /*51d30*/  IADD3 R0, PT, PT, R59, 0x10000, RZ ;  /* 0x000100003b007810 */ /* 0x000fe20007ffe0ff */
[-C--:B------:R-:W-:Y:S01]  /*51d40*/  FFMA R12, R10, R21.reuse, R12 ;  /* 0x000000150a0c7223 */ /* 0x080fe2000000000c */
[----:B0-----:R-:W-:Y:S01]  /*51d50*/  FFMA R5, R11, R21, R14 ;  /* 0x000000150b057223 */ /* 0x001fe2000000000e */
[----:B------:R-:W-:Y:S01]  /*51d60*/  FADD R4, R23, R22 ;  /* 0x0000001617047221 */ /* 0x000fe20000000000 */
[----:B------:R-:W-:Y:S01]  /*51d70*/  FADD R3, R20, R25 ;  /* 0x0000001914037221 */ /* 0x000fe20000000000 */
[----:B------:R-:W-:-:S07]  /*51d80*/  FADD R2, R12, R27 ;  /* 0x0000001b0c027221 */ /* 0x000fce0000000000 */
.L_x_2091:
[----:B------:R-:W2:Y:S04]  /*51d90*/  LDL.LU.64 R16, [R1] ;  /* 0x0000000001107983 */ /* 0x000ea80000300a00 */
[----:B------:R-:W3:Y:S04]  /*51da0*/  LDL.LU.64 R14, [R1+0x10] ;  /* 0x00001000010e7983 */ /* 0x000ee80000300a00 */
[----:B------:R-:W4:Y:S04]  /*51db0*/  LDL.LU.64 R12, [R1+0x18] ;  /* 0x00001800010c7983 */ /* 0x000f280000300a00 */
        /* <DEDUP_REMOVED lines=9> */
[----:B------:R-:W-:Y:S01]  /*51e50*/  STG.E desc[UR10][R10.64], R0 ;  /* 0x000000000a007986 */ /* 0x000fe2000c10190a */
[----:B------:R-:W-:Y:S05]  /*51e60*/  EXIT ;  /* 0x000000000000794d */ /* 0x000fea0003800000 */
.L_x_2063:
[----:B------:R-:W-:Y:S01]  /*51e70*/  IADD3 R24, PT, PT, R24, -0x9, RZ ;  /* 0xfffffff718187810 */ /* 0x000fe20007ffe0ff */
[----:B------:R-:W-:Y:S01]  /*51e80*/  BSSY.RECONVERGENT B1, `(.L_x_2092) ;  /* 0x00000c9000017945 */ /* 0x000fe20003800200 */
[----:B------:R-:W-:Y:S01]  /*51e90*/  HFMA2 R0, -RZ, RZ, 0, 0 ;  /* 0x00000000ff007431 */ /* 0x000fe200000001ff */
[----:B------:R-:W-:Y:S02]  /*51ea0*/  MOV R6, 0xffffffff ;  /* 0xffffffff00067802 */ /* 0x000fe40000000f00 */
[----:B------:R-:W-:Y:S02]  /*51eb0*/  ISETP.GT.U32.AND P0, PT, R24, 0x2, PT ;  /* 0x000000021800780c */ /* 0x000fe40003f04070 */
[----:B------:R-:W-:-:S11]  /*51ec0*/  MOV R21, 0x7fc00000 ;  /* 0x7fc0000000157802 */ /* 0x000fd60000000f00 */
[----:B------:R-:W-:Y:S05]  /*51ed0*/  @P0 BRA `(.L_x_2093) ;  /* 0x0000000c000c0947 */ /* 0x000fea0003800000 */
[----:B------:R-:W2:Y:S01]  /*51ee0*/  LDG.E R2, desc[UR10][R4.64+0x98] ;  /* 0x0000980a04027981 */ /* 0x000ea2000c1e1900 */
[----:B------:R-:W-:Y:S01]  /*51ef0*/  BSSY.RELIABLE B4, `(.L_x_2094) ;  /* 0x0000043000047945 */ /* 0x000fe20003800100 */
        /* <DEDUP_REMOVED lines=18> */
.L_x_2097:
[----:B------:R-:W0:Y:S02]  /*52020*/  MUFU.RCP R19, R18 ;  /* 0x0000001200137308 */ /* 0x000e240000001000 */
[----:B0-----:R-:W-:-:S04]  /*52030*/  FFMA R2, R18, R19, -1 ;  /* 0xbf80000012027423 */ /* 0x001fc80000000013 */
[----:B------:R-:W-:-:S04]  /*52040*/  FADD.FTZ R2, -R2, -RZ ;  /* 0x800000ff02027221 */ /* 0x000fc80000010100 */
[----:B------:R-:W-:-:S07]  /*52050*/  FFMA R6, R19, R2, R19 ;  /* 0x0000000213067223 */ /* 0x000fce0000000013 */
.L_x_2098:
[----:B------:R-:W-:Y:S05]  /*52060*/  BSYNC.RECONVERGENT B5 ;  /* 0x0000000000057941 */ /* 0x000fea0003800200 */
.L_x_2096:
[----:B----4-:R-:W-:Y:S01]  /*52070*/  FADD R24, R24, -R35 ;  /* 0x8000002318187221 */ /* 0x010fe20000000000 */
[----:B------:R-:W-:Y:S03]  /*52080*/  F2I.NTZ R20, R16 ;  /* 0x0000001000147305 */ /* 0x000fe60000203100 */
        /* <DEDUP_REMOVED lines=16> */
[C---:B------:R-:W-:Y:S01]  /*52190*/  FFMA R33, -R18.reuse, R21, R33 ;  /* 0x0000001512217223 */ /* 0x040fe20000000121 */
[----:B------:R-:W-:Y:S01]  /*521a0*/  MOV R21, 0x7fc00000 ;  /* 0x7fc0000000157802 */ /* 0x000fe20000000f00 */
[----:B------:R-:W-:-:S05]  /*521b0*/  FFMA R18, -R18, R29, R24 ;  /* 0x0000001d12127223 */ /* 0x000fca0000000118 */
        /* <DEDUP_REMOVED lines=22> */
.L_x_2095:
[----:B------:R-:W-:Y:S05]  /*52320*/  BSYNC.RELIABLE B4 ;  /* 0x0000000000047941 */ /* 0x000fea0003800100 */
.L_x_2094:
[----:B------:R-:W2:Y:S01]  /*52330*/  LDG.E R16, desc[UR10][R10.64+0x40] ;  /* 0x0000400a0a107981 */ /* 0x000ea2000c1e1900 */
[----:B------:R-:W-:Y:S01]  /*52340*/  BSSY.RELIABLE B3, `(.L_x_2099) ;  /* 0x000002d000037945 */ /* 0x000fe20003800100 */
[----:B--2---:R-:W-:-:S13]  /*52350*/  FSETP.GT.AND P0, PT, R16, 9.9999999747524270788e-07, PT ;  /* 0x358637bd1000780b */ /* 0x004fda0003f04000 */
[----:B------:R-:W-:Y:S05]  /*52360*/  @!P0 BRA `(.L_x_2100) ;  /* 0x0000000000088947 */ /* 0x000fea0003800000 */
[----:B------:R0:W4:Y:S01]  /*52370*/  LDG.E R4, desc[UR10][R10.64+0x38] ;  /* 0x0000380a0a047981 */ /* 0x000122000c1e1900 */
[----:B------:R-:W-:Y:S05]  /*52380*/  BRA `(.L_x_2101) ;  /* 0x00000000000c7947 */ /* 0x000fea0003800000 */
.L_x_2100:
[----:B------:R-:W2:Y:S02]  /*52390*/  LDG.E R4, desc[UR10][R10.64+0x38] ;  /* 0x0000380a0a047981 */ /* 0x000ea4000c1e1900 */
[----:B--2---:R-:W-:-:S13]  /*523a0*/  FSETP.GT.AND P0, PT, R4, 9.9999999747524270788e-07, PT ;  /* 0x358637bd0400780b */ /* 0x004fda0003f04000 */
[----:B------:R-:W-:Y:S05]  /*523b0*/  @!P0 BRA `(.L_x_2102) ;  /* 0x0000000000948947 */ /* 0x000fea0003800000 */
.L_x_2101:
[----:B------:R-:W2:Y:S04]  /*523c0*/  LDG.E R2, desc[UR10][R10.64+0x3c] ;  /* 0x00003c0a0a027981 */ /* 0x000ea8000c1e1900 */
[----:B------:R-:W3:Y:S01]  /*523d0*/  LDG.E R5, desc[UR10][R10.64+0x44] ;  /* 0x0000440a0a057981 */ /* 0x000ee2000c1e1900 */
[----:B------:R-:W-:-:S03]  /*523e0*/  PLOP3.LUT P1, PT, PT, PT, PT, 0x80, 0x8 ;  /* 0x000000000008781c */ /* 0x000fc60003f2f070 */
[----:B0-----:R0:W4:Y:S02]  /*523f0*/  LDG.E R10, desc[UR10][R10.64+0x20] ;  /* 0x0000200a0a0a7981 */ /* 0x001124000c1e1900 */
[----:B0-----:R-:W-:Y:S01]  /*52400*/  MOV R11, RZ ;  /* 0x000000ff000b7202 */ /* 0x001fe20000000f00 */
[----:B--2---:R-:W-:Y:S01]  /*52410*/  FADD R17, R73, -R2 ;  /* 0x8000000249117221 */ /* 0x004fe20000000000 */
[----:B---3--:R-:W-:Y:S01]  /*52420*/  FFMA R5, R8, 57.295780181884765625, -R5 ;  /* 0x42652ee108057823 */ /* 0x008fe20000000805 */
[----:B------:R-:W-:Y:S02]  /*52430*/  HFMA2 R8, -RZ, RZ, -3, 0 ;  /* 0xc2000000ff087431 */ /* 0x000fe400000001ff */
[----:B----4-:R-:W-:Y:S01]  /*52440*/  FFMA R4, R17, R4, 0.5 ;  /* 0x3f00000011047423 */ /* 0x010fe20000000004 */
[----:B------:R-:W-:-:S07]  /*52450*/  FFMA R5, R16, R5, 0.5 ;  /* 0x3f00000010057423 */ /* 0x000fce0000000005 */
.L_x_2103:
        /* <DEDUP_REMOVED lines=18> */
.L_x_2105:
[----:B------:R-:W-:-:S07]  /*52580*/  MOV R70, R39 ;  /* 0x0000002700467202 */ /* 0x000fce0000000f00 */
.L_x_2106:
[----:B------:R-:W-:Y:S05]  /*52590*/  BSYNC.RECONVERGENT B4 ;  /* 0x0000000000047941 */ /* 0x000fea0003800200 */
.L_x_2104:
[----:B------:R-:W-:Y:S01]  /*525a0*/  HFMA2 R5, -RZ, RZ, 0.1171875, 0 ;  /* 0x2f800000ff057431 */ /* 0x000fe200000001ff */
[----:B------:R-:W-:Y:S02]  /*525b0*/  I2FP.F32.U32 R70, R70 ;  /* 0x0000004600467245 */ /* 0x000fe40000201000 */
[----:B------:R-:W-:-:S03]  /*525c0*/  MOV R21, 0x7fc00000 ;  /* 0x7fc0000000157802 */ /* 0x000fc60000000f00 */
[----:B------:R-:W-:-:S05]  /*525d0*/  FFMA R5, R70, R5, 1.1641532182693481445e-10 ;  /* 0x2f00000046057423 */ /* 0x000fca0000000005 */
[----:B-----5:R-:W-:-:S13]  /*525e0*/  FSETP.GT.AND P0, PT, R5, R2, PT ;  /* 0x000000020500720b */ /* 0x020fda0003f04000 */
[----:B------:R-:W-:Y:S05]  /*525f0*/  @P0 BREAK.RELIABLE B3 ;  /* 0x0000000000030942 */ /* 0x000fea0003800100 */
[----:B------:R-:W-:Y:S05]  /*52600*/  @P0 BRA `(.L_x_2093) ;  /* 0x0000000400400947 */ /* 0x000fea0003800000 */
.L_x_2102:
[----:B------:R-:W-:Y:S05]  /*52610*/  BSYNC.RELIABLE B3 ;  /* 0x0000000000037941 */ /* 0x000fea0003800100 */
.L_x_2099:
        /* <DEDUP_REMOVED lines=28> */
.L_x_2107:
        /* <DEDUP_REMOVED lines=26> */
[----:B------:R-:W-:-:S02]  /*52980*/  LEA R59, R59, R9, 0x10 ;  /* 0x000000093b3b7211 */ /* 0x000fc400078e80ff */
[----:B------:R-:W-:Y:S02]  /*52990*/  MOV R49, R73 ;  /* 0x0000004900317202 */ /* 0x000fe40000000f00 */
[----:B------:R-:W-:Y:S01]  /*529a0*/  MOV R21, 0x7fc00000 ;  /* 0x7fc0000000157802 */ /* 0x000fe20000000f00 */
        /* <DEDUP_REMOVED lines=13> */
[-C--:B------:R-:W-:Y:S01]  /*52a80*/  FFMA R7, R18, R15.reuse, R7 ;  /* 0x0000000f12077223 */ /* 0x080fe20000000007 */
[----:B------:R-:W-:Y:S01]  /*52a90*/  FFMA R17, R44, R15, R17 ;  /* 0x0000000f2c117223 */ /* 0x000fe20000000011 */
[-C--:B------:R-:W-:Y:S01]  /*52aa0*/  FFMA R48, R10, R12.reuse, R9 ;  /* 0x0000000c0a307223 */ /* 0x080fe20000000009 */
[-C--:B------:R-:W-:Y:S01]  /*52ab0*/  FFMA R45, R18, R12.reuse, R45 ;  /* 0x0000000c122d7223 */ /* 0x080fe2000000002d */
[----:B------:R-:W-:Y:S01]  /*52ac0*/  FFMA R44, R44, R12, R3 ;  /* 0x0000000c2c2c7223 */ /* 0x000fe20000000003 */
[----:B------:R-:W-:Y:S01]  /*52ad0*/  FADD R43, R8, R43 ;  /* 0x0000002b082b7221 */ /* 0x000fe20000000000 */
[----:B------:R-:W-:Y:S01]  /*52ae0*/  IADD3 R0, PT, PT, R59, 0x10000, RZ ;  /* 0x000100003b007810 */ /* 0x000fe20007ffe0ff */
[----:B------:R-:W-:Y:S01]  /*52af0*/  FADD R42, R7, R42 ;  /* 0x0000002a072a7221 */ /* 0x000fe20000000000 */
[----:B------:R-:W-:-:S07]  /*52b00*/  FADD R41, R17, R22 ;  /* 0x0000001611297221 */ /* 0x000fce0000000000 */
.L_x_2093:
[----:B------:R-:W-:Y:S05]  /*52b10*/  BSYNC.RECONVERGENT B1 ;  /* 0x0000000000017941 */ /* 0x000fea0003800200 */
.L_x_2092:
        /* <DEDUP_REMOVED lines=19> */
.L_x_2033:
[----:B------:R-:W2:Y:S04]  /*52c50*/  LDL.LU.64 R10, [R1] ;  /* 0x00000000010a7983 */ /* 0x000ea80000300a00 */
[----:B------:R-:W3:Y:S04]  /*52c60*/  LDL.LU.64 R8, [R1+0x10] ;  /* 0x0000100001087983 */ /* 0x000ee80000300a00 */
[----:B------:R-:W4:Y:S04]  /*52c70*/  LDL.LU.64 R6, [R1+0x18] ;  /* 0x0000180001067983 */ /* 0x000f280000300a00 */
[----:B------:R-:W4:Y:S01]  /*52c80*/  LDL.LU.64 R4, [R1+0x8] ;  /* 0x0000080001047983 */ /* 0x000f220000300a00 */
[----:B------:R-:W-:-:S05]  /*52c90*/  MOV R3, 0x7fc00000 ;  /* 0x7fc0000000037802 */ /* 0x000fca0000000f00 */
        /* <DEDUP_REMOVED lines=8> */
[----:B------:R-:W-:Y:S01]  /*52d20*/  STG.E desc[UR10][R4.64], RZ ;  /* 0x000000ff04007986 */ /* 0x000fe2000c10190a */
[----:B------:R-:W-:Y:S05]  /*52d30*/  EXIT ;  /* 0x000000000000794d */ /* 0x000fea0003800000 */
.L_x_2005:
[----:B------:R-:W2:Y:S04]  /*52d40*/  LDL.LU.64 R10, [R1] ;  /* 0x00000000010a7983 */ /* 0x000ea80000300a00 */
[----:B------:R-:W3:Y:S04]  /*52d50*/  LDL.LU.64 R8, [R1+0x10] ;  /* 0x0000100001087983 */ /* 0x000ee80000300a00 */
[----:B------:R-:W3:Y:S04]  /*52d60*/  LDL.LU.64 R6, [R1+0x18] ;  /* 0x0000180001067983 */ /* 0x000ee80000300a00 */
[----:B----4-:R-:W3:Y:S01]  /*52d70*/  LDL.LU.64 R4, [R1+0x8] ;  /* 0x0000080001047983 */ /* 0x010ee20000300a00 */
        /* <DEDUP_REMOVED lines=8> */
[----:B------:R-:W-:Y:S04]  /*52e00*/  STG.E desc[UR10][R6.64], R3 ;  /* 0x0000000306007986 */ /* 0x000fe8000c10190a */
[----:B------:R-:W-:Y:S01]  /*52e10*/  STG.E desc[UR10][R4.64], RZ ;  /* 0x000000ff04007986 */ /* 0x000fe2000c10190a */
[----:B------:R-:W-:Y:S05]  /*52e20*/  EXIT ;  /* 0x000000000000794d */ /* 0x000fea0003800000 */
        .weak           $__internal_2_$__cuda_sm20_rcp_rn_f32_slowpath
        .type           $__internal_2_$__cuda_sm20_rcp_rn_f32_slowpath,@function
        .size           $__internal_2_$__cuda_sm20_rcp_rn_f32_slowpath,($__internal_3_$__cuda_sm20_sqrt_rn_f32_slowpath - $__internal_2_$__cuda_sm20_rcp_rn_f32_slowpath)
$__internal_2_$__cuda_sm20_rcp_rn_f32_slowpath:
[----:B------:R-:W-:Y:S01]  /*52e30*/  SHF.L.U32 R6, R2, 0x1, RZ ;  /* 0x0000000102067819 */ /* 0x000fe200000006ff */
[----:B------:R-:W-:Y:S03]  /*52e40*/  BSSY.RECONVERGENT B3, `(.L_x_2108) ;  /* 0x0000030000037945 */ /* 0x000fe60003800200 */
[----:B------:R-:W-:-:S04]  /*52e50*/  SHF.R.U32.HI R6, RZ, 0x18, R6 ;  /* 0x00000018ff067819 */ /* 0x000fc80000011606 */
[----:B------:R-:W-:-:S13]  /*52e60*/  ISETP.NE.U32.AND P0, PT, R6, RZ, PT ;  /* 0x000000ff0600720c */ /* 0x000fda0003f05070 */
[----:B------:R-:W-:Y:S05]  /*52e70*/  @P0 BRA `(.L_x_2109) ;  /* 0x0000000000280947 */ /* 0x000fea0003800000 */
[----:B------:R-:W-:-:S04]  /*52e80*/  SHF.L.U32 R6, R2, 0x1, RZ ;  /* 0x0000000102067819 */ /* 0x000fc800000006ff */
        /* <DEDUP_REMOVED lines=9> */
.L_x_2109:
[----:B------:R-:W-:-:S04]  /*52f20*/  IADD3 R19, PT, PT, R6, -0xfd, RZ ;  /* 0xffffff0306137810 */ /* 0x000fc80007ffe0ff */
[----:B------:R-:W-:-:S13]  /*52f30*/  ISETP.GT.U32.AND P0, PT, R19, 0x1, PT ;  /* 0x000000011300780c */ /* 0x000fda0003f04070 */
[----:B------:R-:W-:Y:S05]  /*52f40*/  @P0 BRA `(.L_x_2111) ;  /* 0x0000000000780947 */ /* 0x000fea0003800000 */
[----:B------:R-:W-:Y:S01]  /*52f50*/  LOP3.LUT R21, R2, 0x7fffff, RZ, 0xc0, !PT ;  /* 0x007fffff02157812 */ /* 0x000fe200078ec0ff */
[----:B------:R-:W-:Y:S01]  /*52f60*/  HFMA2 R50, -RZ, RZ, 0, 1.78813934326171875e-07 ;  /* 0x00000003ff327431 */ /* 0x000fe200000001ff */
[----:B------:R-:W-:Y:S02]  /*52f70*/  IADD3 R6, PT, PT, R6, -0xfc, RZ ;  /* 0xffffff0406067810 */ /* 0x000fe40007ffe0ff */
[----:B------:R-:W-:-:S04]  /*52f80*/  LOP3.LUT R21, R21, 0x3f800000, RZ, 0xfc, !PT ;  /* 0x3f80000015157812 */ /* 0x000fc800078efcff */
[----:B------:R-:W0:Y:S02]  /*52f90*/  MUFU.RCP R34, R21 ;  /* 0x0000001500227308 */ /* 0x000e240000001000 */
[----:B0-----:R-:W-:-:S04]  /*52fa0*/  FFMA R29, R21, R34, -1 ;  /* 0xbf800000151d7423 */ /* 0x001fc80000000022 */
[----:B------:R-:W-:-:S04]  /*52fb0*/  FADD.FTZ R29, -R29, -RZ ;  /* 0x800000ff1d1d7221 */ /* 0x000fc80000010100 */
[CCC-:B------:R-:W-:Y:S01]  /*52fc0*/  FFMA.RM R21, R34.reuse, R29.reuse, R34.reuse ;  /* 0x0000001d22157223 */ /* 0x1c0fe20000004022 */
[----:B------:R-:W-:Y:S01]  /*52fd0*/  FFMA.RP R34, R34, R29, R34 ;  /* 0x0000001d22227223 */ /* 0x000fe20000008022 */
[----:B------:R-:W-:-:S03]  /*52fe0*/  SHF.L.U32 R29, R50, R19, RZ ;  /* 0x00000013321d7219 */ /* 0x000fc600000006ff */
[C---:B------:R-:W-:Y:S02]  /*52ff0*/  LOP3.LUT R40, R21.reuse, 0x7fffff, RZ, 0xc0, !PT ;  /* 0x007fffff15287812 */ /* 0x040fe400078ec0ff */
[----:B------:R-:W-:Y:S02]  /*53000*/  FSETP.NEU.FTZ.AND P0, PT, R21, R34, PT ;  /* 0x000000221500720b */ /* 0x000fe40003f1d000 */
[----:B------:R-:W-:Y:S02]  /*53010*/  LOP3.LUT R40, R40, 0x800000, RZ, 0xfc, !PT ;  /* 0x0080000028287812 */ /* 0x000fe400078efcff */
[----:B------:R-:W-:Y:S02]  /*53020*/  SEL R21, RZ, 0xffffffff, !P0 ;  /* 0xffffffffff157807 */ /* 0x000fe40004000000 */
[----:B------:R-:W-:Y:S02]  /*53030*/  LOP3.LUT R29, R29, R40, RZ, 0xc0, !PT ;  /* 0x000000281d1d7212 */ /* 0x000fe400078ec0ff */
[----:B------:R-:W-:-:S02]  /*53040*/  IADD3 R21, PT, PT, -R21, RZ, RZ ;  /* 0x000000ff15157210 */ /* 0x000fc40007ffe1ff */
[-C--:B------:R-:W-:Y:S02]  /*53050*/  SHF.R.U32.HI R29, RZ, R19.reuse, R29 ;  /* 0x00000013ff1d7219 */ /* 0x080fe4000001161d */
[--C-:B------:R-:W-:Y:S02]  /*53060*/  LOP3.LUT P1, RZ, R21, R19, R40.reuse, 0xf8, !PT ;  /* 0x0000001315ff7212 */ /* 0x100fe4000782f828 */
[C---:B------:R-:W-:Y:S02]  /*53070*/  LOP3.LUT P0, RZ, R29.reuse, 0x1, RZ, 0xc0, !PT ;  /* 0x000000011dff7812 */ /* 0x040fe4000780c0ff */
[----:B------:R-:W-:Y:S02]  /*53080*/  LOP3.LUT P2, RZ, R29, 0x2, RZ, 0xc0, !PT ;  /* 0x000000021dff7812 */ /* 0x000fe4000784c0ff */
[----:B------:R-:W-:Y:S02]  /*53090*/  SHF.R.U32.HI R6, RZ, R6, R40 ;  /* 0x00000006ff067219 */ /* 0x000fe40000011628 */
[----:B------:R-:W-:-:S02]  /*530a0*/  PLOP3.LUT P0, PT, P0, P1, P2, 0xe0, 0x0 ;  /* 0x000000000000781c */ /* 0x000fc40000703c20 */
[----:B------:R-:W-:Y:S02]  /*530b0*/  LOP3.LUT P1, RZ, R2, 0x7fffff, RZ, 0xc0, !PT ;  /* 0x007fffff02ff7812 */ /* 0x000fe4000782c0ff */
[----:B------:R-:W-:-:S04]  /*530c0*/  SEL R19, RZ, 0x1, !P0 ;  /* 0x00000001ff137807 */ /* 0x000fc80004000000 */
[----:B------:R-:W-:-:S04]  /*530d0*/  IADD3 R19, PT, PT, -R19, RZ, RZ ;  /* 0x000000ff13137210 */ /* 0x000fc80007ffe1ff */
[----:B------:R-:W-:-:S13]  /*530e0*/  ISETP.GE.AND P0, PT, R19, RZ, PT ;  /* 0x000000ff1300720c */ /* 0x000fda0003f06270 */
[----:B------:R-:W-:-:S04]  /*530f0*/  @!P0 IADD3 R6, PT, PT, R6, 0x1, RZ ;  /* 0x0000000106068810 */ /* 0x000fc80007ffe0ff */
[----:B------:R-:W-:-:S04]  /*53100*/  @!P1 SHF.L.U32 R6, R6, 0x1, RZ ;  /* 0x0000000106069819 */ /* 0x000fc800000006ff */
[----:B------:R-:W-:Y:S01]  /*53110*/  LOP3.LUT R6, R6, 0x80000000, R2, 0xf8, !PT ;  /* 0x8000000006067812 */ /* 0x000fe200078ef802 */
[----:B------:R-:W-:Y:S06]  /*53120*/  BRA `(.L_x_2110) ;  /* 0x0000000000047947 */ /* 0x000fec0003800000 */
.L_x_2111:
[----:B------:R0:W1:Y:S02]  /*53130*/  MUFU.RCP R6, R2 ;  /* 0x0000000200067308 */ /* 0x0000640000001000 */
.L_x_2110:
[----:B------:R-:W-:Y:S05]  /*53140*/  BSYNC.RECONVERGENT B3 ;  /* 0x0000000000037941 */ /* 0x000fea0003800200 */
.L_x_2108:
[----:B------:R-:W-:Y:S01]  /*53150*/  HFMA2 R21, -RZ, RZ, 0, 0 ;  /* 0x00000000ff157431 */ /* 0x000fe200000001ff */
[----:B01----:R-:W-:-:S03]  /*53160*/  MOV R2, R6 ;  /* 0x0000000600027202 */ /* 0x003fc60000000f00 */
[----:B------:R-:W-:Y:S05]  /*53170*/  RET.REL.NODEC R20 `(trace) ;  /* 0xfffffacc14a07950 */ /* 0x000fea0003c3ffff */
        .weak           $__internal_3_$__cuda_sm20_sqrt_rn_f32_slowpath
        .type           $__internal_3_$__cuda_sm20_sqrt_rn_f32_slowpath,@function
        .size           $__internal_3_$__cuda_sm20_sqrt_rn_f32_slowpath,($__internal_4_$__cuda_sm3x_div_rn_noftz_f32_slowpath - $__internal_3_$__cuda_sm20_sqrt_rn_f32_slowpath)
$__internal_3_$__cuda_sm20_sqrt_rn_f32_slowpath:
[----:B------:R-:W-:-:S13]  /*53180*/  LOP3.LUT P1, RZ, R2, 0x7fffffff, RZ, 0xc0, !PT ;  /* 0x7fffffff02ff7812 */ /* 0x000fda000782c0ff */
[----:B------:R-:W-:Y:S01]  /*53190*/  @!P1 MOV R19, R2 ;  /* 0x0000000200139202 */ /* 0x000fe20000000f00 */
[----:B------:R-:W-:Y:S06]  /*531a0*/  @!P1 BRA `(.L_x_2112) ;  /* 0x0000000000409947 */ /* 0x000fec0003800000 */
[----:B------:R-:W-:-:S13]  /*531b0*/  FSETP.GEU.FTZ.AND P1, PT, R2, RZ, PT ;  /* 0x000000ff0200720b */ /* 0x000fda0003f3e000 */
[----:B------:R-:W-:Y:S01]  /*531c0*/  @!P1 MOV R19, 0x7fffffff ;  /* 0x7fffffff00139802 */ /* 0x000fe20000000f00 */
[----:B------:R-:W-:Y:S06]  /*531d0*/  @!P1 BRA `(.L_x_2112) ;  /* 0x0000000000349947 */ /* 0x000fec0003800000 */
[----:B------:R-:W-:-:S13]  /*531e0*/  FSETP.GTU.FTZ.AND P1, PT, |R2|, +INF , PT ;  /* 0x7f8000000200780b */ /* 0x000fda0003f3c200 */
[----:B------:R-:W-:Y:S01]  /*531f0*/  @P1 FADD.FTZ R19, R2, 1 ;  /* 0x3f80000002131421 */ /* 0x000fe20000010000 */
[----:B------:R-:W-:Y:S06]  /*53200*/  @P1 BRA `(.L_x_2112) ;  /* 0x0000000000281947 */ /* 0x000fec0003800000 */
[----:B------:R-:W-:-:S13]  /*53210*/  FSETP.NEU.FTZ.AND P1, PT, |R2|, +INF , PT ;  /* 0x7f8000000200780b */ /* 0x000fda0003f3d200 */
[----:B------:R-:W-:-:S04]  /*53220*/  @P1 FFMA R19, R2, 1.84467440737095516160e+19, RZ ;  /* 0x5f80000002131823 */ /* 0x000fc800000000ff */
[----:B------:R-:W0:Y:S02]  /*53230*/  @P1 MUFU.RSQ R21, R19 ;  /* 0x0000001300151308 */ /* 0x000e240000001400 */
[----:B0-----:R-:W-:Y:S01]  /*53240*/  @P1 FMUL.FTZ R20, R19, R21 ;  /* 0x0000001513141220 */ /* 0x001fe20000410000 */
[----:B------:R-:W-:-:S03]  /*53250*/  @P1 FMUL.FTZ R21, R21, 0.5 ;  /* 0x3f00000015151820 */ /* 0x000fc60000410000 */
[----:B------:R-:W-:-:S04]  /*53260*/  @P1 FADD.FTZ R56, -R20, -RZ ;  /* 0x800000ff14381221 */ /* 0x000fc80000010100 */
[----:B------:R-:W-:-:S04]  /*53270*/  @P1 FFMA R19, R20, R56, R19 ;  /* 0x0000003814131223 */ /* 0x000fc80000000013 */
[----:B------:R-:W-:Y:S01]  /*53280*/  @P1 FFMA R20, R19, R21, R20 ;  /* 0x0000001513141223 */ /* 0x000fe20000000014 */
[----:B------:R-:W-:-:S03]  /*53290*/  @!P1 MOV R19, R2 ;  /* 0x0000000200139202 */ /* 0x000fc60000000f00 */
[----:B------:R-:W-:-:S07]  /*532a0*/  @P1 FMUL.FTZ R19, R20, 2.3283064365386962891e-10 ;  /* 0x2f80000014131820 */ /* 0x000fce0000410000 */
.L_x_2112:
[----:B------:R-:W-:Y:S01]  /*532b0*/  HFMA2 R21, -RZ, RZ, 0, 0 ;  /* 0x00000000ff157431 */ /* 0x000fe200000001ff */
[----:B------:R-:W-:Y:S02]  /*532c0*/  MOV R20, R6 ;  /* 0x0000000600147202 */ /* 0x000fe40000000f00 */
[----:B------:R-:W-:Y:S02]  /*532d0*/  MOV R2, R19 ;  /* 0x0000001300027202 */ /* 0x000fe40000000f00 */
[----:B------:R-:W-:Y:S05]  /*532e0*/  RET.REL.NODEC R20 `(trace) ;  /* 0xfffffacc14447950 */ /* 0x000fea0003c3ffff */
        .weak           $__internal_4_$__cuda_sm3x_div_rn_noftz_f32_slowpath
        .type           $__internal_4_$__cuda_sm3x_div_rn_noftz_f32_slowpath,@function
        .size           $__internal_4_$__cuda_sm3x_div_rn_noftz_f32_slowpath,(.L_x_2193 - $__internal_4_$__cuda_sm3x_div_rn_noftz_f32_slowpath)
$__internal_4_$__cuda_sm3x_div_rn_noftz_f32_slowpath:
[----:B------:R-:W-:Y:S01]  /*532f0*/  SHF.R.U32.HI R21, RZ, 0x17, R6 ;  /* 0x00000017ff157819 */ /* 0x000fe20000011606 */
[----:B------:R-:W-:Y:S01]  /*53300*/  BSSY.RECONVERGENT B3, `(.L_x_2113) ;  /* 0x0000063000037945 */ /* 0x000fe20003800200 */
[----:B------:R-:W-:Y:S02]  /*53310*/  SHF.R.U32.HI R29, RZ, 0x17, R2 ;  /* 0x00000017ff1d7819 */ /* 0x000fe40000011602 */
[----:B------:R-:W-:Y:S02]  /*53320*/  LOP3.LUT R21, R21, 0xff, RZ, 0xc0, !PT ;  /* 0x000000ff15157812 */ /* 0x000fe400078ec0ff */
[----:B------:R-:W-:Y:S02]  /*53330*/  LOP3.LUT R29, R29, 0xff, RZ, 0xc0, !PT ;  /* 0x000000ff1d1d7812 */ /* 0x000fe400078ec0ff */
[----:B------:R-:W-:Y:S02]  /*53340*/  IADD3 R34, PT, PT, R21, -0x1, RZ ;  /* 0xffffffff15227810 */ /* 0x000fe40007ffe0ff */
[----:B------:R-:W-:-:S02]  /*53350*/  IADD3 R58, PT, PT, R29, -0x1, RZ ;  /* 0xffffffff1d3a7810 */ /* 0x000fc40007ffe0ff */
[----:B------:R-:W-:-:S04]  /*53360*/  ISETP.GT.U32.AND P1, PT, R34, 0xfd, PT ;  /* 0x000000fd2200780c */ /* 0x000fc80003f24070 */
[----:B------:R-:W-:-:S13]  /*53370*/  ISETP.GT.U32.OR P1, PT, R58, 0xfd, P1 ;  /* 0x000000fd3a00780c */ /* 0x000fda0000f24470 */
[----:B------:R-:W-:Y:S01]  /*53380*/  @!P1 MOV R20, RZ ;  /* 0x000000ff00149202 */ /* 0x000fe20000000f00 */
[----:B------:R-:W-:Y:S06]  /*53390*/  @!P1 BRA `(.L_x_2114) ;  /* 0x00000000005c9947 */ /* 0x000fec0003800000 */
[----:B------:R-:W-:Y:S02]  /*533a0*/  FSETP.GTU.FTZ.AND P2, PT, |R2|, +INF , PT ;  /* 0x7f8000000200780b */ /* 0x000fe40003f5c200 */
[----:B------:R-:W-:-:S04]  /*533b0*/  FSETP.GTU.FTZ.AND P1, PT, |R6|, +INF , PT ;  /* 0x7f8000000600780b */ /* 0x000fc80003f3c200 */
[----:B------:R-:W-:-:S13]  /*533c0*/  PLOP3.LUT P1, PT, P2, P1, PT, 0xf8, 0x8f ;  /* 0x00000000008f781c */ /* 0x000fda0001723f70 */
[----:B------:R-:W-:Y:S05]  /*533d0*/  @P1 BRA `(.L_x_2115) ;  /* 0x0000000400501947 */ /* 0x000fea0003800000 */
[----:B------:R-:W-:-:S13]  /*533e0*/  LOP3.LUT P1, RZ, R6, 0x7fffffff, R2, 0xc8, !PT ;  /* 0x7fffffff06ff7812 */ /* 0x000fda000782c802 */
[----:B------:R-:W-:Y:S05]  /*533f0*/  @!P1 BRA `(.L_x_2116) ;  /* 0x0000000400409947 */ /* 0x000fea0003800000 */
[----:B------:R-:W-:Y:S02]  /*53400*/  FSETP.NEU.FTZ.AND P1, PT, |R2|, +INF , PT ;  /* 0x7f8000000200780b */ /* 0x000fe40003f3d200 */
        /* <DEDUP_REMOVED lines=11> */
[----:B------:R-:W-:Y:S01]  /*534c0*/  @P1 MOV R20, RZ ;  /* 0x000000ff00141202 */ /* 0x000fe20000000f00 */
[----:B------:R-:W-:Y:S01]  /*534d0*/  @!P1 FFMA R2, R2, 1.84467440737095516160e+19, RZ ;  /* 0x5f80000002029823 */ /* 0x000fe200000000ff */
[----:B------:R-:W-:Y:S01]  /*534e0*/  @!P1 MOV R20, 0xffffffc0 ;  /* 0xffffffc000149802 */ /* 0x000fe20000000f00 */
[----:B------:R-:W-:-:S03]  /*534f0*/  @!P2 FFMA R6, R6, 1.84467440737095516160e+19, RZ ;  /* 0x5f8000000606a823 */ /* 0x000fc600000000ff */
[----:B------:R-:W-:-:S07]  /*53500*/  @!P2 IADD3 R20, PT, PT, R20, 0x40, RZ ;  /* 0x000000401414a810 */ /* 0x000fce0007ffe0ff */
.L_x_2114:
[----:B------:R-:W-:Y:S01]  /*53510*/  LEA R34, R21, 0xc0800000, 0x17 ;  /* 0xc080000015227811 */ /* 0x000fe200078eb8ff */
[----:B------:R-:W-:Y:S01]  /*53520*/  BSSY.RECONVERGENT B4, `(.L_x_2119) ;  /* 0x0000036000047945 */ /* 0x000fe20003800200 */
[----:B------:R-:W-:Y:S02]  /*53530*/  IADD3 R58, PT, PT, R29, -0x7f, RZ ;  /* 0xffffff811d3a7810 */ /* 0x000fe40007ffe0ff */
[----:B------:R-:W-:Y:S02]  /*53540*/  IADD3 R6, PT, PT, -R34, R6, RZ ;  /* 0x0000000622067210 */ /* 0x000fe40007ffe1ff */
[C---:B------:R-:W-:Y:S01]  /*53550*/  IADD3 R21, PT, PT, R58.reuse, 0x7f, -R21 ;  /* 0x0000007f3a157810 */ /* 0x040fe20007ffe815 */
[----:B------:R-:W-:Y:S01]  /*53560*/  IMAD R2, R58, -0x800000, R2 ;  /* 0xff8000003a027824 */ /* 0x000fe200078e0202 */
[----:B------:R0:W1:Y:S02]  /*53570*/  MUFU.RCP R34, R6 ;  /* 0x0000000600227308 */ /* 0x0000640000001000 */
[----:B------:R-:W-:Y:S01]  /*53580*/  IADD3 R21, PT, PT, R21, R20, RZ ;  /* 0x0000001415157210 */ /* 0x000fe20007ffe0ff */
[----:B0-----:R-:W-:-:S04]  /*53590*/  FADD.FTZ R6, -R6, -RZ ;  /* 0x800000ff06067221 */ /* 0x001fc80000010100 */
[----:B-1----:R-:W-:-:S04]  /*535a0*/  FFMA R29, R34, R6, 1 ;  /* 0x3f800000221d7423 */ /* 0x002fc80000000006 */
[----:B------:R-:W-:-:S04]  /*535b0*/  FFMA R29, R34, R29, R34 ;  /* 0x0000001d221d7223 */ /* 0x000fc80000000022 */
[----:B------:R-:W-:-:S04]  /*535c0*/  FFMA R34, R2, R29, RZ ;  /* 0x0000001d02227223 */ /* 0x000fc800000000ff */
[----:B------:R-:W-:-:S04]  /*535d0*/  FFMA R60, R6, R34, R2 ;  /* 0x00000022063c7223 */ /* 0x000fc80000000002 */
[----:B------:R-:W-:-:S04]  /*535e0*/  FFMA R34, R29, R60, R34 ;  /* 0x0000003c1d227223 */ /* 0x000fc80000000022 */
[----:B------:R-:W-:-:S04]  /*535f0*/  FFMA R2, R6, R34, R2 ;  /* 0x0000002206027223 */ /* 0x000fc80000000002 */
[----:B------:R-:W-:-:S05]  /*53600*/  FFMA R6, R29, R2, R34 ;  /* 0x000000021d067223 */ /* 0x000fca0000000022 */
[----:B------:R-:W-:-:S04]  /*53610*/  SHF.R.U32.HI R20, RZ, 0x17, R6 ;  /* 0x00000017ff147819 */ /* 0x000fc80000011606 */
[----:B------:R-:W-:-:S04]  /*53620*/  LOP3.LUT R20, R20, 0xff, RZ, 0xc0, !PT ;  /* 0x000000ff14147812 */ /* 0x000fc800078ec0ff */
[----:B------:R-:W-:-:S04]  /*53630*/  IADD3 R20, PT, PT, R20, R21, RZ ;  /* 0x0000001514147210 */ /* 0x000fc80007ffe0ff */
[----:B------:R-:W-:-:S04]  /*53640*/  IADD3 R58, PT, PT, R20, -0x1, RZ ;  /* 0xffffffff143a7810 */ /* 0x000fc80007ffe0ff */
        /* <DEDUP_REMOVED lines=9> */
[CCC-:B------:R-:W-:Y:S01]  /*536e0*/  FFMA.RP R58, R29.reuse, R2.reuse, R34.reuse ;  /* 0x000000021d3a7223 */ /* 0x1c0fe20000008022 */
[CCC-:B------:R-:W-:Y:S01]  /*536f0*/  FFMA.RM R21, R29.reuse, R2.reuse, R34.reuse ;  /* 0x000000021d157223 */ /* 0x1c0fe20000004022 */
[----:B------:R-:W-:Y:S01]  /*53700*/  FFMA.RZ R2, R29, R2, R34 ;  /* 0x000000021d027223 */ /* 0x000fe2000000c022 */
[C---:B------:R-:W-:Y:S02]  /*53710*/  ISETP.NE.AND P2, PT, R20.reuse, RZ, PT ;  /* 0x000000ff1400720c */ /* 0x040fe40003f45270 */
[----:B------:R-:W-:Y:S02]  /*53720*/  ISETP.NE.AND P1, PT, R20, RZ, PT ;  /* 0x000000ff1400720c */ /* 0x000fe40003f25270 */
[----:B------:R-:W-:Y:S02]  /*53730*/  LOP3.LUT R2, R2, 0x7fffff, RZ, 0xc0, !PT ;  /* 0x007fffff02027812 */ /* 0x000fe400078ec0ff */
[----:B------:R-:W-:Y:S02]  /*53740*/  FSETP.NEU.FTZ.AND P4, PT, R58, R21, PT ;  /* 0x000000153a00720b */ /* 0x000fe40003f9d000 */
[----:B------:R-:W-:-:S02]  /*53750*/  LOP3.LUT R2, R2, 0x800000, RZ, 0xfc, !PT ;  /* 0x0080000002027812 */ /* 0x000fc400078efcff */
[C---:B------:R-:W-:Y:S02]  /*53760*/  IADD3 R21, PT, PT, R20.reuse, 0x20, RZ ;  /* 0x0000002014157810 */ /* 0x040fe40007ffe0ff */
[----:B------:R-:W-:Y:S02]  /*53770*/  IADD3 R20, PT, PT, -R20, RZ, RZ ;  /* 0x000000ff14147210 */ /* 0x000fe40007ffe1ff */
[----:B------:R-:W-:Y:S02]  /*53780*/  SHF.L.U32 R21, R2, R21, RZ ;  /* 0x0000001502157219 */ /* 0x000fe400000006ff */
[----:B------:R-:W-:Y:S02]  /*53790*/  SEL R20, R20, RZ, P2 ;  /* 0x000000ff14147207 */ /* 0x000fe40001000000 */
[----:B------:R-:W-:Y:S02]  /*537a0*/  ISETP.NE.AND P1, PT, R21, RZ, P1 ;  /* 0x000000ff1500720c */ /* 0x000fe40000f25270 */
[----:B------:R-:W-:-:S02]  /*537b0*/  SHF.R.U32.HI R2, RZ, R20, R2 ;  /* 0x00000014ff027219 */ /* 0x000fc40000011602 */
[----:B------:R-:W-:Y:S02]  /*537c0*/  PLOP3.LUT P1, PT, P4, P1, PT, 0xf8, 0x8f ;  /* 0x00000000008f781c */ /* 0x000fe40002723f70 */
[----:B------:R-:W-:Y:S02]  /*537d0*/  SHF.R.U32.HI R20, RZ, 0x1, R2 ;  /* 0x00000001ff147819 */ /* 0x000fe40000011602 */
[----:B------:R-:W-:-:S04]  /*537e0*/  SEL R21, RZ, 0x1, !P1 ;  /* 0x00000001ff157807 */ /* 0x000fc80004800000 */
[----:B------:R-:W-:-:S04]  /*537f0*/  LOP3.LUT R21, R21, 0x1, R20, 0xf8, !PT ;  /* 0x0000000115157812 */ /* 0x000fc800078ef814 */
[----:B------:R-:W-:-:S04]  /*53800*/  LOP3.LUT R2, R21, R2, RZ, 0xc0, !PT ;  /* 0x0000000215027212 */ /* 0x000fc800078ec0ff */
[----:B------:R-:W-:-:S04]  /*53810*/  IADD3 R20, PT, PT, R20, R2, RZ ;  /* 0x0000000214147210 */ /* 0x000fc80007ffe0ff */
[----:B------:R-:W-:Y:S01]  /*53820*/  LOP3.LUT R6, R20, R6, RZ, 0xfc, !PT ;  /* 0x0000000614067212 */ /* 0x000fe200078efcff */
[----:B------:R-:W-:Y:S06]  /*53830*/  BRA `(.L_x_2122) ;  /* 0x0000000000107947 */ /* 0x000fec0003800000 */
.L_x_2121:
[----:B------:R-:W-:-:S04]  /*53840*/  LOP3.LUT R6, R6, 0x80000000, RZ, 0xc0, !PT ;  /* 0x8000000006067812 */ /* 0x000fc800078ec0ff */
[----:B------:R-:W-:Y:S01]  /*53850*/  LOP3.LUT R6, R6, 0x7f800000, RZ, 0xfc, !PT ;  /* 0x7f80000006067812 */ /* 0x000fe200078efcff */
[----:B------:R-:W-:Y:S06]  /*53860*/  BRA `(.L_x_2122) ;  /* 0x0000000000047947 */ /* 0x000fec0003800000 */
.L_x_2120:
[----:B------:R-:W-:-:S07]  /*53870*/  LEA R6, R21, R6, 0x17 ;  /* 0x0000000615067211 */ /* 0x000fce00078eb8ff */
.L_x_2122:
[----:B------:R-:W-:Y:S05]  /*53880*/  BSYNC.RECONVERGENT B4 ;  /* 0x0000000000047941 */ /* 0x000fea0003800200 */
.L_x_2119:
[----:B------:R-:W-:Y:S01]  /*53890*/  MOV R2, R6 ;  /* 0x0000000600027202 */ /* 0x000fe20000000f00 */
[----:B------:R-:W-:Y:S06]  /*538a0*/  BRA `(.L_x_2123) ;  /* 0x0000000000207947 */ /* 0x000fec0003800000 */
.L_x_2118:
[----:B------:R-:W-:-:S04]  /*538b0*/  LOP3.LUT R2, R6, 0x80000000, R2, 0x48, !PT ;  /* 0x8000000006027812 */ /* 0x000fc800078e4802 */
[----:B------:R-:W-:Y:S01]  /*538c0*/  LOP3.LUT R2, R2, 0x7f800000, RZ, 0xfc, !PT ;  /* 0x7f80000002027812 */ /* 0x000fe200078efcff */
[----:B------:R-:W-:Y:S06]  /*538d0*/  BRA `(.L_x_2123) ;  /* 0x0000000000147947 */ /* 0x000fec0003800000 */
.L_x_2117:
[----:B------:R-:W-:Y:S01]  /*538e0*/  LOP3.LUT R2, R6, 0x80000000, R2, 0x48, !PT ;  /* 0x8000000006027812 */ /* 0x000fe200078e4802 */
[----:B------:R-:W-:Y:S06]  /*538f0*/  BRA `(.L_x_2123) ;  /* 0x00000000000c7947 */ /* 0x000fec0003800000 */
.L_x_2116:
[----:B------:R-:W0:Y:S01]  /*53900*/  MUFU.RSQ R2, -QNAN ;  /* 0xffc0000000027908 */ /* 0x000e220000001400 */
[----:B------:R-:W-:Y:S05]  /*53910*/  BRA `(.L_x_2123) ;  /* 0x0000000000047947 */ /* 0x000fea0003800000 */
.L_x_2115:
[----:B------:R-:W-:-:S07]  /*53920*/  FADD.FTZ R2, R2, R6 ;  /* 0x0000000602027221 */ /* 0x000fce0000010000 */
.L_x_2123:
[----:B------:R-:W-:Y:S05]  /*53930*/  BSYNC.RECONVERGENT B3 ;  /* 0x0000000000037941 */ /* 0x000fea0003800200 */
.L_x_2113:
[----:B------:R-:W-:Y:S01]  /*53940*/  HFMA2 R21, -RZ, RZ, 0, 0 ;  /* 0x00000000ff157431 */ /* 0x000fe200000001ff */
[----:B------:R-:W-:-:S04]  /*53950*/  MOV R20, R19 ;  /* 0x0000001300147202 */ /* 0x000fc80000000f00 */
[----:B0-----:R-:W-:Y:S05]  /*53960*/  RET.REL.NODEC R20 `(trace) ;  /* 0xfffffac414a47950 */ /* 0x001fea0003c3ffff */
.L_x_2124:
        /* <DEDUP_REMOVED lines=9> */
.L_x_2193:


//--------------------- .nv.global.init           --------------------------
	.section	.nv.global.init,"aw",@progbits
	.align	4
.nv.global.init:
	.type		mrg32k3aM1SubSeq,@object
	.size		mrg32k3aM1SubSeq,(mrg32k3aM2SubSeq - mrg32k3aM1SubSeq)
mrg32k3aM1SubSeq:
        /* <DEDUP_REMOVED lines=126> */
	.type		mrg32k3aM2SubSeq,@object
	.size		mrg32k3aM2SubSeq,(mrg32k3aM1 - mrg32k3aM2SubSeq)
mrg32k3aM2SubSeq:
        /* <DEDUP_REMOVED lines=126> */
	.type		mrg32k3aM1,@object
	.size		mrg32k3aM1,(mrg32k3aM1Seq - mrg32k3aM1)
mrg32k3aM1:
        /* <DEDUP_REMOVED lines=144> */
	.type		mrg32k3aM1Seq,@object
	.size		mrg32k3aM1Seq,(mrg32k3aM2 - mrg32k3aM1Seq)
mrg32k3aM1Seq:
        /* <DEDUP_REMOVED lines=144> */
	.type		mrg32k3aM2,@object
	.size		mrg32k3aM2,(mrg32k3aM2Seq - mrg32k3aM2)
mrg32k3aM2:
        /* <DEDUP_REMOVED lines=144> */
	.type		mrg32k3aM2Seq,@object
	.size		mrg32k3aM2Seq,(precalc_xorwow_matrix - mrg32k3aM2Seq)
mrg32k3aM2Seq:
        /* <DEDUP_REMOVED lines=144> */
	.type		precalc_xorwow_matrix,@object
	.size		precalc_xorwow_matrix,(precalc_xorwow_offset_matrix - precalc_xorwow_matrix)
precalc_xorwow_matrix:
        /* <DEDUP_REMOVED lines=6400> */
	.type		precalc_xorwow_offset_matrix,@object
	.size		precalc_xorwow_offset_matrix,(.L_1 - precalc_xorwow_offset_matrix)
precalc_xorwow_offset_matrix:
        /* <DEDUP_REMOVED lines=6400> */
.L_1:


//--------------------- .nv.shared.telescope_transform --------------------------
	.section	.nv.shared.telescope_transform,"aw",@nobits
	.sectionflags	@""
	.align	16
	.zero		1024


//--------------------- .nv.shared.reserved.0     --------------------------
	.section	.nv.shared.reserved.0,"aw",@nobits
	.weak		__nv_reservedSMEM_offset_0_alias
	.size		__nv_reservedSMEM_offset_0_alias, 0, 64
	.other		__nv_reservedSMEM_offset_0_alias,@"STO_CUDA_RESERVED_SHARED STV_DEFAULT"
__nv_reservedSMEM_offset_0_alias:
	.zero		0
	.zero		64


//--------------------- .nv.shared.atmospheric_transmission --------------------------
	.section	.nv.shared.atmospheric_transmission,"aw",@nobits
	.sectionflags	@""
	.align	16
	.zero		1024


//--------------------- .nv.shared.trace          --------------------------
	.section	.nv.shared.trace,"aw",@nobits
	.sectionflags	@""
	.align	16
	.zero		1024


//--------------------- .nv.constant0.telescope_transform --------------------------
	.section	.nv.constant0.telescope_transform,"a",@progbits
	.sectionflags	@""
	.align	4
.nv.constant0.telescope_transform:
	.zero		940


//--------------------- .nv.constant0.atmospheric_transmission --------------------------
	.section	.nv.constant0.atmospheric_transmission,"a",@progbits
	.sectionflags	@""
	.align	4
.nv.constant0.atmospheric_transmission:
	.zero		984


//--------------------- .nv.constant0.trace       --------------------------
	.section	.nv.constant0.trace,"a",@progbits
	.sectionflags	@""
	.align	4
.nv.constant0.trace:
	.zero		1016


//--------------------- SYMBOLS --------------------------

	.type		.nv.reservedSmem.offset0,@object
	.size		.nv.reservedSmem.offset0,0x4
	.type		.nv.reservedSmem.cap,@object
	.size		.nv.reservedSmem.cap,0x4
